//
// Generated by NVIDIA NVVM Compiler
//
// Compiler Build ID: CL-36424714
// Cuda compilation tools, release 13.0, V13.0.88
// Based on NVVM 20.0.0
//

.version 9.0
.target sm_100
.address_size 64

	// .globl	_ZN3cub18CUB_300001_SM_10006detail11EmptyKernelIvEEvv
// _ZZN3cub18CUB_300001_SM_10006detail10merge_sort30DeviceMergeSortBlockSortKernelINS2_10policy_hubIN6thrust24THRUST_300001_SM_1000_NS10device_ptrI6ulong2EEE9Policy600ES9_PNS0_8NullTypeES9_SD_j11sort_ulong2S8_SC_EEvbT0_T1_T2_T3_T4_PT6_PT7_T5_NS1_7vsmem_tEE19static_temp_storage has been demoted
// _ZZN3cub18CUB_300001_SM_10006detail10merge_sort26DeviceMergeSortMergeKernelINS2_10policy_hubIN6thrust24THRUST_300001_SM_1000_NS10device_ptrI6ulong2EEE9Policy600ES9_PNS0_8NullTypeES9_SD_j11sort_ulong2S8_SC_EEvbT2_T3_T4_PT6_PT7_T5_PSH_SH_NS1_7vsmem_tEE19static_temp_storage has been demoted
// _ZZN3cub18CUB_300001_SM_10006detail10merge_sort30DeviceMergeSortBlockSortKernelINS2_10policy_hubIN6thrust24THRUST_300001_SM_1000_NS10device_ptrI6ulong2EEE9Policy600ES9_PNS0_8NullTypeES9_SD_m11sort_ulong2S8_SC_EEvbT0_T1_T2_T3_T4_PT6_PT7_T5_NS1_7vsmem_tEE19static_temp_storage has been demoted
// _ZZN3cub18CUB_300001_SM_10006detail10merge_sort26DeviceMergeSortMergeKernelINS2_10policy_hubIN6thrust24THRUST_300001_SM_1000_NS10device_ptrI6ulong2EEE9Policy600ES9_PNS0_8NullTypeES9_SD_m11sort_ulong2S8_SC_EEvbT2_T3_T4_PT6_PT7_T5_PSH_SH_NS1_7vsmem_tEE19static_temp_storage has been demoted
.global .align 1 .b8 _ZN30_INTERNAL_3650d519_4_k_cu_main4cuda3std3__45__cpo5beginE[1];
.global .align 1 .b8 _ZN30_INTERNAL_3650d519_4_k_cu_main4cuda3std3__45__cpo3endE[1];
.global .align 1 .b8 _ZN30_INTERNAL_3650d519_4_k_cu_main4cuda3std3__45__cpo6cbeginE[1];
.global .align 1 .b8 _ZN30_INTERNAL_3650d519_4_k_cu_main4cuda3std3__45__cpo4cendE[1];
.global .align 1 .b8 _ZN30_INTERNAL_3650d519_4_k_cu_main4cuda3std3__45__cpo6rbeginE[1];
.global .align 1 .b8 _ZN30_INTERNAL_3650d519_4_k_cu_main4cuda3std3__45__cpo4rendE[1];
.global .align 1 .b8 _ZN30_INTERNAL_3650d519_4_k_cu_main4cuda3std3__45__cpo7crbeginE[1];
.global .align 1 .b8 _ZN30_INTERNAL_3650d519_4_k_cu_main4cuda3std3__45__cpo5crendE[1];
.global .align 1 .b8 _ZN30_INTERNAL_3650d519_4_k_cu_main4cuda3std3__432_GLOBAL__N__3650d519_4_k_cu_main6ignoreE[1];
.global .align 1 .b8 _ZN30_INTERNAL_3650d519_4_k_cu_main4cuda3std3__419piecewise_constructE[1];
.global .align 1 .b8 _ZN30_INTERNAL_3650d519_4_k_cu_main4cuda3std3__48in_placeE[1];
.global .align 1 .b8 _ZN30_INTERNAL_3650d519_4_k_cu_main4cuda3std3__420unreachable_sentinelE[1];
.global .align 1 .b8 _ZN30_INTERNAL_3650d519_4_k_cu_main4cuda3std3__47nulloptE[1];
.global .align 1 .b8 _ZN30_INTERNAL_3650d519_4_k_cu_main4cuda3std3__48unexpectE[1];
.global .align 1 .b8 _ZN30_INTERNAL_3650d519_4_k_cu_main4cuda3std6ranges3__45__cpo4swapE[1];
.global .align 1 .b8 _ZN30_INTERNAL_3650d519_4_k_cu_main4cuda3std6ranges3__45__cpo9iter_moveE[1];
.global .align 1 .b8 _ZN30_INTERNAL_3650d519_4_k_cu_main4cuda3std6ranges3__45__cpo5beginE[1];
.global .align 1 .b8 _ZN30_INTERNAL_3650d519_4_k_cu_main4cuda3std6ranges3__45__cpo3endE[1];
.global .align 1 .b8 _ZN30_INTERNAL_3650d519_4_k_cu_main4cuda3std6ranges3__45__cpo6cbeginE[1];
.global .align 1 .b8 _ZN30_INTERNAL_3650d519_4_k_cu_main4cuda3std6ranges3__45__cpo4cendE[1];
.global .align 1 .b8 _ZN30_INTERNAL_3650d519_4_k_cu_main4cuda3std6ranges3__45__cpo7advanceE[1];
.global .align 1 .b8 _ZN30_INTERNAL_3650d519_4_k_cu_main4cuda3std6ranges3__45__cpo9iter_swapE[1];
.global .align 1 .b8 _ZN30_INTERNAL_3650d519_4_k_cu_main4cuda3std6ranges3__45__cpo4nextE[1];
.global .align 1 .b8 _ZN30_INTERNAL_3650d519_4_k_cu_main4cuda3std6ranges3__45__cpo4prevE[1];
.global .align 1 .b8 _ZN30_INTERNAL_3650d519_4_k_cu_main4cuda3std6ranges3__45__cpo4dataE[1];
.global .align 1 .b8 _ZN30_INTERNAL_3650d519_4_k_cu_main4cuda3std6ranges3__45__cpo5cdataE[1];
.global .align 1 .b8 _ZN30_INTERNAL_3650d519_4_k_cu_main4cuda3std6ranges3__45__cpo4sizeE[1];
.global .align 1 .b8 _ZN30_INTERNAL_3650d519_4_k_cu_main4cuda3std6ranges3__45__cpo5ssizeE[1];
.global .align 1 .b8 _ZN30_INTERNAL_3650d519_4_k_cu_main4cuda3std6ranges3__45__cpo8distanceE[1];
.global .align 1 .b8 _ZN30_INTERNAL_3650d519_4_k_cu_main6thrust24THRUST_300001_SM_1000_NS8cuda_cub3parE[1];
.global .align 1 .b8 _ZN30_INTERNAL_3650d519_4_k_cu_main6thrust24THRUST_300001_SM_1000_NS8cuda_cub10par_nosyncE[1];
.global .align 1 .b8 _ZN30_INTERNAL_3650d519_4_k_cu_main6thrust24THRUST_300001_SM_1000_NS6system6detail10sequential3seqE[1];
.global .align 1 .b8 _ZN30_INTERNAL_3650d519_4_k_cu_main6thrust24THRUST_300001_SM_1000_NS6system3cpp3parE[1];
.global .align 1 .b8 _ZN30_INTERNAL_3650d519_4_k_cu_main6thrust24THRUST_300001_SM_1000_NS12placeholders2_1E[1];
.global .align 1 .b8 _ZN30_INTERNAL_3650d519_4_k_cu_main6thrust24THRUST_300001_SM_1000_NS12placeholders2_2E[1];
.global .align 1 .b8 _ZN30_INTERNAL_3650d519_4_k_cu_main6thrust24THRUST_300001_SM_1000_NS12placeholders2_3E[1];
.global .align 1 .b8 _ZN30_INTERNAL_3650d519_4_k_cu_main6thrust24THRUST_300001_SM_1000_NS12placeholders2_4E[1];
.global .align 1 .b8 _ZN30_INTERNAL_3650d519_4_k_cu_main6thrust24THRUST_300001_SM_1000_NS12placeholders2_5E[1];
.global .align 1 .b8 _ZN30_INTERNAL_3650d519_4_k_cu_main6thrust24THRUST_300001_SM_1000_NS12placeholders2_6E[1];
.global .align 1 .b8 _ZN30_INTERNAL_3650d519_4_k_cu_main6thrust24THRUST_300001_SM_1000_NS12placeholders2_7E[1];
.global .align 1 .b8 _ZN30_INTERNAL_3650d519_4_k_cu_main6thrust24THRUST_300001_SM_1000_NS12placeholders2_8E[1];
.global .align 1 .b8 _ZN30_INTERNAL_3650d519_4_k_cu_main6thrust24THRUST_300001_SM_1000_NS12placeholders2_9E[1];
.global .align 1 .b8 _ZN30_INTERNAL_3650d519_4_k_cu_main6thrust24THRUST_300001_SM_1000_NS12placeholders3_10E[1];
.global .align 1 .b8 _ZN30_INTERNAL_3650d519_4_k_cu_main6thrust24THRUST_300001_SM_1000_NS3seqE[1];
.global .align 1 .b8 _ZN30_INTERNAL_3650d519_4_k_cu_main6thrust24THRUST_300001_SM_1000_NS6deviceE[1];

.visible .entry _ZN3cub18CUB_300001_SM_10006detail11EmptyKernelIvEEvv()
{


	ret;

}
	// .globl	_ZN3cub18CUB_300001_SM_10006detail10merge_sort30DeviceMergeSortBlockSortKernelINS2_10policy_hubIN6thrust24THRUST_300001_SM_1000_NS10device_ptrI6ulong2EEE9Policy600ES9_PNS0_8NullTypeES9_SD_j11sort_ulong2S8_SC_EEvbT0_T1_T2_T3_T4_PT6_PT7_T5_NS1_7vsmem_tE
.visible .entry _ZN3cub18CUB_300001_SM_10006detail10merge_sort30DeviceMergeSortBlockSortKernelINS2_10policy_hubIN6thrust24THRUST_300001_SM_1000_NS10device_ptrI6ulong2EEE9Policy600ES9_PNS0_8NullTypeES9_SD_j11sort_ulong2S8_SC_EEvbT0_T1_T2_T3_T4_PT6_PT7_T5_NS1_7vsmem_tE(
	.param .u8 _ZN3cub18CUB_300001_SM_10006detail10merge_sort30DeviceMergeSortBlockSortKernelINS2_10policy_hubIN6thrust24THRUST_300001_SM_1000_NS10device_ptrI6ulong2EEE9Policy600ES9_PNS0_8NullTypeES9_SD_j11sort_ulong2S8_SC_EEvbT0_T1_T2_T3_T4_PT6_PT7_T5_NS1_7vsmem_tE_param_0,
	.param .align 8 .b8 _ZN3cub18CUB_300001_SM_10006detail10merge_sort30DeviceMergeSortBlockSortKernelINS2_10policy_hubIN6thrust24THRUST_300001_SM_1000_NS10device_ptrI6ulong2EEE9Policy600ES9_PNS0_8NullTypeES9_SD_j11sort_ulong2S8_SC_EEvbT0_T1_T2_T3_T4_PT6_PT7_T5_NS1_7vsmem_tE_param_1[8],
	.param .u64 .ptr .align 1 _ZN3cub18CUB_300001_SM_10006detail10merge_sort30DeviceMergeSortBlockSortKernelINS2_10policy_hubIN6thrust24THRUST_300001_SM_1000_NS10device_ptrI6ulong2EEE9Policy600ES9_PNS0_8NullTypeES9_SD_j11sort_ulong2S8_SC_EEvbT0_T1_T2_T3_T4_PT6_PT7_T5_NS1_7vsmem_tE_param_2,
	.param .align 8 .b8 _ZN3cub18CUB_300001_SM_10006detail10merge_sort30DeviceMergeSortBlockSortKernelINS2_10policy_hubIN6thrust24THRUST_300001_SM_1000_NS10device_ptrI6ulong2EEE9Policy600ES9_PNS0_8NullTypeES9_SD_j11sort_ulong2S8_SC_EEvbT0_T1_T2_T3_T4_PT6_PT7_T5_NS1_7vsmem_tE_param_3[8],
	.param .u64 .ptr .align 1 _ZN3cub18CUB_300001_SM_10006detail10merge_sort30DeviceMergeSortBlockSortKernelINS2_10policy_hubIN6thrust24THRUST_300001_SM_1000_NS10device_ptrI6ulong2EEE9Policy600ES9_PNS0_8NullTypeES9_SD_j11sort_ulong2S8_SC_EEvbT0_T1_T2_T3_T4_PT6_PT7_T5_NS1_7vsmem_tE_param_4,
	.param .u32 _ZN3cub18CUB_300001_SM_10006detail10merge_sort30DeviceMergeSortBlockSortKernelINS2_10policy_hubIN6thrust24THRUST_300001_SM_1000_NS10device_ptrI6ulong2EEE9Policy600ES9_PNS0_8NullTypeES9_SD_j11sort_ulong2S8_SC_EEvbT0_T1_T2_T3_T4_PT6_PT7_T5_NS1_7vsmem_tE_param_5,
	.param .u64 .ptr .align 1 _ZN3cub18CUB_300001_SM_10006detail10merge_sort30DeviceMergeSortBlockSortKernelINS2_10policy_hubIN6thrust24THRUST_300001_SM_1000_NS10device_ptrI6ulong2EEE9Policy600ES9_PNS0_8NullTypeES9_SD_j11sort_ulong2S8_SC_EEvbT0_T1_T2_T3_T4_PT6_PT7_T5_NS1_7vsmem_tE_param_6,
	.param .u64 .ptr .align 1 _ZN3cub18CUB_300001_SM_10006detail10merge_sort30DeviceMergeSortBlockSortKernelINS2_10policy_hubIN6thrust24THRUST_300001_SM_1000_NS10device_ptrI6ulong2EEE9Policy600ES9_PNS0_8NullTypeES9_SD_j11sort_ulong2S8_SC_EEvbT0_T1_T2_T3_T4_PT6_PT7_T5_NS1_7vsmem_tE_param_7,
	.param .align 1 .b8 _ZN3cub18CUB_300001_SM_10006detail10merge_sort30DeviceMergeSortBlockSortKernelINS2_10policy_hubIN6thrust24THRUST_300001_SM_1000_NS10device_ptrI6ulong2EEE9Policy600ES9_PNS0_8NullTypeES9_SD_j11sort_ulong2S8_SC_EEvbT0_T1_T2_T3_T4_PT6_PT7_T5_NS1_7vsmem_tE_param_8[1],
	.param .align 8 .b8 _ZN3cub18CUB_300001_SM_10006detail10merge_sort30DeviceMergeSortBlockSortKernelINS2_10policy_hubIN6thrust24THRUST_300001_SM_1000_NS10device_ptrI6ulong2EEE9Policy600ES9_PNS0_8NullTypeES9_SD_j11sort_ulong2S8_SC_EEvbT0_T1_T2_T3_T4_PT6_PT7_T5_NS1_7vsmem_tE_param_9[8]
)
.maxntid 256
{
	.reg .pred 	%p<194>;
	.reg .b16 	%rs<28>;
	.reg .b32 	%r<208>;
	.reg .b64 	%rd<452>;
	// demoted variable
	.shared .align 16 .b8 _ZZN3cub18CUB_300001_SM_10006detail10merge_sort30DeviceMergeSortBlockSortKernelINS2_10policy_hubIN6thrust24THRUST_300001_SM_1000_NS10device_ptrI6ulong2EEE9Policy600ES9_PNS0_8NullTypeES9_SD_j11sort_ulong2S8_SC_EEvbT0_T1_T2_T3_T4_PT6_PT7_T5_NS1_7vsmem_tEE19static_temp_storage[16400];
	ld.param.u64 	%rd212, [_ZN3cub18CUB_300001_SM_10006detail10merge_sort30DeviceMergeSortBlockSortKernelINS2_10policy_hubIN6thrust24THRUST_300001_SM_1000_NS10device_ptrI6ulong2EEE9Policy600ES9_PNS0_8NullTypeES9_SD_j11sort_ulong2S8_SC_EEvbT0_T1_T2_T3_T4_PT6_PT7_T5_NS1_7vsmem_tE_param_3];
	ld.param.u64 	%rd213, [_ZN3cub18CUB_300001_SM_10006detail10merge_sort30DeviceMergeSortBlockSortKernelINS2_10policy_hubIN6thrust24THRUST_300001_SM_1000_NS10device_ptrI6ulong2EEE9Policy600ES9_PNS0_8NullTypeES9_SD_j11sort_ulong2S8_SC_EEvbT0_T1_T2_T3_T4_PT6_PT7_T5_NS1_7vsmem_tE_param_1];
	ld.param.u32 	%r74, [_ZN3cub18CUB_300001_SM_10006detail10merge_sort30DeviceMergeSortBlockSortKernelINS2_10policy_hubIN6thrust24THRUST_300001_SM_1000_NS10device_ptrI6ulong2EEE9Policy600ES9_PNS0_8NullTypeES9_SD_j11sort_ulong2S8_SC_EEvbT0_T1_T2_T3_T4_PT6_PT7_T5_NS1_7vsmem_tE_param_5];
	cvta.to.global.u64 	%rd1, %rd213;
	cvta.to.global.u64 	%rd2, %rd212;
	mov.u32 	%r75, %ctaid.x;
	mov.u32 	%r76, %nctaid.x;
	shl.b32 	%r1, %r75, 10;
	add.s32 	%r77, %r76, -1;
	setp.ge.u32 	%p21, %r75, %r77;
	@%p21 bra 	$L__BB1_54;
	// begin inline asm
	griddepcontrol.wait;
	// end inline asm
	cvt.u64.u32 	%rd269, %r1;
	mov.u32 	%r2, %tid.x;
	and.b32  	%r3, %r2, 31;
	shl.b32 	%r144, %r2, 2;
	and.b32  	%r4, %r144, 3968;
	or.b32  	%r145, %r4, %r3;
	cvt.u64.u32 	%rd270, %r145;
	add.s64 	%rd3, %rd270, %rd269;
	shl.b64 	%rd271, %rd3, 4;
	add.s64 	%rd272, %rd1, %rd271;
	ld.global.v2.u64 	{%rd273, %rd274}, [%rd272];
	ld.global.v2.u64 	{%rd275, %rd276}, [%rd272+512];
	ld.global.v2.u64 	{%rd277, %rd278}, [%rd272+1024];
	ld.global.v2.u64 	{%rd279, %rd280}, [%rd272+1536];
	// begin inline asm
	mov.u32 %r143, %laneid;
	// end inline asm
	add.s32 	%r146, %r143, %r4;
	shl.b32 	%r147, %r146, 4;
	mov.u32 	%r148, _ZZN3cub18CUB_300001_SM_10006detail10merge_sort30DeviceMergeSortBlockSortKernelINS2_10policy_hubIN6thrust24THRUST_300001_SM_1000_NS10device_ptrI6ulong2EEE9Policy600ES9_PNS0_8NullTypeES9_SD_j11sort_ulong2S8_SC_EEvbT0_T1_T2_T3_T4_PT6_PT7_T5_NS1_7vsmem_tEE19static_temp_storage;
	add.s32 	%r5, %r148, %r147;
	st.shared.v2.u64 	[%r5], {%rd273, %rd274};
	st.shared.v2.u64 	[%r5+512], {%rd275, %rd276};
	st.shared.v2.u64 	[%r5+1024], {%rd277, %rd278};
	st.shared.v2.u64 	[%r5+1536], {%rd279, %rd280};
	bar.warp.sync 	-1;
	mad.lo.s32 	%r6, %r143, 48, %r5;
	ld.shared.v2.u64 	{%rd359, %rd358}, [%r6];
	ld.shared.v2.u64 	{%rd6, %rd7}, [%r6+16];
	ld.shared.v2.u64 	{%rd351, %rd350}, [%r6+32];
	ld.shared.v2.u64 	{%rd10, %rd11}, [%r6+48];
	bar.sync 	0;
	// begin inline asm
	griddepcontrol.launch_dependents;
	// end inline asm
	and.b64  	%rd281, %rd6, 65535;
	and.b64  	%rd282, %rd359, 65535;
	setp.lt.u64 	%p116, %rd281, %rd282;
	@%p116 bra 	$L__BB1_3;
	xor.b64  	%rd283, %rd359, %rd6;
	cvt.u16.u64 	%rs15, %rd283;
	setp.ne.s16 	%p117, %rs15, 0;
	setp.ge.u64 	%p118, %rd7, %rd358;
	or.pred  	%p119, %p117, %p118;
	mov.u64 	%rd354, %rd7;
	mov.u64 	%rd355, %rd6;
	@%p119 bra 	$L__BB1_4;
$L__BB1_3:
	mov.u64 	%rd354, %rd358;
	mov.u64 	%rd355, %rd359;
	mov.u64 	%rd358, %rd7;
	mov.u64 	%rd359, %rd6;
$L__BB1_4:
	and.b64  	%rd284, %rd10, 65535;
	and.b64  	%rd285, %rd351, 65535;
	setp.lt.u64 	%p120, %rd284, %rd285;
	@%p120 bra 	$L__BB1_6;
	xor.b64  	%rd286, %rd351, %rd10;
	cvt.u16.u64 	%rs16, %rd286;
	setp.ne.s16 	%p121, %rs16, 0;
	setp.ge.u64 	%p122, %rd11, %rd350;
	or.pred  	%p123, %p121, %p122;
	mov.u64 	%rd348, %rd11;
	mov.u64 	%rd349, %rd10;
	@%p123 bra 	$L__BB1_7;
$L__BB1_6:
	mov.u64 	%rd348, %rd350;
	mov.u64 	%rd349, %rd351;
	mov.u64 	%rd350, %rd11;
	mov.u64 	%rd351, %rd10;
$L__BB1_7:
	and.b64  	%rd287, %rd351, 65535;
	and.b64  	%rd288, %rd355, 65535;
	setp.lt.u64 	%p124, %rd287, %rd288;
	@%p124 bra 	$L__BB1_9;
	xor.b64  	%rd289, %rd355, %rd351;
	cvt.u16.u64 	%rs17, %rd289;
	setp.ne.s16 	%p125, %rs17, 0;
	setp.ge.u64 	%p126, %rd350, %rd354;
	or.pred  	%p127, %p125, %p126;
	mov.u64 	%rd362, %rd350;
	mov.u64 	%rd363, %rd351;
	@%p127 bra 	$L__BB1_10;
$L__BB1_9:
	mov.u64 	%rd362, %rd354;
	mov.u64 	%rd363, %rd355;
	mov.u64 	%rd354, %rd350;
	mov.u64 	%rd355, %rd351;
$L__BB1_10:
	and.b64  	%rd290, %rd355, 65535;
	and.b64  	%rd291, %rd359, 65535;
	setp.lt.u64 	%p128, %rd290, %rd291;
	@%p128 bra 	$L__BB1_12;
	xor.b64  	%rd292, %rd359, %rd355;
	cvt.u16.u64 	%rs18, %rd292;
	setp.ne.s16 	%p129, %rs18, 0;
	setp.ge.u64 	%p130, %rd354, %rd358;
	or.pred  	%p131, %p129, %p130;
	mov.u64 	%rd366, %rd354;
	mov.u64 	%rd367, %rd355;
	@%p131 bra 	$L__BB1_13;
$L__BB1_12:
	mov.u64 	%rd366, %rd358;
	mov.u64 	%rd367, %rd359;
	mov.u64 	%rd358, %rd354;
	mov.u64 	%rd359, %rd355;
$L__BB1_13:
	and.b64  	%rd293, %rd349, 65535;
	and.b64  	%rd294, %rd363, 65535;
	setp.lt.u64 	%p132, %rd293, %rd294;
	@%p132 bra 	$L__BB1_15;
	xor.b64  	%rd295, %rd363, %rd349;
	cvt.u16.u64 	%rs19, %rd295;
	setp.ne.s16 	%p133, %rs19, 0;
	setp.ge.u64 	%p134, %rd348, %rd362;
	or.pred  	%p135, %p133, %p134;
	mov.u64 	%rd368, %rd348;
	mov.u64 	%rd369, %rd349;
	@%p135 bra 	$L__BB1_16;
$L__BB1_15:
	mov.u64 	%rd368, %rd362;
	mov.u64 	%rd369, %rd363;
	mov.u64 	%rd362, %rd348;
	mov.u64 	%rd363, %rd349;
$L__BB1_16:
	and.b64  	%rd296, %rd363, 65535;
	and.b64  	%rd297, %rd367, 65535;
	setp.lt.u64 	%p136, %rd296, %rd297;
	@%p136 bra 	$L__BB1_18;
	xor.b64  	%rd298, %rd367, %rd363;
	cvt.u16.u64 	%rs20, %rd298;
	setp.ne.s16 	%p137, %rs20, 0;
	setp.ge.u64 	%p138, %rd362, %rd366;
	or.pred  	%p139, %p137, %p138;
	mov.u64 	%rd370, %rd362;
	mov.u64 	%rd371, %rd363;
	@%p139 bra 	$L__BB1_19;
$L__BB1_18:
	mov.u64 	%rd370, %rd366;
	mov.u64 	%rd371, %rd367;
	mov.u64 	%rd366, %rd362;
	mov.u64 	%rd367, %rd363;
$L__BB1_19:
	mov.b32 	%r200, 2;
	shl.b32 	%r151, %r2, 6;
	add.s32 	%r153, %r148, %r151;
$L__BB1_20:
	mov.u32 	%r7, %r200;
	bar.sync 	0;
	add.s32 	%r150, %r7, -1;
	st.shared.v2.u64 	[%r153], {%rd359, %rd358};
	st.shared.v2.u64 	[%r153+16], {%rd367, %rd366};
	st.shared.v2.u64 	[%r153+32], {%rd371, %rd370};
	st.shared.v2.u64 	[%r153+48], {%rd369, %rd368};
	bar.sync 	0;
	neg.s32 	%r154, %r7;
	and.b32  	%r155, %r2, %r154;
	shl.b32 	%r156, %r155, 2;
	shl.b32 	%r200, %r7, 1;
	and.b32  	%r157, %r150, %r2;
	shl.b32 	%r158, %r157, 2;
	min.u32 	%r9, %r158, 1024;
	min.u32 	%r10, %r156, 1024;
	add.s32 	%r159, %r10, %r200;
	min.u32 	%r11, %r159, 1024;
	add.s32 	%r160, %r11, %r200;
	min.u32 	%r12, %r160, 1024;
	sub.s32 	%r161, %r11, %r10;
	sub.s32 	%r162, %r12, %r11;
	setp.lt.s32 	%p140, %r9, %r162;
	sub.s32 	%r163, %r9, %r162;
	selp.b32 	%r203, 0, %r163, %p140;
	min.s32 	%r201, %r161, %r9;
	setp.ge.s32 	%p141, %r203, %r201;
	@%p141 bra 	$L__BB1_25;
	add.s32 	%r15, %r11, %r9;
$L__BB1_22:
	sub.s32 	%r164, %r201, %r203;
	shr.u32 	%r165, %r164, 31;
	add.s32 	%r166, %r164, %r165;
	shr.s32 	%r167, %r166, 1;
	add.s32 	%r18, %r167, %r203;
	add.s32 	%r168, %r18, %r10;
	shl.b32 	%r169, %r168, 4;
	mov.u32 	%r170, _ZZN3cub18CUB_300001_SM_10006detail10merge_sort30DeviceMergeSortBlockSortKernelINS2_10policy_hubIN6thrust24THRUST_300001_SM_1000_NS10device_ptrI6ulong2EEE9Policy600ES9_PNS0_8NullTypeES9_SD_j11sort_ulong2S8_SC_EEvbT0_T1_T2_T3_T4_PT6_PT7_T5_NS1_7vsmem_tEE19static_temp_storage;
	add.s32 	%r19, %r170, %r169;
	ld.shared.u64 	%rd44, [%r19];
	not.b32 	%r171, %r18;
	add.s32 	%r172, %r15, %r171;
	shl.b32 	%r173, %r172, 4;
	add.s32 	%r20, %r170, %r173;
	ld.shared.u64 	%rd45, [%r20];
	and.b64  	%rd299, %rd45, 65535;
	and.b64  	%rd300, %rd44, 65535;
	setp.lt.u64 	%p143, %rd299, %rd300;
	mov.pred 	%p184, 0;
	@%p143 bra 	$L__BB1_24;
	ld.shared.u64 	%rd301, [%r20+8];
	ld.shared.u64 	%rd303, [%r19+8];
	xor.b64  	%rd305, %rd45, %rd44;
	cvt.u16.u64 	%rs21, %rd305;
	setp.ne.s16 	%p144, %rs21, 0;
	setp.ge.u64 	%p145, %rd301, %rd303;
	or.pred  	%p184, %p144, %p145;
$L__BB1_24:
	add.s32 	%r174, %r18, 1;
	selp.b32 	%r203, %r174, %r203, %p184;
	selp.b32 	%r201, %r201, %r18, %p184;
	setp.lt.s32 	%p146, %r203, %r201;
	@%p146 bra 	$L__BB1_22;
$L__BB1_25:
	add.s32 	%r24, %r203, %r10;
	add.s32 	%r175, %r11, %r9;
	sub.s32 	%r25, %r175, %r203;
	shl.b32 	%r176, %r24, 4;
	mov.u32 	%r177, _ZZN3cub18CUB_300001_SM_10006detail10merge_sort30DeviceMergeSortBlockSortKernelINS2_10policy_hubIN6thrust24THRUST_300001_SM_1000_NS10device_ptrI6ulong2EEE9Policy600ES9_PNS0_8NullTypeES9_SD_j11sort_ulong2S8_SC_EEvbT0_T1_T2_T3_T4_PT6_PT7_T5_NS1_7vsmem_tEE19static_temp_storage;
	add.s32 	%r26, %r177, %r176;
	ld.shared.v2.u64 	{%rd382, %rd383}, [%r26];
	shl.b32 	%r178, %r25, 4;
	add.s32 	%r27, %r177, %r178;
	ld.shared.v2.u64 	{%rd376, %rd377}, [%r27];
	setp.ge.s32 	%p148, %r25, %r12;
	mov.pred 	%p185, 0;
	@%p148 bra 	$L__BB1_29;
	setp.ge.s32 	%p150, %r24, %r11;
	mov.pred 	%p185, -1;
	@%p150 bra 	$L__BB1_29;
	and.b64  	%rd306, %rd376, 65535;
	and.b64  	%rd307, %rd382, 65535;
	setp.lt.u64 	%p152, %rd306, %rd307;
	@%p152 bra 	$L__BB1_29;
	xor.b64  	%rd308, %rd382, %rd376;
	cvt.u16.u64 	%rs22, %rd308;
	setp.eq.s16 	%p153, %rs22, 0;
	setp.lt.u64 	%p154, %rd377, %rd383;
	and.pred  	%p185, %p153, %p154;
$L__BB1_29:
	selp.b64 	%rd358, %rd377, %rd383, %p185;
	selp.b64 	%rd359, %rd376, %rd382, %p185;
	selp.u32 	%r179, 1, 0, %p185;
	add.s32 	%r28, %r25, %r179;
	not.pred 	%p155, %p185;
	selp.u32 	%r180, 1, 0, %p155;
	add.s32 	%r29, %r24, %r180;
	@%p155 bra 	$L__BB1_31;
	ld.shared.v2.u64 	{%rd376, %rd377}, [%r27+16];
	bra.uni 	$L__BB1_32;
$L__BB1_31:
	ld.shared.v2.u64 	{%rd382, %rd383}, [%r26+16];
$L__BB1_32:
	setp.ge.s32 	%p157, %r28, %r12;
	mov.pred 	%p186, 0;
	@%p157 bra 	$L__BB1_36;
	setp.ge.s32 	%p159, %r29, %r11;
	mov.pred 	%p186, -1;
	@%p159 bra 	$L__BB1_36;
	and.b64  	%rd309, %rd376, 65535;
	and.b64  	%rd310, %rd382, 65535;
	setp.lt.u64 	%p161, %rd309, %rd310;
	@%p161 bra 	$L__BB1_36;
	xor.b64  	%rd311, %rd382, %rd376;
	cvt.u16.u64 	%rs23, %rd311;
	setp.eq.s16 	%p162, %rs23, 0;
	setp.lt.u64 	%p163, %rd377, %rd383;
	and.pred  	%p186, %p162, %p163;
$L__BB1_36:
	selp.b64 	%rd366, %rd377, %rd383, %p186;
	selp.b64 	%rd367, %rd376, %rd382, %p186;
	selp.u32 	%r181, 1, 0, %p186;
	add.s32 	%r30, %r28, %r181;
	not.pred 	%p164, %p186;
	selp.u32 	%r182, 1, 0, %p164;
	add.s32 	%r31, %r29, %r182;
	@%p186 bra 	$L__BB1_38;
	shl.b32 	%r183, %r31, 4;
	mov.u32 	%r184, _ZZN3cub18CUB_300001_SM_10006detail10merge_sort30DeviceMergeSortBlockSortKernelINS2_10policy_hubIN6thrust24THRUST_300001_SM_1000_NS10device_ptrI6ulong2EEE9Policy600ES9_PNS0_8NullTypeES9_SD_j11sort_ulong2S8_SC_EEvbT0_T1_T2_T3_T4_PT6_PT7_T5_NS1_7vsmem_tEE19static_temp_storage;
	add.s32 	%r185, %r184, %r183;
	ld.shared.v2.u64 	{%rd382, %rd383}, [%r185];
	bra.uni 	$L__BB1_39;
$L__BB1_38:
	shl.b32 	%r186, %r30, 4;
	mov.u32 	%r187, _ZZN3cub18CUB_300001_SM_10006detail10merge_sort30DeviceMergeSortBlockSortKernelINS2_10policy_hubIN6thrust24THRUST_300001_SM_1000_NS10device_ptrI6ulong2EEE9Policy600ES9_PNS0_8NullTypeES9_SD_j11sort_ulong2S8_SC_EEvbT0_T1_T2_T3_T4_PT6_PT7_T5_NS1_7vsmem_tEE19static_temp_storage;
	add.s32 	%r188, %r187, %r186;
	ld.shared.v2.u64 	{%rd376, %rd377}, [%r188];
$L__BB1_39:
	setp.ge.s32 	%p166, %r30, %r12;
	mov.pred 	%p187, 0;
	@%p166 bra 	$L__BB1_43;
	setp.ge.s32 	%p168, %r31, %r11;
	mov.pred 	%p187, -1;
	@%p168 bra 	$L__BB1_43;
	and.b64  	%rd312, %rd376, 65535;
	and.b64  	%rd313, %rd382, 65535;
	setp.lt.u64 	%p170, %rd312, %rd313;
	@%p170 bra 	$L__BB1_43;
	xor.b64  	%rd314, %rd382, %rd376;
	cvt.u16.u64 	%rs24, %rd314;
	setp.eq.s16 	%p171, %rs24, 0;
	setp.lt.u64 	%p172, %rd377, %rd383;
	and.pred  	%p187, %p171, %p172;
$L__BB1_43:
	selp.b64 	%rd370, %rd377, %rd383, %p187;
	selp.b64 	%rd371, %rd376, %rd382, %p187;
	selp.u32 	%r189, 1, 0, %p187;
	add.s32 	%r32, %r30, %r189;
	not.pred 	%p173, %p187;
	selp.u32 	%r190, 1, 0, %p173;
	add.s32 	%r33, %r31, %r190;
	@%p187 bra 	$L__BB1_45;
	shl.b32 	%r191, %r33, 4;
	mov.u32 	%r192, _ZZN3cub18CUB_300001_SM_10006detail10merge_sort30DeviceMergeSortBlockSortKernelINS2_10policy_hubIN6thrust24THRUST_300001_SM_1000_NS10device_ptrI6ulong2EEE9Policy600ES9_PNS0_8NullTypeES9_SD_j11sort_ulong2S8_SC_EEvbT0_T1_T2_T3_T4_PT6_PT7_T5_NS1_7vsmem_tEE19static_temp_storage;
	add.s32 	%r193, %r192, %r191;
	ld.shared.v2.u64 	{%rd382, %rd383}, [%r193];
	bra.uni 	$L__BB1_46;
$L__BB1_45:
	shl.b32 	%r194, %r32, 4;
	mov.u32 	%r195, _ZZN3cub18CUB_300001_SM_10006detail10merge_sort30DeviceMergeSortBlockSortKernelINS2_10policy_hubIN6thrust24THRUST_300001_SM_1000_NS10device_ptrI6ulong2EEE9Policy600ES9_PNS0_8NullTypeES9_SD_j11sort_ulong2S8_SC_EEvbT0_T1_T2_T3_T4_PT6_PT7_T5_NS1_7vsmem_tEE19static_temp_storage;
	add.s32 	%r196, %r195, %r194;
	ld.shared.v2.u64 	{%rd376, %rd377}, [%r196];
$L__BB1_46:
	setp.ge.s32 	%p175, %r32, %r12;
	mov.pred 	%p188, 0;
	@%p175 bra 	$L__BB1_50;
	setp.ge.s32 	%p177, %r33, %r11;
	mov.pred 	%p188, -1;
	@%p177 bra 	$L__BB1_50;
	and.b64  	%rd315, %rd376, 65535;
	and.b64  	%rd316, %rd382, 65535;
	setp.lt.u64 	%p179, %rd315, %rd316;
	@%p179 bra 	$L__BB1_50;
	xor.b64  	%rd317, %rd382, %rd376;
	cvt.u16.u64 	%rs25, %rd317;
	setp.eq.s16 	%p180, %rs25, 0;
	setp.lt.u64 	%p181, %rd377, %rd383;
	and.pred  	%p188, %p180, %p181;
$L__BB1_50:
	selp.b64 	%rd368, %rd377, %rd383, %p188;
	selp.b64 	%rd369, %rd376, %rd382, %p188;
	setp.lt.u32 	%p182, %r7, 129;
	@%p182 bra 	$L__BB1_20;
	ld.param.s8 	%rs27, [_ZN3cub18CUB_300001_SM_10006detail10merge_sort30DeviceMergeSortBlockSortKernelINS2_10policy_hubIN6thrust24THRUST_300001_SM_1000_NS10device_ptrI6ulong2EEE9Policy600ES9_PNS0_8NullTypeES9_SD_j11sort_ulong2S8_SC_EEvbT0_T1_T2_T3_T4_PT6_PT7_T5_NS1_7vsmem_tE_param_0];
	bar.sync 	0;
	setp.eq.s16 	%p183, %rs27, 0;
	@%p183 bra 	$L__BB1_53;
	st.shared.v2.u64 	[%r6], {%rd359, %rd358};
	st.shared.v2.u64 	[%r6+16], {%rd367, %rd366};
	st.shared.v2.u64 	[%r6+32], {%rd371, %rd370};
	st.shared.v2.u64 	[%r6+48], {%rd369, %rd368};
	bar.warp.sync 	-1;
	ld.shared.v2.u64 	{%rd318, %rd319}, [%r5];
	ld.shared.v2.u64 	{%rd320, %rd321}, [%r5+512];
	ld.shared.v2.u64 	{%rd322, %rd323}, [%r5+1024];
	ld.shared.v2.u64 	{%rd324, %rd325}, [%r5+1536];
	cvt.u64.u32 	%rd326, %r4;
	mov.u32 	%r197, %ctaid.x;
	shl.b32 	%r198, %r197, 10;
	or.b32  	%r199, %r3, %r198;
	cvt.u64.u32 	%rd327, %r199;
	add.s64 	%rd328, %rd327, %rd326;
	shl.b64 	%rd329, %rd328, 4;
	add.s64 	%rd330, %rd2, %rd329;
	st.global.v2.u64 	[%rd330], {%rd318, %rd319};
	st.global.v2.u64 	[%rd330+512], {%rd320, %rd321};
	st.global.v2.u64 	[%rd330+1024], {%rd322, %rd323};
	st.global.v2.u64 	[%rd330+1536], {%rd324, %rd325};
	bra.uni 	$L__BB1_142;
$L__BB1_53:
	ld.param.u64 	%rd343, [_ZN3cub18CUB_300001_SM_10006detail10merge_sort30DeviceMergeSortBlockSortKernelINS2_10policy_hubIN6thrust24THRUST_300001_SM_1000_NS10device_ptrI6ulong2EEE9Policy600ES9_PNS0_8NullTypeES9_SD_j11sort_ulong2S8_SC_EEvbT0_T1_T2_T3_T4_PT6_PT7_T5_NS1_7vsmem_tE_param_6];
	st.shared.v2.u64 	[%r6], {%rd359, %rd358};
	st.shared.v2.u64 	[%r6+16], {%rd367, %rd366};
	st.shared.v2.u64 	[%r6+32], {%rd371, %rd370};
	st.shared.v2.u64 	[%r6+48], {%rd369, %rd368};
	bar.warp.sync 	-1;
	ld.shared.v2.u64 	{%rd331, %rd332}, [%r5];
	ld.shared.v2.u64 	{%rd333, %rd334}, [%r5+512];
	ld.shared.v2.u64 	{%rd335, %rd336}, [%r5+1024];
	ld.shared.v2.u64 	{%rd337, %rd338}, [%r5+1536];
	cvta.to.global.u64 	%rd339, %rd343;
	add.s64 	%rd341, %rd339, %rd271;
	st.global.v2.u64 	[%rd341], {%rd331, %rd332};
	st.global.v2.u64 	[%rd341+512], {%rd333, %rd334};
	st.global.v2.u64 	[%rd341+1024], {%rd335, %rd336};
	st.global.v2.u64 	[%rd341+1536], {%rd337, %rd338};
	bra.uni 	$L__BB1_142;
$L__BB1_54:
	sub.s32 	%r78, %r74, %r1;
	min.s32 	%r34, %r78, 1024;
	// begin inline asm
	griddepcontrol.wait;
	// end inline asm
	mul.wide.u32 	%rd214, %r1, 16;
	add.s64 	%rd215, %rd1, %rd214;
	mov.u32 	%r35, %tid.x;
	ld.global.v2.u64 	{%rd395, %rd394}, [%rd215];
	and.b32  	%r36, %r35, 31;
	shl.b32 	%r79, %r35, 2;
	and.b32  	%r80, %r79, 3968;
	or.b32  	%r37, %r80, %r36;
	setp.ge.s32 	%p22, %r37, %r34;
	shl.b32 	%r81, %r37, 4;
	cvt.u64.u32 	%rd216, %r81;
	add.s64 	%rd84, %rd215, %rd216;
	mov.u64 	%rd388, %rd394;
	mov.u64 	%rd389, %rd395;
	@%p22 bra 	$L__BB1_56;
	ld.global.v2.u64 	{%rd389, %rd388}, [%rd84];
$L__BB1_56:
	add.s32 	%r38, %r37, 32;
	setp.ge.s32 	%p23, %r38, %r34;
	mov.u64 	%rd390, %rd394;
	mov.u64 	%rd391, %rd395;
	@%p23 bra 	$L__BB1_58;
	ld.global.v2.u64 	{%rd391, %rd390}, [%rd84+512];
$L__BB1_58:
	add.s32 	%r39, %r37, 64;
	setp.ge.s32 	%p24, %r39, %r34;
	mov.u64 	%rd392, %rd394;
	mov.u64 	%rd393, %rd395;
	@%p24 bra 	$L__BB1_60;
	ld.global.v2.u64 	{%rd393, %rd392}, [%rd84+1024];
$L__BB1_60:
	add.s32 	%r40, %r37, 96;
	setp.ge.s32 	%p25, %r40, %r34;
	@%p25 bra 	$L__BB1_62;
	ld.global.v2.u64 	{%rd395, %rd394}, [%rd84+1536];
$L__BB1_62:
	// begin inline asm
	mov.u32 %r82, %laneid;
	// end inline asm
	add.s32 	%r83, %r82, %r80;
	shl.b32 	%r84, %r83, 4;
	mov.u32 	%r85, _ZZN3cub18CUB_300001_SM_10006detail10merge_sort30DeviceMergeSortBlockSortKernelINS2_10policy_hubIN6thrust24THRUST_300001_SM_1000_NS10device_ptrI6ulong2EEE9Policy600ES9_PNS0_8NullTypeES9_SD_j11sort_ulong2S8_SC_EEvbT0_T1_T2_T3_T4_PT6_PT7_T5_NS1_7vsmem_tEE19static_temp_storage;
	add.s32 	%r43, %r85, %r84;
	st.shared.v2.u64 	[%r43], {%rd389, %rd388};
	st.shared.v2.u64 	[%r43+512], {%rd391, %rd390};
	st.shared.v2.u64 	[%r43+1024], {%rd393, %rd392};
	st.shared.v2.u64 	[%r43+1536], {%rd395, %rd394};
	bar.warp.sync 	-1;
	mad.lo.s32 	%r44, %r82, 48, %r43;
	ld.shared.v2.u64 	{%rd439, %rd438}, [%r44];
	ld.shared.v2.u64 	{%rd103, %rd104}, [%r44+16];
	ld.shared.v2.u64 	{%rd105, %rd106}, [%r44+32];
	ld.shared.v2.u64 	{%rd107, %rd108}, [%r44+48];
	bar.sync 	0;
	// begin inline asm
	griddepcontrol.launch_dependents;
	// end inline asm
	or.b32  	%r86, %r79, 1;
	setp.ge.u32 	%p26, %r86, %r34;
	mov.u64 	%rd428, %rd438;
	mov.u64 	%rd429, %rd439;
	mov.u64 	%rd402, %rd439;
	mov.u64 	%rd403, %rd438;
	@%p26 bra 	$L__BB1_66;
	and.b64  	%rd217, %rd439, 65535;
	and.b64  	%rd218, %rd103, 65535;
	setp.lt.u64 	%p27, %rd217, %rd218;
	@%p27 bra 	$L__BB1_65;
	xor.b64  	%rd219, %rd103, %rd439;
	cvt.u16.u64 	%rs2, %rd219;
	setp.ne.s16 	%p28, %rs2, 0;
	setp.ge.u64 	%p29, %rd438, %rd104;
	or.pred  	%p30, %p28, %p29;
	mov.u64 	%rd428, %rd104;
	mov.u64 	%rd429, %rd103;
	mov.u64 	%rd402, %rd439;
	mov.u64 	%rd403, %rd438;
	@%p30 bra 	$L__BB1_66;
$L__BB1_65:
	mov.u64 	%rd428, %rd104;
	mov.u64 	%rd429, %rd103;
	mov.u64 	%rd402, %rd103;
	mov.u64 	%rd403, %rd104;
$L__BB1_66:
	add.s32 	%r87, %r79, 2;
	setp.ge.u32 	%p31, %r87, %r34;
	mov.u64 	%rd426, %rd403;
	mov.u64 	%rd427, %rd402;
	@%p31 bra 	$L__BB1_70;
	and.b64  	%rd220, %rd402, 65535;
	and.b64  	%rd221, %rd105, 65535;
	setp.lt.u64 	%p32, %rd220, %rd221;
	@%p32 bra 	$L__BB1_69;
	xor.b64  	%rd222, %rd105, %rd402;
	cvt.u16.u64 	%rs3, %rd222;
	setp.ne.s16 	%p33, %rs3, 0;
	setp.ge.u64 	%p34, %rd403, %rd106;
	or.pred  	%p35, %p33, %p34;
	mov.u64 	%rd426, %rd106;
	mov.u64 	%rd427, %rd105;
	@%p35 bra 	$L__BB1_70;
$L__BB1_69:
	mov.u64 	%rd426, %rd106;
	mov.u64 	%rd427, %rd105;
	mov.u64 	%rd402, %rd105;
	mov.u64 	%rd403, %rd106;
$L__BB1_70:
	add.s32 	%r88, %r79, 3;
	setp.lt.u32 	%p36, %r88, %r34;
	selp.b64 	%rd432, %rd108, %rd403, %p36;
	selp.b64 	%rd433, %rd107, %rd402, %p36;
	setp.ge.u32 	%p37, %r79, %r34;
	@%p37 bra 	$L__BB1_89;
	and.b64  	%rd223, %rd429, 65535;
	and.b64  	%rd224, %rd439, 65535;
	setp.lt.u64 	%p38, %rd223, %rd224;
	@%p38 bra 	$L__BB1_73;
	xor.b64  	%rd225, %rd439, %rd429;
	cvt.u16.u64 	%rs4, %rd225;
	setp.ne.s16 	%p39, %rs4, 0;
	setp.ge.u64 	%p40, %rd428, %rd438;
	or.pred  	%p41, %p39, %p40;
	mov.u64 	%rd414, %rd428;
	mov.u64 	%rd415, %rd429;
	@%p41 bra 	$L__BB1_74;
$L__BB1_73:
	mov.u64 	%rd414, %rd438;
	mov.u64 	%rd415, %rd439;
	mov.u64 	%rd438, %rd428;
	mov.u64 	%rd439, %rd429;
$L__BB1_74:
	and.b64  	%rd226, %rd433, 65535;
	and.b64  	%rd227, %rd427, 65535;
	setp.lt.u64 	%p42, %rd226, %rd227;
	@%p42 bra 	$L__BB1_76;
	xor.b64  	%rd228, %rd427, %rd433;
	cvt.u16.u64 	%rs5, %rd228;
	setp.ne.s16 	%p43, %rs5, 0;
	setp.ge.u64 	%p44, %rd432, %rd426;
	or.pred  	%p45, %p43, %p44;
	mov.u64 	%rd408, %rd432;
	mov.u64 	%rd409, %rd433;
	@%p45 bra 	$L__BB1_77;
$L__BB1_76:
	mov.u64 	%rd408, %rd426;
	mov.u64 	%rd409, %rd427;
	mov.u64 	%rd426, %rd432;
	mov.u64 	%rd427, %rd433;
$L__BB1_77:
	and.b64  	%rd229, %rd427, 65535;
	and.b64  	%rd230, %rd415, 65535;
	setp.lt.u64 	%p46, %rd229, %rd230;
	@%p46 bra 	$L__BB1_79;
	xor.b64  	%rd231, %rd415, %rd427;
	cvt.u16.u64 	%rs6, %rd231;
	setp.ne.s16 	%p47, %rs6, 0;
	setp.ge.u64 	%p48, %rd426, %rd414;
	or.pred  	%p49, %p47, %p48;
	mov.u64 	%rd422, %rd426;
	mov.u64 	%rd423, %rd427;
	@%p49 bra 	$L__BB1_80;
$L__BB1_79:
	mov.u64 	%rd422, %rd414;
	mov.u64 	%rd423, %rd415;
	mov.u64 	%rd414, %rd426;
	mov.u64 	%rd415, %rd427;
$L__BB1_80:
	and.b64  	%rd232, %rd415, 65535;
	and.b64  	%rd233, %rd439, 65535;
	setp.lt.u64 	%p50, %rd232, %rd233;
	@%p50 bra 	$L__BB1_82;
	xor.b64  	%rd234, %rd439, %rd415;
	cvt.u16.u64 	%rs7, %rd234;
	setp.ne.s16 	%p51, %rs7, 0;
	setp.ge.u64 	%p52, %rd414, %rd438;
	or.pred  	%p53, %p51, %p52;
	mov.u64 	%rd428, %rd414;
	mov.u64 	%rd429, %rd415;
	@%p53 bra 	$L__BB1_83;
$L__BB1_82:
	mov.u64 	%rd428, %rd438;
	mov.u64 	%rd429, %rd439;
	mov.u64 	%rd438, %rd414;
	mov.u64 	%rd439, %rd415;
$L__BB1_83:
	and.b64  	%rd235, %rd409, 65535;
	and.b64  	%rd236, %rd423, 65535;
	setp.lt.u64 	%p54, %rd235, %rd236;
	@%p54 bra 	$L__BB1_85;
	xor.b64  	%rd237, %rd423, %rd409;
	cvt.u16.u64 	%rs8, %rd237;
	setp.ne.s16 	%p55, %rs8, 0;
	setp.ge.u64 	%p56, %rd408, %rd422;
	or.pred  	%p57, %p55, %p56;
	mov.u64 	%rd432, %rd408;
	mov.u64 	%rd433, %rd409;
	@%p57 bra 	$L__BB1_86;
$L__BB1_85:
	mov.u64 	%rd432, %rd422;
	mov.u64 	%rd433, %rd423;
	mov.u64 	%rd422, %rd408;
	mov.u64 	%rd423, %rd409;
$L__BB1_86:
	and.b64  	%rd238, %rd423, 65535;
	and.b64  	%rd239, %rd429, 65535;
	setp.lt.u64 	%p58, %rd238, %rd239;
	@%p58 bra 	$L__BB1_88;
	xor.b64  	%rd240, %rd429, %rd423;
	cvt.u16.u64 	%rs9, %rd240;
	setp.ne.s16 	%p59, %rs9, 0;
	setp.ge.u64 	%p60, %rd422, %rd428;
	or.pred  	%p61, %p59, %p60;
	mov.u64 	%rd426, %rd422;
	mov.u64 	%rd427, %rd423;
	@%p61 bra 	$L__BB1_89;
$L__BB1_88:
	mov.u64 	%rd426, %rd428;
	mov.u64 	%rd427, %rd429;
	mov.u64 	%rd428, %rd422;
	mov.u64 	%rd429, %rd423;
$L__BB1_89:
	mov.b32 	%r204, 2;
	shl.b32 	%r91, %r35, 6;
	mov.u32 	%r92, _ZZN3cub18CUB_300001_SM_10006detail10merge_sort30DeviceMergeSortBlockSortKernelINS2_10policy_hubIN6thrust24THRUST_300001_SM_1000_NS10device_ptrI6ulong2EEE9Policy600ES9_PNS0_8NullTypeES9_SD_j11sort_ulong2S8_SC_EEvbT0_T1_T2_T3_T4_PT6_PT7_T5_NS1_7vsmem_tEE19static_temp_storage;
	add.s32 	%r93, %r92, %r91;
$L__BB1_90:
	mov.u32 	%r45, %r204;
	bar.sync 	0;
	add.s32 	%r90, %r45, -1;
	st.shared.v2.u64 	[%r93], {%rd439, %rd438};
	st.shared.v2.u64 	[%r93+16], {%rd429, %rd428};
	st.shared.v2.u64 	[%r93+32], {%rd427, %rd426};
	st.shared.v2.u64 	[%r93+48], {%rd433, %rd432};
	bar.sync 	0;
	neg.s32 	%r94, %r45;
	and.b32  	%r95, %r35, %r94;
	shl.b32 	%r96, %r95, 2;
	shl.b32 	%r97, %r45, 1;
	and.b32  	%r98, %r90, %r35;
	shl.b32 	%r99, %r98, 2;
	min.s32 	%r46, %r99, %r34;
	min.s32 	%r47, %r96, %r34;
	add.s32 	%r100, %r47, %r97;
	min.s32 	%r48, %r100, %r34;
	add.s32 	%r101, %r48, %r97;
	min.s32 	%r49, %r101, %r34;
	sub.s32 	%r102, %r48, %r47;
	sub.s32 	%r103, %r49, %r48;
	setp.lt.s32 	%p62, %r46, %r103;
	sub.s32 	%r104, %r46, %r103;
	selp.b32 	%r207, 0, %r104, %p62;
	min.s32 	%r205, %r102, %r46;
	setp.ge.s32 	%p63, %r207, %r205;
	@%p63 bra 	$L__BB1_95;
	add.s32 	%r52, %r48, %r46;
$L__BB1_92:
	sub.s32 	%r105, %r205, %r207;
	shr.u32 	%r106, %r105, 31;
	add.s32 	%r107, %r105, %r106;
	shr.s32 	%r108, %r107, 1;
	add.s32 	%r55, %r108, %r207;
	add.s32 	%r109, %r55, %r47;
	shl.b32 	%r110, %r109, 4;
	mov.u32 	%r111, _ZZN3cub18CUB_300001_SM_10006detail10merge_sort30DeviceMergeSortBlockSortKernelINS2_10policy_hubIN6thrust24THRUST_300001_SM_1000_NS10device_ptrI6ulong2EEE9Policy600ES9_PNS0_8NullTypeES9_SD_j11sort_ulong2S8_SC_EEvbT0_T1_T2_T3_T4_PT6_PT7_T5_NS1_7vsmem_tEE19static_temp_storage;
	add.s32 	%r56, %r111, %r110;
	ld.shared.u64 	%rd155, [%r56];
	not.b32 	%r112, %r55;
	add.s32 	%r113, %r52, %r112;
	shl.b32 	%r114, %r113, 4;
	add.s32 	%r57, %r111, %r114;
	ld.shared.u64 	%rd156, [%r57];
	and.b64  	%rd241, %rd156, 65535;
	and.b64  	%rd242, %rd155, 65535;
	setp.lt.u64 	%p65, %rd241, %rd242;
	mov.pred 	%p189, 0;
	@%p65 bra 	$L__BB1_94;
	ld.shared.u64 	%rd243, [%r57+8];
	ld.shared.u64 	%rd245, [%r56+8];
	xor.b64  	%rd247, %rd156, %rd155;
	cvt.u16.u64 	%rs10, %rd247;
	setp.ne.s16 	%p66, %rs10, 0;
	setp.ge.u64 	%p67, %rd243, %rd245;
	or.pred  	%p189, %p66, %p67;
$L__BB1_94:
	add.s32 	%r115, %r55, 1;
	selp.b32 	%r207, %r115, %r207, %p189;
	selp.b32 	%r205, %r205, %r55, %p189;
	setp.lt.s32 	%p68, %r207, %r205;
	@%p68 bra 	$L__BB1_92;
$L__BB1_95:
	add.s32 	%r61, %r207, %r47;
	add.s32 	%r116, %r48, %r46;
	sub.s32 	%r62, %r116, %r207;
	shl.b32 	%r117, %r61, 4;
	mov.u32 	%r118, _ZZN3cub18CUB_300001_SM_10006detail10merge_sort30DeviceMergeSortBlockSortKernelINS2_10policy_hubIN6thrust24THRUST_300001_SM_1000_NS10device_ptrI6ulong2EEE9Policy600ES9_PNS0_8NullTypeES9_SD_j11sort_ulong2S8_SC_EEvbT0_T1_T2_T3_T4_PT6_PT7_T5_NS1_7vsmem_tEE19static_temp_storage;
	add.s32 	%r63, %r118, %r117;
	ld.shared.v2.u64 	{%rd446, %rd447}, [%r63];
	shl.b32 	%r119, %r62, 4;
	add.s32 	%r64, %r118, %r119;
	ld.shared.v2.u64 	{%rd440, %rd441}, [%r64];
	setp.ge.s32 	%p70, %r62, %r49;
	mov.pred 	%p190, 0;
	@%p70 bra 	$L__BB1_99;
	setp.ge.s32 	%p72, %r61, %r48;
	mov.pred 	%p190, -1;
	@%p72 bra 	$L__BB1_99;
	and.b64  	%rd248, %rd440, 65535;
	and.b64  	%rd249, %rd446, 65535;
	setp.lt.u64 	%p74, %rd248, %rd249;
	@%p74 bra 	$L__BB1_99;
	xor.b64  	%rd250, %rd446, %rd440;
	cvt.u16.u64 	%rs11, %rd250;
	setp.eq.s16 	%p75, %rs11, 0;
	setp.lt.u64 	%p76, %rd441, %rd447;
	and.pred  	%p190, %p75, %p76;
$L__BB1_99:
	selp.b64 	%rd438, %rd441, %rd447, %p190;
	selp.b64 	%rd439, %rd440, %rd446, %p190;
	selp.u32 	%r120, 1, 0, %p190;
	add.s32 	%r65, %r62, %r120;
	not.pred 	%p77, %p190;
	selp.u32 	%r121, 1, 0, %p77;
	add.s32 	%r66, %r61, %r121;
	@%p77 bra 	$L__BB1_101;
	ld.shared.v2.u64 	{%rd440, %rd441}, [%r64+16];
	bra.uni 	$L__BB1_102;
$L__BB1_101:
	ld.shared.v2.u64 	{%rd446, %rd447}, [%r63+16];
$L__BB1_102:
	setp.ge.s32 	%p79, %r65, %r49;
	mov.pred 	%p191, 0;
	@%p79 bra 	$L__BB1_106;
	setp.ge.s32 	%p81, %r66, %r48;
	mov.pred 	%p191, -1;
	@%p81 bra 	$L__BB1_106;
	and.b64  	%rd251, %rd440, 65535;
	and.b64  	%rd252, %rd446, 65535;
	setp.lt.u64 	%p83, %rd251, %rd252;
	@%p83 bra 	$L__BB1_106;
	xor.b64  	%rd253, %rd446, %rd440;
	cvt.u16.u64 	%rs12, %rd253;
	setp.eq.s16 	%p84, %rs12, 0;
	setp.lt.u64 	%p85, %rd441, %rd447;
	and.pred  	%p191, %p84, %p85;
$L__BB1_106:
	selp.b64 	%rd428, %rd441, %rd447, %p191;
	selp.b64 	%rd429, %rd440, %rd446, %p191;
	selp.u32 	%r122, 1, 0, %p191;
	add.s32 	%r67, %r65, %r122;
	not.pred 	%p86, %p191;
	selp.u32 	%r123, 1, 0, %p86;
	add.s32 	%r68, %r66, %r123;
	@%p191 bra 	$L__BB1_108;
	shl.b32 	%r124, %r68, 4;
	mov.u32 	%r125, _ZZN3cub18CUB_300001_SM_10006detail10merge_sort30DeviceMergeSortBlockSortKernelINS2_10policy_hubIN6thrust24THRUST_300001_SM_1000_NS10device_ptrI6ulong2EEE9Policy600ES9_PNS0_8NullTypeES9_SD_j11sort_ulong2S8_SC_EEvbT0_T1_T2_T3_T4_PT6_PT7_T5_NS1_7vsmem_tEE19static_temp_storage;
	add.s32 	%r126, %r125, %r124;
	ld.shared.v2.u64 	{%rd446, %rd447}, [%r126];
	bra.uni 	$L__BB1_109;
$L__BB1_108:
	shl.b32 	%r127, %r67, 4;
	mov.u32 	%r128, _ZZN3cub18CUB_300001_SM_10006detail10merge_sort30DeviceMergeSortBlockSortKernelINS2_10policy_hubIN6thrust24THRUST_300001_SM_1000_NS10device_ptrI6ulong2EEE9Policy600ES9_PNS0_8NullTypeES9_SD_j11sort_ulong2S8_SC_EEvbT0_T1_T2_T3_T4_PT6_PT7_T5_NS1_7vsmem_tEE19static_temp_storage;
	add.s32 	%r129, %r128, %r127;
	ld.shared.v2.u64 	{%rd440, %rd441}, [%r129];
$L__BB1_109:
	setp.ge.s32 	%p88, %r67, %r49;
	mov.pred 	%p192, 0;
	@%p88 bra 	$L__BB1_113;
	setp.ge.s32 	%p90, %r68, %r48;
	mov.pred 	%p192, -1;
	@%p90 bra 	$L__BB1_113;
	and.b64  	%rd254, %rd440, 65535;
	and.b64  	%rd255, %rd446, 65535;
	setp.lt.u64 	%p92, %rd254, %rd255;
	@%p92 bra 	$L__BB1_113;
	xor.b64  	%rd256, %rd446, %rd440;
	cvt.u16.u64 	%rs13, %rd256;
	setp.eq.s16 	%p93, %rs13, 0;
	setp.lt.u64 	%p94, %rd441, %rd447;
	and.pred  	%p192, %p93, %p94;
$L__BB1_113:
	selp.b64 	%rd426, %rd441, %rd447, %p192;
	selp.b64 	%rd427, %rd440, %rd446, %p192;
	selp.u32 	%r130, 1, 0, %p192;
	add.s32 	%r69, %r67, %r130;
	not.pred 	%p95, %p192;
	selp.u32 	%r131, 1, 0, %p95;
	add.s32 	%r70, %r68, %r131;
	@%p192 bra 	$L__BB1_115;
	shl.b32 	%r132, %r70, 4;
	mov.u32 	%r133, _ZZN3cub18CUB_300001_SM_10006detail10merge_sort30DeviceMergeSortBlockSortKernelINS2_10policy_hubIN6thrust24THRUST_300001_SM_1000_NS10device_ptrI6ulong2EEE9Policy600ES9_PNS0_8NullTypeES9_SD_j11sort_ulong2S8_SC_EEvbT0_T1_T2_T3_T4_PT6_PT7_T5_NS1_7vsmem_tEE19static_temp_storage;
	add.s32 	%r134, %r133, %r132;
	ld.shared.v2.u64 	{%rd446, %rd447}, [%r134];
	bra.uni 	$L__BB1_116;
$L__BB1_115:
	shl.b32 	%r135, %r69, 4;
	mov.u32 	%r136, _ZZN3cub18CUB_300001_SM_10006detail10merge_sort30DeviceMergeSortBlockSortKernelINS2_10policy_hubIN6thrust24THRUST_300001_SM_1000_NS10device_ptrI6ulong2EEE9Policy600ES9_PNS0_8NullTypeES9_SD_j11sort_ulong2S8_SC_EEvbT0_T1_T2_T3_T4_PT6_PT7_T5_NS1_7vsmem_tEE19static_temp_storage;
	add.s32 	%r137, %r136, %r135;
	ld.shared.v2.u64 	{%rd440, %rd441}, [%r137];
$L__BB1_116:
	setp.ge.s32 	%p97, %r69, %r49;
	mov.pred 	%p193, 0;
	@%p97 bra 	$L__BB1_120;
	setp.ge.s32 	%p99, %r70, %r48;
	mov.pred 	%p193, -1;
	@%p99 bra 	$L__BB1_120;
	and.b64  	%rd257, %rd440, 65535;
	and.b64  	%rd258, %rd446, 65535;
	setp.lt.u64 	%p101, %rd257, %rd258;
	@%p101 bra 	$L__BB1_120;
	xor.b64  	%rd259, %rd446, %rd440;
	cvt.u16.u64 	%rs14, %rd259;
	setp.eq.s16 	%p102, %rs14, 0;
	setp.lt.u64 	%p103, %rd441, %rd447;
	and.pred  	%p193, %p102, %p103;
$L__BB1_120:
	shl.b32 	%r204, %r45, 1;
	selp.b64 	%rd432, %rd441, %rd447, %p193;
	selp.b64 	%rd433, %rd440, %rd446, %p193;
	setp.lt.u32 	%p104, %r45, 129;
	@%p104 bra 	$L__BB1_90;
	ld.param.s8 	%rs26, [_ZN3cub18CUB_300001_SM_10006detail10merge_sort30DeviceMergeSortBlockSortKernelINS2_10policy_hubIN6thrust24THRUST_300001_SM_1000_NS10device_ptrI6ulong2EEE9Policy600ES9_PNS0_8NullTypeES9_SD_j11sort_ulong2S8_SC_EEvbT0_T1_T2_T3_T4_PT6_PT7_T5_NS1_7vsmem_tE_param_0];
	bar.sync 	0;
	setp.eq.s16 	%p105, %rs26, 0;
	@%p105 bra 	$L__BB1_132;
	st.shared.v2.u64 	[%r44], {%rd439, %rd438};
	st.shared.v2.u64 	[%r44+16], {%rd429, %rd428};
	st.shared.v2.u64 	[%r44+32], {%rd427, %rd426};
	st.shared.v2.u64 	[%r44+48], {%rd433, %rd432};
	bar.warp.sync 	-1;
	ld.shared.v2.u64 	{%rd193, %rd194}, [%r43];
	ld.shared.v2.u64 	{%rd195, %rd196}, [%r43+512];
	ld.shared.v2.u64 	{%rd197, %rd198}, [%r43+1024];
	ld.shared.v2.u64 	{%rd199, %rd200}, [%r43+1536];
	setp.eq.s32 	%p106, %r35, 0;
	@%p106 bra 	$L__BB1_123;
	bra.uni 	$L__BB1_124;
$L__BB1_123:
	st.volatile.shared.u32 	[_ZZN3cub18CUB_300001_SM_10006detail10merge_sort30DeviceMergeSortBlockSortKernelINS2_10policy_hubIN6thrust24THRUST_300001_SM_1000_NS10device_ptrI6ulong2EEE9Policy600ES9_PNS0_8NullTypeES9_SD_j11sort_ulong2S8_SC_EEvbT0_T1_T2_T3_T4_PT6_PT7_T5_NS1_7vsmem_tEE19static_temp_storage+16384], %r34;
$L__BB1_124:
	bar.sync 	0;
	ld.volatile.shared.u32 	%r72, [_ZZN3cub18CUB_300001_SM_10006detail10merge_sort30DeviceMergeSortBlockSortKernelINS2_10policy_hubIN6thrust24THRUST_300001_SM_1000_NS10device_ptrI6ulong2EEE9Policy600ES9_PNS0_8NullTypeES9_SD_j11sort_ulong2S8_SC_EEvbT0_T1_T2_T3_T4_PT6_PT7_T5_NS1_7vsmem_tEE19static_temp_storage+16384];
	cvt.u64.u32 	%rd260, %r80;
	mov.u32 	%r138, %ctaid.x;
	shl.b32 	%r139, %r138, 10;
	or.b32  	%r140, %r36, %r139;
	cvt.u64.u32 	%rd261, %r140;
	add.s64 	%rd262, %rd261, %rd260;
	setp.ge.s32 	%p107, %r37, %r72;
	shl.b64 	%rd263, %rd262, 4;
	add.s64 	%rd209, %rd2, %rd263;
	@%p107 bra 	$L__BB1_126;
	st.global.v2.u64 	[%rd209], {%rd193, %rd194};
$L__BB1_126:
	setp.ge.s32 	%p108, %r38, %r72;
	@%p108 bra 	$L__BB1_128;
	st.global.v2.u64 	[%rd209+512], {%rd195, %rd196};
$L__BB1_128:
	setp.ge.s32 	%p109, %r39, %r72;
	@%p109 bra 	$L__BB1_130;
	st.global.v2.u64 	[%rd209+1024], {%rd197, %rd198};
$L__BB1_130:
	setp.ge.s32 	%p110, %r40, %r72;
	@%p110 bra 	$L__BB1_142;
	st.global.v2.u64 	[%rd209+1536], {%rd199, %rd200};
	bra.uni 	$L__BB1_142;
$L__BB1_132:
	st.shared.v2.u64 	[%r44], {%rd439, %rd438};
	st.shared.v2.u64 	[%r44+16], {%rd429, %rd428};
	st.shared.v2.u64 	[%r44+32], {%rd427, %rd426};
	st.shared.v2.u64 	[%r44+48], {%rd433, %rd432};
	bar.warp.sync 	-1;
	ld.shared.v2.u64 	{%rd201, %rd202}, [%r43];
	ld.shared.v2.u64 	{%rd203, %rd204}, [%r43+512];
	ld.shared.v2.u64 	{%rd205, %rd206}, [%r43+1024];
	ld.shared.v2.u64 	{%rd207, %rd208}, [%r43+1536];
	setp.eq.s32 	%p111, %r35, 0;
	@%p111 bra 	$L__BB1_133;
	bra.uni 	$L__BB1_134;
$L__BB1_133:
	st.volatile.shared.u32 	[_ZZN3cub18CUB_300001_SM_10006detail10merge_sort30DeviceMergeSortBlockSortKernelINS2_10policy_hubIN6thrust24THRUST_300001_SM_1000_NS10device_ptrI6ulong2EEE9Policy600ES9_PNS0_8NullTypeES9_SD_j11sort_ulong2S8_SC_EEvbT0_T1_T2_T3_T4_PT6_PT7_T5_NS1_7vsmem_tEE19static_temp_storage+16384], %r34;
$L__BB1_134:
	ld.param.u64 	%rd342, [_ZN3cub18CUB_300001_SM_10006detail10merge_sort30DeviceMergeSortBlockSortKernelINS2_10policy_hubIN6thrust24THRUST_300001_SM_1000_NS10device_ptrI6ulong2EEE9Policy600ES9_PNS0_8NullTypeES9_SD_j11sort_ulong2S8_SC_EEvbT0_T1_T2_T3_T4_PT6_PT7_T5_NS1_7vsmem_tE_param_6];
	bar.sync 	0;
	ld.volatile.shared.u32 	%r73, [_ZZN3cub18CUB_300001_SM_10006detail10merge_sort30DeviceMergeSortBlockSortKernelINS2_10policy_hubIN6thrust24THRUST_300001_SM_1000_NS10device_ptrI6ulong2EEE9Policy600ES9_PNS0_8NullTypeES9_SD_j11sort_ulong2S8_SC_EEvbT0_T1_T2_T3_T4_PT6_PT7_T5_NS1_7vsmem_tEE19static_temp_storage+16384];
	setp.ge.s32 	%p112, %r37, %r73;
	cvt.u64.u32 	%rd264, %r37;
	mov.u32 	%r141, %ctaid.x;
	shl.b32 	%r142, %r141, 10;
	cvt.u64.u32 	%rd265, %r142;
	add.s64 	%rd266, %rd264, %rd265;
	cvta.to.global.u64 	%rd267, %rd342;
	shl.b64 	%rd268, %rd266, 4;
	add.s64 	%rd210, %rd267, %rd268;
	@%p112 bra 	$L__BB1_136;
	st.global.v2.u64 	[%rd210], {%rd201, %rd202};
$L__BB1_136:
	setp.ge.s32 	%p113, %r38, %r73;
	@%p113 bra 	$L__BB1_138;
	st.global.v2.u64 	[%rd210+512], {%rd203, %rd204};
$L__BB1_138:
	setp.ge.s32 	%p114, %r39, %r73;
	@%p114 bra 	$L__BB1_140;
	st.global.v2.u64 	[%rd210+1024], {%rd205, %rd206};
$L__BB1_140:
	setp.ge.s32 	%p115, %r40, %r73;
	@%p115 bra 	$L__BB1_142;
	st.global.v2.u64 	[%rd210+1536], {%rd207, %rd208};
$L__BB1_142:
	ret;

}
	// .globl	_ZN3cub18CUB_300001_SM_10006detail10merge_sort30DeviceMergeSortPartitionKernelIN6thrust24THRUST_300001_SM_1000_NS10device_ptrI6ulong2EEj11sort_ulong2S7_EEvbT_PT2_T0_SD_PSD_T1_SD_i
.visible .entry _ZN3cub18CUB_300001_SM_10006detail10merge_sort30DeviceMergeSortPartitionKernelIN6thrust24THRUST_300001_SM_1000_NS10device_ptrI6ulong2EEj11sort_ulong2S7_EEvbT_PT2_T0_SD_PSD_T1_SD_i(
	.param .u8 _ZN3cub18CUB_300001_SM_10006detail10merge_sort30DeviceMergeSortPartitionKernelIN6thrust24THRUST_300001_SM_1000_NS10device_ptrI6ulong2EEj11sort_ulong2S7_EEvbT_PT2_T0_SD_PSD_T1_SD_i_param_0,
	.param .align 8 .b8 _ZN3cub18CUB_300001_SM_10006detail10merge_sort30DeviceMergeSortPartitionKernelIN6thrust24THRUST_300001_SM_1000_NS10device_ptrI6ulong2EEj11sort_ulong2S7_EEvbT_PT2_T0_SD_PSD_T1_SD_i_param_1[8],
	.param .u64 .ptr .align 1 _ZN3cub18CUB_300001_SM_10006detail10merge_sort30DeviceMergeSortPartitionKernelIN6thrust24THRUST_300001_SM_1000_NS10device_ptrI6ulong2EEj11sort_ulong2S7_EEvbT_PT2_T0_SD_PSD_T1_SD_i_param_2,
	.param .u32 _ZN3cub18CUB_300001_SM_10006detail10merge_sort30DeviceMergeSortPartitionKernelIN6thrust24THRUST_300001_SM_1000_NS10device_ptrI6ulong2EEj11sort_ulong2S7_EEvbT_PT2_T0_SD_PSD_T1_SD_i_param_3,
	.param .u32 _ZN3cub18CUB_300001_SM_10006detail10merge_sort30DeviceMergeSortPartitionKernelIN6thrust24THRUST_300001_SM_1000_NS10device_ptrI6ulong2EEj11sort_ulong2S7_EEvbT_PT2_T0_SD_PSD_T1_SD_i_param_4,
	.param .u64 .ptr .align 1 _ZN3cub18CUB_300001_SM_10006detail10merge_sort30DeviceMergeSortPartitionKernelIN6thrust24THRUST_300001_SM_1000_NS10device_ptrI6ulong2EEj11sort_ulong2S7_EEvbT_PT2_T0_SD_PSD_T1_SD_i_param_5,
	.param .align 1 .b8 _ZN3cub18CUB_300001_SM_10006detail10merge_sort30DeviceMergeSortPartitionKernelIN6thrust24THRUST_300001_SM_1000_NS10device_ptrI6ulong2EEj11sort_ulong2S7_EEvbT_PT2_T0_SD_PSD_T1_SD_i_param_6[1],
	.param .u32 _ZN3cub18CUB_300001_SM_10006detail10merge_sort30DeviceMergeSortPartitionKernelIN6thrust24THRUST_300001_SM_1000_NS10device_ptrI6ulong2EEj11sort_ulong2S7_EEvbT_PT2_T0_SD_PSD_T1_SD_i_param_7,
	.param .u32 _ZN3cub18CUB_300001_SM_10006detail10merge_sort30DeviceMergeSortPartitionKernelIN6thrust24THRUST_300001_SM_1000_NS10device_ptrI6ulong2EEj11sort_ulong2S7_EEvbT_PT2_T0_SD_PSD_T1_SD_i_param_8
)
{
	.reg .pred 	%p<22>;
	.reg .b16 	%rs<4>;
	.reg .b32 	%r<66>;
	.reg .b64 	%rd<50>;

	ld.param.u64 	%rd17, [_ZN3cub18CUB_300001_SM_10006detail10merge_sort30DeviceMergeSortPartitionKernelIN6thrust24THRUST_300001_SM_1000_NS10device_ptrI6ulong2EEj11sort_ulong2S7_EEvbT_PT2_T0_SD_PSD_T1_SD_i_param_1];
	ld.param.s8 	%rs1, [_ZN3cub18CUB_300001_SM_10006detail10merge_sort30DeviceMergeSortPartitionKernelIN6thrust24THRUST_300001_SM_1000_NS10device_ptrI6ulong2EEj11sort_ulong2S7_EEvbT_PT2_T0_SD_PSD_T1_SD_i_param_0];
	ld.param.u64 	%rd18, [_ZN3cub18CUB_300001_SM_10006detail10merge_sort30DeviceMergeSortPartitionKernelIN6thrust24THRUST_300001_SM_1000_NS10device_ptrI6ulong2EEj11sort_ulong2S7_EEvbT_PT2_T0_SD_PSD_T1_SD_i_param_2];
	ld.param.u32 	%r22, [_ZN3cub18CUB_300001_SM_10006detail10merge_sort30DeviceMergeSortPartitionKernelIN6thrust24THRUST_300001_SM_1000_NS10device_ptrI6ulong2EEj11sort_ulong2S7_EEvbT_PT2_T0_SD_PSD_T1_SD_i_param_3];
	ld.param.u32 	%r23, [_ZN3cub18CUB_300001_SM_10006detail10merge_sort30DeviceMergeSortPartitionKernelIN6thrust24THRUST_300001_SM_1000_NS10device_ptrI6ulong2EEj11sort_ulong2S7_EEvbT_PT2_T0_SD_PSD_T1_SD_i_param_4];
	ld.param.u64 	%rd19, [_ZN3cub18CUB_300001_SM_10006detail10merge_sort30DeviceMergeSortPartitionKernelIN6thrust24THRUST_300001_SM_1000_NS10device_ptrI6ulong2EEj11sort_ulong2S7_EEvbT_PT2_T0_SD_PSD_T1_SD_i_param_5];
	ld.param.u32 	%r24, [_ZN3cub18CUB_300001_SM_10006detail10merge_sort30DeviceMergeSortPartitionKernelIN6thrust24THRUST_300001_SM_1000_NS10device_ptrI6ulong2EEj11sort_ulong2S7_EEvbT_PT2_T0_SD_PSD_T1_SD_i_param_7];
	ld.param.u32 	%r25, [_ZN3cub18CUB_300001_SM_10006detail10merge_sort30DeviceMergeSortPartitionKernelIN6thrust24THRUST_300001_SM_1000_NS10device_ptrI6ulong2EEj11sort_ulong2S7_EEvbT_PT2_T0_SD_PSD_T1_SD_i_param_8];
	cvta.to.global.u64 	%rd1, %rd19;
	mov.u32 	%r26, %ntid.x;
	mov.u32 	%r27, %ctaid.x;
	mov.u32 	%r28, %tid.x;
	mad.lo.s32 	%r1, %r26, %r27, %r28;
	setp.ge.u32 	%p5, %r1, %r23;
	@%p5 bra 	$L__BB2_15;
	shr.u32 	%r29, %r24, 1;
	add.s32 	%r2, %r24, -1;
	neg.s32 	%r30, %r24;
	and.b32  	%r31, %r1, %r30;
	mul.lo.s32 	%r32, %r25, %r31;
	mul.lo.s32 	%r33, %r25, %r29;
	min.u32 	%r3, %r32, %r22;
	not.b32 	%r34, %r32;
	min.u32 	%r35, %r33, %r34;
	add.s32 	%r36, %r35, %r32;
	min.u32 	%r4, %r36, %r22;
	not.b32 	%r37, %r4;
	min.u32 	%r38, %r33, %r37;
	add.s32 	%r39, %r38, %r4;
	min.u32 	%r5, %r39, %r22;
	// begin inline asm
	griddepcontrol.wait;
	// end inline asm
	add.s32 	%r40, %r1, 1;
	setp.ne.s32 	%p6, %r40, %r23;
	@%p6 bra 	$L__BB2_3;
	mul.wide.u32 	%rd48, %r1, 4;
	add.s64 	%rd49, %rd1, %rd48;
	st.global.u32 	[%rd49], %r4;
	bra.uni 	$L__BB2_15;
$L__BB2_3:
	sub.s32 	%r41, %r5, %r3;
	and.b32  	%r42, %r2, %r1;
	mul.lo.s32 	%r43, %r42, %r25;
	min.u32 	%r6, %r43, %r41;
	setp.eq.s16 	%p7, %rs1, 0;
	@%p7 bra 	$L__BB2_9;
	sub.s32 	%r44, %r4, %r3;
	sub.s32 	%r45, %r5, %r4;
	max.u32 	%r46, %r6, %r45;
	sub.s32 	%r65, %r46, %r45;
	min.u32 	%r61, %r44, %r6;
	setp.ge.u32 	%p8, %r65, %r61;
	@%p8 bra 	$L__BB2_14;
	cvta.to.global.u64 	%rd3, %rd17;
	cvt.u64.u32 	%rd4, %r4;
	cvt.u64.u32 	%rd5, %r3;
$L__BB2_6:
	sub.s32 	%r47, %r61, %r65;
	shr.u32 	%r48, %r47, 1;
	add.s32 	%r11, %r48, %r65;
	cvt.u64.u32 	%rd20, %r11;
	add.s64 	%rd21, %rd20, %rd5;
	shl.b64 	%rd22, %rd21, 4;
	add.s64 	%rd6, %rd3, %rd22;
	ld.global.u64 	%rd7, [%rd6];
	not.b32 	%r49, %r11;
	add.s32 	%r50, %r6, %r49;
	cvt.u64.u32 	%rd23, %r50;
	add.s64 	%rd24, %rd23, %rd4;
	shl.b64 	%rd25, %rd24, 4;
	add.s64 	%rd8, %rd3, %rd25;
	ld.global.u64 	%rd9, [%rd8];
	and.b64  	%rd26, %rd9, 65535;
	and.b64  	%rd27, %rd7, 65535;
	setp.lt.u64 	%p10, %rd26, %rd27;
	mov.pred 	%p20, 0;
	@%p10 bra 	$L__BB2_8;
	ld.global.u64 	%rd28, [%rd8+8];
	ld.global.u64 	%rd30, [%rd6+8];
	xor.b64  	%rd32, %rd9, %rd7;
	cvt.u16.u64 	%rs2, %rd32;
	setp.ne.s16 	%p11, %rs2, 0;
	setp.ge.u64 	%p12, %rd28, %rd30;
	or.pred  	%p20, %p11, %p12;
$L__BB2_8:
	add.s32 	%r51, %r11, 1;
	selp.b32 	%r65, %r51, %r65, %p20;
	selp.b32 	%r61, %r61, %r11, %p20;
	setp.lt.u32 	%p13, %r65, %r61;
	@%p13 bra 	$L__BB2_6;
	bra.uni 	$L__BB2_14;
$L__BB2_9:
	sub.s32 	%r52, %r4, %r3;
	sub.s32 	%r53, %r5, %r4;
	max.u32 	%r54, %r6, %r53;
	sub.s32 	%r65, %r54, %r53;
	min.u32 	%r63, %r52, %r6;
	setp.ge.u32 	%p14, %r65, %r63;
	@%p14 bra 	$L__BB2_14;
	cvta.to.global.u64 	%rd10, %rd18;
	cvt.u64.u32 	%rd11, %r4;
	cvt.u64.u32 	%rd12, %r3;
$L__BB2_11:
	sub.s32 	%r55, %r63, %r65;
	shr.u32 	%r56, %r55, 1;
	add.s32 	%r18, %r56, %r65;
	cvt.u64.u32 	%rd33, %r18;
	add.s64 	%rd34, %rd33, %rd12;
	shl.b64 	%rd35, %rd34, 4;
	add.s64 	%rd13, %rd10, %rd35;
	ld.global.u64 	%rd14, [%rd13];
	not.b32 	%r57, %r18;
	add.s32 	%r58, %r6, %r57;
	cvt.u64.u32 	%rd36, %r58;
	add.s64 	%rd37, %rd36, %rd11;
	shl.b64 	%rd38, %rd37, 4;
	add.s64 	%rd15, %rd10, %rd38;
	ld.global.u64 	%rd16, [%rd15];
	and.b64  	%rd39, %rd16, 65535;
	and.b64  	%rd40, %rd14, 65535;
	setp.lt.u64 	%p16, %rd39, %rd40;
	mov.pred 	%p21, 0;
	@%p16 bra 	$L__BB2_13;
	ld.global.u64 	%rd41, [%rd15+8];
	ld.global.u64 	%rd43, [%rd13+8];
	xor.b64  	%rd45, %rd16, %rd14;
	cvt.u16.u64 	%rs3, %rd45;
	setp.ne.s16 	%p17, %rs3, 0;
	setp.ge.u64 	%p18, %rd41, %rd43;
	or.pred  	%p21, %p17, %p18;
$L__BB2_13:
	add.s32 	%r59, %r18, 1;
	selp.b32 	%r65, %r59, %r65, %p21;
	selp.b32 	%r63, %r63, %r18, %p21;
	setp.lt.u32 	%p19, %r65, %r63;
	@%p19 bra 	$L__BB2_11;
$L__BB2_14:
	add.s32 	%r60, %r65, %r3;
	mul.wide.u32 	%rd46, %r1, 4;
	add.s64 	%rd47, %rd1, %rd46;
	st.global.u32 	[%rd47], %r60;
$L__BB2_15:
	ret;

}
	// .globl	_ZN3cub18CUB_300001_SM_10006detail10merge_sort26DeviceMergeSortMergeKernelINS2_10policy_hubIN6thrust24THRUST_300001_SM_1000_NS10device_ptrI6ulong2EEE9Policy600ES9_PNS0_8NullTypeES9_SD_j11sort_ulong2S8_SC_EEvbT2_T3_T4_PT6_PT7_T5_PSH_SH_NS1_7vsmem_tE
.visible .entry _ZN3cub18CUB_300001_SM_10006detail10merge_sort26DeviceMergeSortMergeKernelINS2_10policy_hubIN6thrust24THRUST_300001_SM_1000_NS10device_ptrI6ulong2EEE9Policy600ES9_PNS0_8NullTypeES9_SD_j11sort_ulong2S8_SC_EEvbT2_T3_T4_PT6_PT7_T5_PSH_SH_NS1_7vsmem_tE(
	.param .u8 _ZN3cub18CUB_300001_SM_10006detail10merge_sort26DeviceMergeSortMergeKernelINS2_10policy_hubIN6thrust24THRUST_300001_SM_1000_NS10device_ptrI6ulong2EEE9Policy600ES9_PNS0_8NullTypeES9_SD_j11sort_ulong2S8_SC_EEvbT2_T3_T4_PT6_PT7_T5_PSH_SH_NS1_7vsmem_tE_param_0,
	.param .align 8 .b8 _ZN3cub18CUB_300001_SM_10006detail10merge_sort26DeviceMergeSortMergeKernelINS2_10policy_hubIN6thrust24THRUST_300001_SM_1000_NS10device_ptrI6ulong2EEE9Policy600ES9_PNS0_8NullTypeES9_SD_j11sort_ulong2S8_SC_EEvbT2_T3_T4_PT6_PT7_T5_PSH_SH_NS1_7vsmem_tE_param_1[8],
	.param .u64 .ptr .align 1 _ZN3cub18CUB_300001_SM_10006detail10merge_sort26DeviceMergeSortMergeKernelINS2_10policy_hubIN6thrust24THRUST_300001_SM_1000_NS10device_ptrI6ulong2EEE9Policy600ES9_PNS0_8NullTypeES9_SD_j11sort_ulong2S8_SC_EEvbT2_T3_T4_PT6_PT7_T5_PSH_SH_NS1_7vsmem_tE_param_2,
	.param .u32 _ZN3cub18CUB_300001_SM_10006detail10merge_sort26DeviceMergeSortMergeKernelINS2_10policy_hubIN6thrust24THRUST_300001_SM_1000_NS10device_ptrI6ulong2EEE9Policy600ES9_PNS0_8NullTypeES9_SD_j11sort_ulong2S8_SC_EEvbT2_T3_T4_PT6_PT7_T5_PSH_SH_NS1_7vsmem_tE_param_3,
	.param .u64 .ptr .align 1 _ZN3cub18CUB_300001_SM_10006detail10merge_sort26DeviceMergeSortMergeKernelINS2_10policy_hubIN6thrust24THRUST_300001_SM_1000_NS10device_ptrI6ulong2EEE9Policy600ES9_PNS0_8NullTypeES9_SD_j11sort_ulong2S8_SC_EEvbT2_T3_T4_PT6_PT7_T5_PSH_SH_NS1_7vsmem_tE_param_4,
	.param .u64 .ptr .align 1 _ZN3cub18CUB_300001_SM_10006detail10merge_sort26DeviceMergeSortMergeKernelINS2_10policy_hubIN6thrust24THRUST_300001_SM_1000_NS10device_ptrI6ulong2EEE9Policy600ES9_PNS0_8NullTypeES9_SD_j11sort_ulong2S8_SC_EEvbT2_T3_T4_PT6_PT7_T5_PSH_SH_NS1_7vsmem_tE_param_5,
	.param .align 1 .b8 _ZN3cub18CUB_300001_SM_10006detail10merge_sort26DeviceMergeSortMergeKernelINS2_10policy_hubIN6thrust24THRUST_300001_SM_1000_NS10device_ptrI6ulong2EEE9Policy600ES9_PNS0_8NullTypeES9_SD_j11sort_ulong2S8_SC_EEvbT2_T3_T4_PT6_PT7_T5_PSH_SH_NS1_7vsmem_tE_param_6[1],
	.param .u64 .ptr .align 1 _ZN3cub18CUB_300001_SM_10006detail10merge_sort26DeviceMergeSortMergeKernelINS2_10policy_hubIN6thrust24THRUST_300001_SM_1000_NS10device_ptrI6ulong2EEE9Policy600ES9_PNS0_8NullTypeES9_SD_j11sort_ulong2S8_SC_EEvbT2_T3_T4_PT6_PT7_T5_PSH_SH_NS1_7vsmem_tE_param_7,
	.param .u32 _ZN3cub18CUB_300001_SM_10006detail10merge_sort26DeviceMergeSortMergeKernelINS2_10policy_hubIN6thrust24THRUST_300001_SM_1000_NS10device_ptrI6ulong2EEE9Policy600ES9_PNS0_8NullTypeES9_SD_j11sort_ulong2S8_SC_EEvbT2_T3_T4_PT6_PT7_T5_PSH_SH_NS1_7vsmem_tE_param_8,
	.param .align 8 .b8 _ZN3cub18CUB_300001_SM_10006detail10merge_sort26DeviceMergeSortMergeKernelINS2_10policy_hubIN6thrust24THRUST_300001_SM_1000_NS10device_ptrI6ulong2EEE9Policy600ES9_PNS0_8NullTypeES9_SD_j11sort_ulong2S8_SC_EEvbT2_T3_T4_PT6_PT7_T5_PSH_SH_NS1_7vsmem_tE_param_9[8]
)
.maxntid 256
{
	.reg .pred 	%p<158>;
	.reg .b16 	%rs<16>;
	.reg .b32 	%r<251>;
	.reg .b64 	%rd<417>;
	// demoted variable
	.shared .align 16 .b8 _ZZN3cub18CUB_300001_SM_10006detail10merge_sort26DeviceMergeSortMergeKernelINS2_10policy_hubIN6thrust24THRUST_300001_SM_1000_NS10device_ptrI6ulong2EEE9Policy600ES9_PNS0_8NullTypeES9_SD_j11sort_ulong2S8_SC_EEvbT2_T3_T4_PT6_PT7_T5_PSH_SH_NS1_7vsmem_tEE19static_temp_storage[16400];
	ld.param.u64 	%rd211, [_ZN3cub18CUB_300001_SM_10006detail10merge_sort26DeviceMergeSortMergeKernelINS2_10policy_hubIN6thrust24THRUST_300001_SM_1000_NS10device_ptrI6ulong2EEE9Policy600ES9_PNS0_8NullTypeES9_SD_j11sort_ulong2S8_SC_EEvbT2_T3_T4_PT6_PT7_T5_PSH_SH_NS1_7vsmem_tE_param_1];
	ld.param.u32 	%r76, [_ZN3cub18CUB_300001_SM_10006detail10merge_sort26DeviceMergeSortMergeKernelINS2_10policy_hubIN6thrust24THRUST_300001_SM_1000_NS10device_ptrI6ulong2EEE9Policy600ES9_PNS0_8NullTypeES9_SD_j11sort_ulong2S8_SC_EEvbT2_T3_T4_PT6_PT7_T5_PSH_SH_NS1_7vsmem_tE_param_3];
	ld.param.u64 	%rd210, [_ZN3cub18CUB_300001_SM_10006detail10merge_sort26DeviceMergeSortMergeKernelINS2_10policy_hubIN6thrust24THRUST_300001_SM_1000_NS10device_ptrI6ulong2EEE9Policy600ES9_PNS0_8NullTypeES9_SD_j11sort_ulong2S8_SC_EEvbT2_T3_T4_PT6_PT7_T5_PSH_SH_NS1_7vsmem_tE_param_4];
	ld.param.u64 	%rd212, [_ZN3cub18CUB_300001_SM_10006detail10merge_sort26DeviceMergeSortMergeKernelINS2_10policy_hubIN6thrust24THRUST_300001_SM_1000_NS10device_ptrI6ulong2EEE9Policy600ES9_PNS0_8NullTypeES9_SD_j11sort_ulong2S8_SC_EEvbT2_T3_T4_PT6_PT7_T5_PSH_SH_NS1_7vsmem_tE_param_7];
	ld.param.u32 	%r77, [_ZN3cub18CUB_300001_SM_10006detail10merge_sort26DeviceMergeSortMergeKernelINS2_10policy_hubIN6thrust24THRUST_300001_SM_1000_NS10device_ptrI6ulong2EEE9Policy600ES9_PNS0_8NullTypeES9_SD_j11sort_ulong2S8_SC_EEvbT2_T3_T4_PT6_PT7_T5_PSH_SH_NS1_7vsmem_tE_param_8];
	cvta.to.global.u64 	%rd1, %rd210;
	cvta.to.global.u64 	%rd2, %rd212;
	cvta.to.global.u64 	%rd3, %rd211;
	mov.u32 	%r1, %ctaid.x;
	mov.u32 	%r78, %nctaid.x;
	shl.b32 	%r2, %r1, 10;
	mov.u32 	%r3, %tid.x;
	add.s32 	%r79, %r78, -1;
	setp.ge.u32 	%p21, %r1, %r79;
	@%p21 bra 	$L__BB3_59;
	ld.param.s8 	%rs14, [_ZN3cub18CUB_300001_SM_10006detail10merge_sort26DeviceMergeSortMergeKernelINS2_10policy_hubIN6thrust24THRUST_300001_SM_1000_NS10device_ptrI6ulong2EEE9Policy600ES9_PNS0_8NullTypeES9_SD_j11sort_ulong2S8_SC_EEvbT2_T3_T4_PT6_PT7_T5_PSH_SH_NS1_7vsmem_tE_param_0];
	mul.wide.u32 	%rd277, %r1, 4;
	add.s64 	%rd278, %rd2, %rd277;
	ld.global.u32 	%r161, [%rd278];
	ld.global.u32 	%r162, [%rd278+4];
	neg.s32 	%r163, %r77;
	and.b32  	%r164, %r1, %r163;
	shl.b32 	%r4, %r164, 10;
	shl.b32 	%r165, %r77, 9;
	and.b32  	%r5, %r165, -1024;
	sub.s32 	%r166, %r1, %r164;
	shl.b32 	%r167, %r166, 10;
	sub.s32 	%r6, %r161, %r4;
	sub.s32 	%r168, %r162, %r4;
	sub.s32 	%r169, %r76, %r4;
	max.u32 	%r170, %r169, %r5;
	sub.s32 	%r171, %r170, %r5;
	sub.s32 	%r172, %r167, %r6;
	min.u32 	%r7, %r172, %r171;
	setp.eq.s32 	%p94, %r167, -1024;
	selp.b32 	%r173, 1023, 1024, %p94;
	add.s32 	%r174, %r173, %r167;
	sub.s32 	%r175, %r174, %r168;
	or.b32  	%r176, %r1, %r163;
	setp.eq.s32 	%p95, %r176, -1;
	min.u32 	%r177, %r5, %r169;
	selp.b32 	%r178, %r177, %r168, %p95;
	selp.b32 	%r179, %r5, %r175, %p95;
	min.u32 	%r8, %r179, %r171;
	sub.s32 	%r9, %r178, %r6;
	// begin inline asm
	griddepcontrol.wait;
	// end inline asm
	setp.eq.s16 	%p96, %rs14, 0;
	@%p96 bra 	$L__BB3_14;
	cvt.u64.u32 	%rd279, %r4;
	cvt.u64.u32 	%rd280, %r6;
	add.s64 	%rd281, %rd280, %rd279;
	cvt.u64.u32 	%rd282, %r5;
	add.s64 	%rd283, %rd279, %rd282;
	cvt.u64.u32 	%rd284, %r7;
	add.s64 	%rd285, %rd283, %rd284;
	setp.ge.s32 	%p97, %r3, %r9;
	cvt.u64.u32 	%rd286, %r3;
	add.s64 	%rd287, %rd281, %rd286;
	shl.b64 	%rd288, %rd287, 4;
	add.s64 	%rd4, %rd3, %rd288;
	sub.s32 	%r180, %r3, %r9;
	cvt.s64.s32 	%rd289, %r180;
	add.s64 	%rd290, %rd285, %rd289;
	shl.b64 	%rd291, %rd290, 4;
	add.s64 	%rd5, %rd3, %rd291;
	@%p97 bra 	$L__BB3_4;
	ld.global.v2.u64 	{%rd372, %rd371}, [%rd4];
	bra.uni 	$L__BB3_5;
$L__BB3_4:
	ld.global.v2.u64 	{%rd372, %rd371}, [%rd5];
$L__BB3_5:
	add.s32 	%r181, %r3, 256;
	setp.lt.s32 	%p98, %r181, %r9;
	@%p98 bra 	$L__BB3_7;
	ld.global.v2.u64 	{%rd370, %rd369}, [%rd5+4096];
	bra.uni 	$L__BB3_8;
$L__BB3_7:
	ld.global.v2.u64 	{%rd370, %rd369}, [%rd4+4096];
$L__BB3_8:
	add.s32 	%r182, %r3, 512;
	setp.lt.s32 	%p99, %r182, %r9;
	@%p99 bra 	$L__BB3_10;
	ld.global.v2.u64 	{%rd368, %rd367}, [%rd5+8192];
	bra.uni 	$L__BB3_11;
$L__BB3_10:
	ld.global.v2.u64 	{%rd368, %rd367}, [%rd4+8192];
$L__BB3_11:
	add.s32 	%r183, %r3, 768;
	setp.lt.s32 	%p100, %r183, %r9;
	@%p100 bra 	$L__BB3_13;
	ld.global.v2.u64 	{%rd366, %rd365}, [%rd5+12288];
	bra.uni 	$L__BB3_26;
$L__BB3_13:
	ld.global.v2.u64 	{%rd366, %rd365}, [%rd4+12288];
	bra.uni 	$L__BB3_26;
$L__BB3_14:
	cvt.u64.u32 	%rd292, %r4;
	cvt.u64.u32 	%rd293, %r6;
	add.s64 	%rd294, %rd293, %rd292;
	cvt.u64.u32 	%rd295, %r5;
	add.s64 	%rd296, %rd292, %rd295;
	cvt.u64.u32 	%rd297, %r7;
	add.s64 	%rd298, %rd296, %rd297;
	setp.ge.s32 	%p101, %r3, %r9;
	cvt.u64.u32 	%rd299, %r3;
	add.s64 	%rd300, %rd294, %rd299;
	shl.b64 	%rd301, %rd300, 4;
	add.s64 	%rd28, %rd1, %rd301;
	sub.s32 	%r184, %r3, %r9;
	cvt.s64.s32 	%rd302, %r184;
	add.s64 	%rd303, %rd298, %rd302;
	shl.b64 	%rd304, %rd303, 4;
	add.s64 	%rd29, %rd1, %rd304;
	@%p101 bra 	$L__BB3_16;
	ld.global.v2.u64 	{%rd372, %rd371}, [%rd28];
	bra.uni 	$L__BB3_17;
$L__BB3_16:
	ld.global.v2.u64 	{%rd372, %rd371}, [%rd29];
$L__BB3_17:
	add.s32 	%r185, %r3, 256;
	setp.lt.s32 	%p102, %r185, %r9;
	@%p102 bra 	$L__BB3_19;
	ld.global.v2.u64 	{%rd370, %rd369}, [%rd29+4096];
	bra.uni 	$L__BB3_20;
$L__BB3_19:
	ld.global.v2.u64 	{%rd370, %rd369}, [%rd28+4096];
$L__BB3_20:
	add.s32 	%r186, %r3, 512;
	setp.lt.s32 	%p103, %r186, %r9;
	@%p103 bra 	$L__BB3_22;
	ld.global.v2.u64 	{%rd368, %rd367}, [%rd29+8192];
	bra.uni 	$L__BB3_23;
$L__BB3_22:
	ld.global.v2.u64 	{%rd368, %rd367}, [%rd28+8192];
$L__BB3_23:
	add.s32 	%r187, %r3, 768;
	setp.lt.s32 	%p104, %r187, %r9;
	@%p104 bra 	$L__BB3_25;
	ld.global.v2.u64 	{%rd366, %rd365}, [%rd29+12288];
	bra.uni 	$L__BB3_26;
$L__BB3_25:
	ld.global.v2.u64 	{%rd366, %rd365}, [%rd28+12288];
$L__BB3_26:
	sub.s32 	%r188, %r8, %r7;
	shl.b32 	%r189, %r3, 4;
	mov.u32 	%r190, _ZZN3cub18CUB_300001_SM_10006detail10merge_sort26DeviceMergeSortMergeKernelINS2_10policy_hubIN6thrust24THRUST_300001_SM_1000_NS10device_ptrI6ulong2EEE9Policy600ES9_PNS0_8NullTypeES9_SD_j11sort_ulong2S8_SC_EEvbT2_T3_T4_PT6_PT7_T5_PSH_SH_NS1_7vsmem_tEE19static_temp_storage;
	add.s32 	%r191, %r190, %r189;
	st.shared.v2.u64 	[%r191], {%rd372, %rd371};
	st.shared.v2.u64 	[%r191+4096], {%rd370, %rd369};
	st.shared.v2.u64 	[%r191+8192], {%rd368, %rd367};
	st.shared.v2.u64 	[%r191+12288], {%rd366, %rd365};
	bar.sync 	0;
	// begin inline asm
	griddepcontrol.launch_dependents;
	// end inline asm
	add.s32 	%r10, %r188, %r9;
	shl.b32 	%r11, %r3, 2;
	min.s32 	%r12, %r11, %r10;
	setp.lt.s32 	%p105, %r12, %r188;
	sub.s32 	%r192, %r12, %r188;
	selp.b32 	%r247, 0, %r192, %p105;
	min.s32 	%r245, %r9, %r12;
	setp.ge.s32 	%p106, %r247, %r245;
	@%p106 bra 	$L__BB3_31;
	add.s32 	%r15, %r12, %r9;
$L__BB3_28:
	sub.s32 	%r193, %r245, %r247;
	shr.u32 	%r194, %r193, 31;
	add.s32 	%r195, %r193, %r194;
	shr.s32 	%r196, %r195, 1;
	add.s32 	%r18, %r196, %r247;
	shl.b32 	%r197, %r18, 4;
	add.s32 	%r19, %r190, %r197;
	ld.shared.u64 	%rd60, [%r19];
	not.b32 	%r199, %r18;
	add.s32 	%r200, %r15, %r199;
	shl.b32 	%r201, %r200, 4;
	add.s32 	%r20, %r190, %r201;
	ld.shared.u64 	%rd61, [%r20];
	and.b64  	%rd305, %rd61, 65535;
	and.b64  	%rd306, %rd60, 65535;
	setp.lt.u64 	%p108, %rd305, %rd306;
	mov.pred 	%p148, 0;
	@%p108 bra 	$L__BB3_30;
	ld.shared.u64 	%rd307, [%r20+8];
	ld.shared.u64 	%rd309, [%r19+8];
	xor.b64  	%rd311, %rd61, %rd60;
	cvt.u16.u64 	%rs7, %rd311;
	setp.ne.s16 	%p109, %rs7, 0;
	setp.ge.u64 	%p110, %rd307, %rd309;
	or.pred  	%p148, %p109, %p110;
$L__BB3_30:
	add.s32 	%r202, %r18, 1;
	selp.b32 	%r247, %r202, %r247, %p148;
	selp.b32 	%r245, %r245, %r18, %p148;
	setp.lt.s32 	%p111, %r247, %r245;
	@%p111 bra 	$L__BB3_28;
$L__BB3_31:
	sub.s32 	%r203, %r12, %r247;
	add.s32 	%r24, %r203, %r9;
	shl.b32 	%r204, %r24, 4;
	add.s32 	%r25, %r190, %r204;
	ld.shared.v2.u64 	{%rd373, %rd374}, [%r25];
	shl.b32 	%r206, %r247, 4;
	add.s32 	%r26, %r190, %r206;
	ld.shared.v2.u64 	{%rd379, %rd380}, [%r26];
	setp.ge.s32 	%p113, %r24, %r10;
	mov.pred 	%p149, 0;
	@%p113 bra 	$L__BB3_35;
	setp.ge.s32 	%p115, %r247, %r9;
	mov.pred 	%p149, -1;
	@%p115 bra 	$L__BB3_35;
	and.b64  	%rd312, %rd373, 65535;
	and.b64  	%rd313, %rd379, 65535;
	setp.lt.u64 	%p117, %rd312, %rd313;
	@%p117 bra 	$L__BB3_35;
	xor.b64  	%rd314, %rd379, %rd373;
	cvt.u16.u64 	%rs8, %rd314;
	setp.eq.s16 	%p118, %rs8, 0;
	setp.lt.u64 	%p119, %rd374, %rd380;
	and.pred  	%p149, %p118, %p119;
$L__BB3_35:
	selp.b64 	%rd66, %rd374, %rd380, %p149;
	selp.b64 	%rd67, %rd373, %rd379, %p149;
	selp.u32 	%r207, 1, 0, %p149;
	add.s32 	%r27, %r24, %r207;
	not.pred 	%p120, %p149;
	selp.u32 	%r208, 1, 0, %p120;
	add.s32 	%r28, %r247, %r208;
	@%p120 bra 	$L__BB3_37;
	ld.shared.v2.u64 	{%rd373, %rd374}, [%r25+16];
	bra.uni 	$L__BB3_38;
$L__BB3_37:
	ld.shared.v2.u64 	{%rd379, %rd380}, [%r26+16];
$L__BB3_38:
	setp.ge.s32 	%p122, %r27, %r10;
	mov.pred 	%p150, 0;
	@%p122 bra 	$L__BB3_42;
	setp.ge.s32 	%p124, %r28, %r9;
	mov.pred 	%p150, -1;
	@%p124 bra 	$L__BB3_42;
	and.b64  	%rd315, %rd373, 65535;
	and.b64  	%rd316, %rd379, 65535;
	setp.lt.u64 	%p126, %rd315, %rd316;
	@%p126 bra 	$L__BB3_42;
	xor.b64  	%rd317, %rd379, %rd373;
	cvt.u16.u64 	%rs9, %rd317;
	setp.eq.s16 	%p127, %rs9, 0;
	setp.lt.u64 	%p128, %rd374, %rd380;
	and.pred  	%p150, %p127, %p128;
$L__BB3_42:
	selp.b64 	%rd76, %rd374, %rd380, %p150;
	selp.b64 	%rd77, %rd373, %rd379, %p150;
	selp.u32 	%r209, 1, 0, %p150;
	add.s32 	%r29, %r27, %r209;
	not.pred 	%p129, %p150;
	selp.u32 	%r210, 1, 0, %p129;
	add.s32 	%r30, %r28, %r210;
	@%p150 bra 	$L__BB3_44;
	shl.b32 	%r211, %r30, 4;
	add.s32 	%r213, %r190, %r211;
	ld.shared.v2.u64 	{%rd379, %rd380}, [%r213];
	bra.uni 	$L__BB3_45;
$L__BB3_44:
	shl.b32 	%r214, %r29, 4;
	add.s32 	%r216, %r190, %r214;
	ld.shared.v2.u64 	{%rd373, %rd374}, [%r216];
$L__BB3_45:
	setp.ge.s32 	%p131, %r29, %r10;
	mov.pred 	%p151, 0;
	@%p131 bra 	$L__BB3_49;
	setp.ge.s32 	%p133, %r30, %r9;
	mov.pred 	%p151, -1;
	@%p133 bra 	$L__BB3_49;
	and.b64  	%rd318, %rd373, 65535;
	and.b64  	%rd319, %rd379, 65535;
	setp.lt.u64 	%p135, %rd318, %rd319;
	@%p135 bra 	$L__BB3_49;
	xor.b64  	%rd320, %rd379, %rd373;
	cvt.u16.u64 	%rs10, %rd320;
	setp.eq.s16 	%p136, %rs10, 0;
	setp.lt.u64 	%p137, %rd374, %rd380;
	and.pred  	%p151, %p136, %p137;
$L__BB3_49:
	selp.b64 	%rd86, %rd374, %rd380, %p151;
	selp.b64 	%rd87, %rd373, %rd379, %p151;
	selp.u32 	%r217, 1, 0, %p151;
	add.s32 	%r31, %r29, %r217;
	not.pred 	%p138, %p151;
	selp.u32 	%r218, 1, 0, %p138;
	add.s32 	%r32, %r30, %r218;
	@%p151 bra 	$L__BB3_51;
	shl.b32 	%r219, %r32, 4;
	add.s32 	%r221, %r190, %r219;
	ld.shared.v2.u64 	{%rd379, %rd380}, [%r221];
	bra.uni 	$L__BB3_52;
$L__BB3_51:
	shl.b32 	%r222, %r31, 4;
	add.s32 	%r224, %r190, %r222;
	ld.shared.v2.u64 	{%rd373, %rd374}, [%r224];
$L__BB3_52:
	setp.ge.s32 	%p140, %r31, %r10;
	mov.pred 	%p152, 0;
	@%p140 bra 	$L__BB3_56;
	setp.ge.s32 	%p142, %r32, %r9;
	mov.pred 	%p152, -1;
	@%p142 bra 	$L__BB3_56;
	and.b64  	%rd321, %rd373, 65535;
	and.b64  	%rd322, %rd379, 65535;
	setp.lt.u64 	%p144, %rd321, %rd322;
	@%p144 bra 	$L__BB3_56;
	xor.b64  	%rd323, %rd379, %rd373;
	cvt.u16.u64 	%rs11, %rd323;
	setp.eq.s16 	%p145, %rs11, 0;
	setp.lt.u64 	%p146, %rd374, %rd380;
	and.pred  	%p152, %p145, %p146;
$L__BB3_56:
	ld.param.s8 	%rs15, [_ZN3cub18CUB_300001_SM_10006detail10merge_sort26DeviceMergeSortMergeKernelINS2_10policy_hubIN6thrust24THRUST_300001_SM_1000_NS10device_ptrI6ulong2EEE9Policy600ES9_PNS0_8NullTypeES9_SD_j11sort_ulong2S8_SC_EEvbT2_T3_T4_PT6_PT7_T5_PSH_SH_NS1_7vsmem_tE_param_0];
	setp.eq.s16 	%p147, %rs15, 0;
	selp.b64 	%rd96, %rd374, %rd380, %p152;
	selp.b64 	%rd97, %rd373, %rd379, %p152;
	bar.sync 	0;
	@%p147 bra 	$L__BB3_58;
	ld.param.u64 	%rd352, [_ZN3cub18CUB_300001_SM_10006detail10merge_sort26DeviceMergeSortMergeKernelINS2_10policy_hubIN6thrust24THRUST_300001_SM_1000_NS10device_ptrI6ulong2EEE9Policy600ES9_PNS0_8NullTypeES9_SD_j11sort_ulong2S8_SC_EEvbT2_T3_T4_PT6_PT7_T5_PSH_SH_NS1_7vsmem_tE_param_4];
	cvt.u64.u32 	%rd324, %r2;
	// begin inline asm
	mov.u32 %r225, %laneid;
	// end inline asm
	and.b32  	%r226, %r11, 3968;
	shl.b32 	%r227, %r225, 2;
	add.s32 	%r228, %r227, %r226;
	shl.b32 	%r229, %r228, 4;
	add.s32 	%r231, %r190, %r229;
	st.shared.v2.u64 	[%r231], {%rd67, %rd66};
	st.shared.v2.u64 	[%r231+16], {%rd77, %rd76};
	st.shared.v2.u64 	[%r231+32], {%rd87, %rd86};
	st.shared.v2.u64 	[%r231+48], {%rd97, %rd96};
	bar.warp.sync 	-1;
	mad.lo.s32 	%r232, %r225, -48, %r231;
	ld.shared.v2.u64 	{%rd325, %rd326}, [%r232];
	ld.shared.v2.u64 	{%rd327, %rd328}, [%r232+512];
	ld.shared.v2.u64 	{%rd329, %rd330}, [%r232+1024];
	ld.shared.v2.u64 	{%rd331, %rd332}, [%r232+1536];
	and.b32  	%r233, %r3, 31;
	or.b32  	%r234, %r226, %r233;
	cvt.u64.u32 	%rd333, %r234;
	add.s64 	%rd334, %rd333, %rd324;
	cvta.to.global.u64 	%rd335, %rd352;
	shl.b64 	%rd336, %rd334, 4;
	add.s64 	%rd337, %rd335, %rd336;
	st.global.v2.u64 	[%rd337], {%rd325, %rd326};
	st.global.v2.u64 	[%rd337+512], {%rd327, %rd328};
	st.global.v2.u64 	[%rd337+1024], {%rd329, %rd330};
	st.global.v2.u64 	[%rd337+1536], {%rd331, %rd332};
	bra.uni 	$L__BB3_143;
$L__BB3_58:
	// begin inline asm
	mov.u32 %r235, %laneid;
	// end inline asm
	and.b32  	%r236, %r11, 3968;
	shl.b32 	%r237, %r235, 2;
	add.s32 	%r238, %r237, %r236;
	shl.b32 	%r239, %r238, 4;
	add.s32 	%r241, %r190, %r239;
	st.shared.v2.u64 	[%r241], {%rd67, %rd66};
	st.shared.v2.u64 	[%r241+16], {%rd77, %rd76};
	st.shared.v2.u64 	[%r241+32], {%rd87, %rd86};
	st.shared.v2.u64 	[%r241+48], {%rd97, %rd96};
	bar.warp.sync 	-1;
	mad.lo.s32 	%r242, %r235, -48, %r241;
	ld.shared.v2.u64 	{%rd338, %rd339}, [%r242];
	ld.shared.v2.u64 	{%rd340, %rd341}, [%r242+512];
	ld.shared.v2.u64 	{%rd342, %rd343}, [%r242+1024];
	ld.shared.v2.u64 	{%rd344, %rd345}, [%r242+1536];
	and.b32  	%r243, %r3, 31;
	cvt.u64.u32 	%rd346, %r236;
	add.s32 	%r244, %r243, %r2;
	cvt.u64.u32 	%rd347, %r244;
	add.s64 	%rd348, %rd347, %rd346;
	shl.b64 	%rd349, %rd348, 4;
	add.s64 	%rd350, %rd3, %rd349;
	st.global.v2.u64 	[%rd350], {%rd338, %rd339};
	st.global.v2.u64 	[%rd350+512], {%rd340, %rd341};
	st.global.v2.u64 	[%rd350+1024], {%rd342, %rd343};
	st.global.v2.u64 	[%rd350+1536], {%rd344, %rd345};
	bra.uni 	$L__BB3_143;
$L__BB3_59:
	ld.param.s8 	%rs12, [_ZN3cub18CUB_300001_SM_10006detail10merge_sort26DeviceMergeSortMergeKernelINS2_10policy_hubIN6thrust24THRUST_300001_SM_1000_NS10device_ptrI6ulong2EEE9Policy600ES9_PNS0_8NullTypeES9_SD_j11sort_ulong2S8_SC_EEvbT2_T3_T4_PT6_PT7_T5_PSH_SH_NS1_7vsmem_tE_param_0];
	mul.wide.u32 	%rd213, %r1, 4;
	add.s64 	%rd214, %rd2, %rd213;
	ld.global.u32 	%r80, [%rd214];
	ld.global.u32 	%r81, [%rd214+4];
	neg.s32 	%r82, %r77;
	and.b32  	%r83, %r1, %r82;
	shl.b32 	%r33, %r83, 10;
	shl.b32 	%r84, %r77, 9;
	and.b32  	%r34, %r84, -1024;
	sub.s32 	%r85, %r1, %r83;
	shl.b32 	%r86, %r85, 10;
	sub.s32 	%r35, %r80, %r33;
	sub.s32 	%r87, %r81, %r33;
	sub.s32 	%r88, %r76, %r33;
	max.u32 	%r89, %r88, %r34;
	sub.s32 	%r90, %r89, %r34;
	sub.s32 	%r91, %r86, %r35;
	min.u32 	%r36, %r91, %r90;
	setp.eq.s32 	%p22, %r86, -1024;
	selp.b32 	%r92, 1023, 1024, %p22;
	add.s32 	%r93, %r92, %r86;
	sub.s32 	%r94, %r93, %r87;
	or.b32  	%r95, %r1, %r82;
	setp.eq.s32 	%p23, %r95, -1;
	min.u32 	%r96, %r34, %r88;
	selp.b32 	%r97, %r96, %r87, %p23;
	selp.b32 	%r98, %r34, %r94, %p23;
	min.u32 	%r99, %r98, %r90;
	sub.s32 	%r37, %r97, %r35;
	sub.s32 	%r38, %r99, %r36;
	// begin inline asm
	griddepcontrol.wait;
	// end inline asm
	setp.eq.s16 	%p24, %rs12, 0;
	@%p24 bra 	$L__BB3_76;
	cvt.u64.u32 	%rd216, %r33;
	cvt.u64.u32 	%rd217, %r35;
	add.s64 	%rd218, %rd217, %rd216;
	cvt.u64.u32 	%rd219, %r34;
	add.s64 	%rd220, %rd216, %rd219;
	cvt.u64.u32 	%rd221, %r36;
	add.s64 	%rd222, %rd220, %rd221;
	add.s32 	%r39, %r38, %r37;
	setp.ge.s32 	%p25, %r3, %r39;
	cvt.u64.u32 	%rd223, %r3;
	add.s64 	%rd224, %rd218, %rd223;
	shl.b64 	%rd225, %rd224, 4;
	add.s64 	%rd98, %rd3, %rd225;
	sub.s32 	%r100, %r3, %r37;
	cvt.s64.s32 	%rd226, %r100;
	add.s64 	%rd227, %rd222, %rd226;
	shl.b64 	%rd228, %rd227, 4;
	add.s64 	%rd99, %rd3, %rd228;
	@%p25 bra 	$L__BB3_64;
	setp.ge.s32 	%p26, %r3, %r37;
	@%p26 bra 	$L__BB3_63;
	ld.global.v2.u64 	{%rd404, %rd403}, [%rd98];
	bra.uni 	$L__BB3_64;
$L__BB3_63:
	ld.global.v2.u64 	{%rd404, %rd403}, [%rd99];
$L__BB3_64:
	add.s32 	%r40, %r3, 256;
	setp.ge.s32 	%p27, %r40, %r39;
	@%p27 bra 	$L__BB3_68;
	setp.lt.s32 	%p28, %r40, %r37;
	@%p28 bra 	$L__BB3_67;
	ld.global.v2.u64 	{%rd402, %rd401}, [%rd99+4096];
	bra.uni 	$L__BB3_68;
$L__BB3_67:
	ld.global.v2.u64 	{%rd402, %rd401}, [%rd98+4096];
$L__BB3_68:
	add.s32 	%r41, %r3, 512;
	setp.ge.s32 	%p29, %r41, %r39;
	@%p29 bra 	$L__BB3_72;
	setp.lt.s32 	%p30, %r41, %r37;
	@%p30 bra 	$L__BB3_71;
	ld.global.v2.u64 	{%rd400, %rd399}, [%rd99+8192];
	bra.uni 	$L__BB3_72;
$L__BB3_71:
	ld.global.v2.u64 	{%rd400, %rd399}, [%rd98+8192];
$L__BB3_72:
	add.s32 	%r42, %r3, 768;
	setp.ge.s32 	%p31, %r42, %r39;
	@%p31 bra 	$L__BB3_92;
	setp.lt.s32 	%p32, %r42, %r37;
	@%p32 bra 	$L__BB3_75;
	ld.global.v2.u64 	{%rd398, %rd397}, [%rd99+12288];
	bra.uni 	$L__BB3_92;
$L__BB3_75:
	ld.global.v2.u64 	{%rd398, %rd397}, [%rd98+12288];
	bra.uni 	$L__BB3_92;
$L__BB3_76:
	cvt.u64.u32 	%rd233, %r33;
	cvt.u64.u32 	%rd234, %r35;
	add.s64 	%rd235, %rd234, %rd233;
	cvt.u64.u32 	%rd236, %r34;
	add.s64 	%rd237, %rd233, %rd236;
	cvt.u64.u32 	%rd238, %r36;
	add.s64 	%rd239, %rd237, %rd238;
	add.s32 	%r43, %r38, %r37;
	setp.ge.s32 	%p33, %r3, %r43;
	cvt.u64.u32 	%rd240, %r3;
	add.s64 	%rd241, %rd235, %rd240;
	shl.b64 	%rd242, %rd241, 4;
	add.s64 	%rd122, %rd1, %rd242;
	sub.s32 	%r101, %r3, %r37;
	cvt.s64.s32 	%rd243, %r101;
	add.s64 	%rd244, %rd239, %rd243;
	shl.b64 	%rd245, %rd244, 4;
	add.s64 	%rd123, %rd1, %rd245;
	@%p33 bra 	$L__BB3_80;
	setp.ge.s32 	%p34, %r3, %r37;
	@%p34 bra 	$L__BB3_79;
	ld.global.v2.u64 	{%rd404, %rd403}, [%rd122];
	bra.uni 	$L__BB3_80;
$L__BB3_79:
	ld.global.v2.u64 	{%rd404, %rd403}, [%rd123];
$L__BB3_80:
	add.s32 	%r44, %r3, 256;
	setp.ge.s32 	%p35, %r44, %r43;
	@%p35 bra 	$L__BB3_84;
	setp.lt.s32 	%p36, %r44, %r37;
	@%p36 bra 	$L__BB3_83;
	ld.global.v2.u64 	{%rd402, %rd401}, [%rd123+4096];
	bra.uni 	$L__BB3_84;
$L__BB3_83:
	ld.global.v2.u64 	{%rd402, %rd401}, [%rd122+4096];
$L__BB3_84:
	add.s32 	%r45, %r3, 512;
	setp.ge.s32 	%p37, %r45, %r43;
	@%p37 bra 	$L__BB3_88;
	setp.lt.s32 	%p38, %r45, %r37;
	@%p38 bra 	$L__BB3_87;
	ld.global.v2.u64 	{%rd400, %rd399}, [%rd123+8192];
	bra.uni 	$L__BB3_88;
$L__BB3_87:
	ld.global.v2.u64 	{%rd400, %rd399}, [%rd122+8192];
$L__BB3_88:
	add.s32 	%r46, %r3, 768;
	setp.ge.s32 	%p39, %r46, %r43;
	@%p39 bra 	$L__BB3_92;
	setp.lt.s32 	%p40, %r46, %r37;
	@%p40 bra 	$L__BB3_91;
	ld.global.v2.u64 	{%rd398, %rd397}, [%rd123+12288];
	bra.uni 	$L__BB3_92;
$L__BB3_91:
	ld.global.v2.u64 	{%rd398, %rd397}, [%rd122+12288];
$L__BB3_92:
	shl.b32 	%r102, %r3, 4;
	mov.u32 	%r103, _ZZN3cub18CUB_300001_SM_10006detail10merge_sort26DeviceMergeSortMergeKernelINS2_10policy_hubIN6thrust24THRUST_300001_SM_1000_NS10device_ptrI6ulong2EEE9Policy600ES9_PNS0_8NullTypeES9_SD_j11sort_ulong2S8_SC_EEvbT2_T3_T4_PT6_PT7_T5_PSH_SH_NS1_7vsmem_tEE19static_temp_storage;
	add.s32 	%r104, %r103, %r102;
	st.shared.v2.u64 	[%r104], {%rd404, %rd403};
	st.shared.v2.u64 	[%r104+4096], {%rd402, %rd401};
	st.shared.v2.u64 	[%r104+8192], {%rd400, %rd399};
	st.shared.v2.u64 	[%r104+12288], {%rd398, %rd397};
	bar.sync 	0;
	// begin inline asm
	griddepcontrol.launch_dependents;
	// end inline asm
	add.s32 	%r47, %r38, %r37;
	shl.b32 	%r48, %r3, 2;
	min.s32 	%r49, %r48, %r47;
	setp.lt.s32 	%p41, %r49, %r38;
	sub.s32 	%r105, %r49, %r38;
	selp.b32 	%r250, 0, %r105, %p41;
	min.s32 	%r248, %r37, %r49;
	setp.ge.s32 	%p42, %r250, %r248;
	@%p42 bra 	$L__BB3_97;
	add.s32 	%r52, %r49, %r37;
$L__BB3_94:
	sub.s32 	%r106, %r248, %r250;
	shr.u32 	%r107, %r106, 31;
	add.s32 	%r108, %r106, %r107;
	shr.s32 	%r109, %r108, 1;
	add.s32 	%r55, %r109, %r250;
	shl.b32 	%r110, %r55, 4;
	add.s32 	%r56, %r103, %r110;
	ld.shared.u64 	%rd154, [%r56];
	not.b32 	%r112, %r55;
	add.s32 	%r113, %r52, %r112;
	shl.b32 	%r114, %r113, 4;
	add.s32 	%r57, %r103, %r114;
	ld.shared.u64 	%rd155, [%r57];
	and.b64  	%rd249, %rd155, 65535;
	and.b64  	%rd250, %rd154, 65535;
	setp.lt.u64 	%p44, %rd249, %rd250;
	mov.pred 	%p153, 0;
	@%p44 bra 	$L__BB3_96;
	ld.shared.u64 	%rd251, [%r57+8];
	ld.shared.u64 	%rd253, [%r56+8];
	xor.b64  	%rd255, %rd155, %rd154;
	cvt.u16.u64 	%rs2, %rd255;
	setp.ne.s16 	%p45, %rs2, 0;
	setp.ge.u64 	%p46, %rd251, %rd253;
	or.pred  	%p153, %p45, %p46;
$L__BB3_96:
	add.s32 	%r115, %r55, 1;
	selp.b32 	%r250, %r115, %r250, %p153;
	selp.b32 	%r248, %r248, %r55, %p153;
	setp.lt.s32 	%p47, %r250, %r248;
	@%p47 bra 	$L__BB3_94;
$L__BB3_97:
	sub.s32 	%r116, %r49, %r250;
	add.s32 	%r61, %r116, %r37;
	shl.b32 	%r117, %r61, 4;
	add.s32 	%r62, %r103, %r117;
	ld.shared.v2.u64 	{%rd405, %rd406}, [%r62];
	shl.b32 	%r119, %r250, 4;
	add.s32 	%r63, %r103, %r119;
	ld.shared.v2.u64 	{%rd411, %rd412}, [%r63];
	setp.ge.s32 	%p49, %r61, %r47;
	mov.pred 	%p154, 0;
	@%p49 bra 	$L__BB3_101;
	setp.ge.s32 	%p51, %r250, %r37;
	mov.pred 	%p154, -1;
	@%p51 bra 	$L__BB3_101;
	and.b64  	%rd256, %rd405, 65535;
	and.b64  	%rd257, %rd411, 65535;
	setp.lt.u64 	%p53, %rd256, %rd257;
	@%p53 bra 	$L__BB3_101;
	xor.b64  	%rd258, %rd411, %rd405;
	cvt.u16.u64 	%rs3, %rd258;
	setp.eq.s16 	%p54, %rs3, 0;
	setp.lt.u64 	%p55, %rd406, %rd412;
	and.pred  	%p154, %p54, %p55;
$L__BB3_101:
	selp.b64 	%rd160, %rd406, %rd412, %p154;
	selp.b64 	%rd161, %rd405, %rd411, %p154;
	selp.u32 	%r120, 1, 0, %p154;
	add.s32 	%r64, %r61, %r120;
	not.pred 	%p56, %p154;
	selp.u32 	%r121, 1, 0, %p56;
	add.s32 	%r65, %r250, %r121;
	@%p56 bra 	$L__BB3_103;
	ld.shared.v2.u64 	{%rd405, %rd406}, [%r62+16];
	bra.uni 	$L__BB3_104;
$L__BB3_103:
	ld.shared.v2.u64 	{%rd411, %rd412}, [%r63+16];
$L__BB3_104:
	setp.ge.s32 	%p58, %r64, %r47;
	mov.pred 	%p155, 0;
	@%p58 bra 	$L__BB3_108;
	setp.ge.s32 	%p60, %r65, %r37;
	mov.pred 	%p155, -1;
	@%p60 bra 	$L__BB3_108;
	and.b64  	%rd259, %rd405, 65535;
	and.b64  	%rd260, %rd411, 65535;
	setp.lt.u64 	%p62, %rd259, %rd260;
	@%p62 bra 	$L__BB3_108;
	xor.b64  	%rd261, %rd411, %rd405;
	cvt.u16.u64 	%rs4, %rd261;
	setp.eq.s16 	%p63, %rs4, 0;
	setp.lt.u64 	%p64, %rd406, %rd412;
	and.pred  	%p155, %p63, %p64;
$L__BB3_108:
	selp.b64 	%rd170, %rd406, %rd412, %p155;
	selp.b64 	%rd171, %rd405, %rd411, %p155;
	selp.u32 	%r122, 1, 0, %p155;
	add.s32 	%r66, %r64, %r122;
	not.pred 	%p65, %p155;
	selp.u32 	%r123, 1, 0, %p65;
	add.s32 	%r67, %r65, %r123;
	@%p155 bra 	$L__BB3_110;
	shl.b32 	%r124, %r67, 4;
	add.s32 	%r126, %r103, %r124;
	ld.shared.v2.u64 	{%rd411, %rd412}, [%r126];
	bra.uni 	$L__BB3_111;
$L__BB3_110:
	shl.b32 	%r127, %r66, 4;
	add.s32 	%r129, %r103, %r127;
	ld.shared.v2.u64 	{%rd405, %rd406}, [%r129];
$L__BB3_111:
	setp.ge.s32 	%p67, %r66, %r47;
	mov.pred 	%p156, 0;
	@%p67 bra 	$L__BB3_115;
	setp.ge.s32 	%p69, %r67, %r37;
	mov.pred 	%p156, -1;
	@%p69 bra 	$L__BB3_115;
	and.b64  	%rd262, %rd405, 65535;
	and.b64  	%rd263, %rd411, 65535;
	setp.lt.u64 	%p71, %rd262, %rd263;
	@%p71 bra 	$L__BB3_115;
	xor.b64  	%rd264, %rd411, %rd405;
	cvt.u16.u64 	%rs5, %rd264;
	setp.eq.s16 	%p72, %rs5, 0;
	setp.lt.u64 	%p73, %rd406, %rd412;
	and.pred  	%p156, %p72, %p73;
$L__BB3_115:
	selp.b64 	%rd180, %rd406, %rd412, %p156;
	selp.b64 	%rd181, %rd405, %rd411, %p156;
	selp.u32 	%r130, 1, 0, %p156;
	add.s32 	%r68, %r66, %r130;
	not.pred 	%p74, %p156;
	selp.u32 	%r131, 1, 0, %p74;
	add.s32 	%r69, %r67, %r131;
	@%p156 bra 	$L__BB3_117;
	shl.b32 	%r132, %r69, 4;
	add.s32 	%r134, %r103, %r132;
	ld.shared.v2.u64 	{%rd411, %rd412}, [%r134];
	bra.uni 	$L__BB3_118;
$L__BB3_117:
	shl.b32 	%r135, %r68, 4;
	add.s32 	%r137, %r103, %r135;
	ld.shared.v2.u64 	{%rd405, %rd406}, [%r137];
$L__BB3_118:
	setp.ge.s32 	%p76, %r68, %r47;
	mov.pred 	%p157, 0;
	@%p76 bra 	$L__BB3_122;
	setp.ge.s32 	%p78, %r69, %r37;
	mov.pred 	%p157, -1;
	@%p78 bra 	$L__BB3_122;
	and.b64  	%rd265, %rd405, 65535;
	and.b64  	%rd266, %rd411, 65535;
	setp.lt.u64 	%p80, %rd265, %rd266;
	@%p80 bra 	$L__BB3_122;
	xor.b64  	%rd267, %rd411, %rd405;
	cvt.u16.u64 	%rs6, %rd267;
	setp.eq.s16 	%p81, %rs6, 0;
	setp.lt.u64 	%p82, %rd406, %rd412;
	and.pred  	%p157, %p81, %p82;
$L__BB3_122:
	ld.param.s8 	%rs13, [_ZN3cub18CUB_300001_SM_10006detail10merge_sort26DeviceMergeSortMergeKernelINS2_10policy_hubIN6thrust24THRUST_300001_SM_1000_NS10device_ptrI6ulong2EEE9Policy600ES9_PNS0_8NullTypeES9_SD_j11sort_ulong2S8_SC_EEvbT2_T3_T4_PT6_PT7_T5_PSH_SH_NS1_7vsmem_tE_param_0];
	setp.eq.s16 	%p83, %rs13, 0;
	selp.b64 	%rd190, %rd406, %rd412, %p157;
	selp.b64 	%rd191, %rd405, %rd411, %p157;
	bar.sync 	0;
	@%p83 bra 	$L__BB3_133;
	// begin inline asm
	mov.u32 %r138, %laneid;
	// end inline asm
	and.b32  	%r70, %r48, 3968;
	shl.b32 	%r139, %r138, 2;
	add.s32 	%r140, %r139, %r70;
	shl.b32 	%r141, %r140, 4;
	add.s32 	%r143, %r103, %r141;
	st.shared.v2.u64 	[%r143], {%rd161, %rd160};
	st.shared.v2.u64 	[%r143+16], {%rd171, %rd170};
	st.shared.v2.u64 	[%r143+32], {%rd181, %rd180};
	st.shared.v2.u64 	[%r143+48], {%rd191, %rd190};
	bar.warp.sync 	-1;
	mad.lo.s32 	%r144, %r138, -48, %r143;
	ld.shared.v2.u64 	{%rd192, %rd193}, [%r144];
	ld.shared.v2.u64 	{%rd194, %rd195}, [%r144+512];
	ld.shared.v2.u64 	{%rd196, %rd197}, [%r144+1024];
	ld.shared.v2.u64 	{%rd198, %rd199}, [%r144+1536];
	setp.ne.s32 	%p84, %r3, 0;
	@%p84 bra 	$L__BB3_125;
	st.volatile.shared.u32 	[_ZZN3cub18CUB_300001_SM_10006detail10merge_sort26DeviceMergeSortMergeKernelINS2_10policy_hubIN6thrust24THRUST_300001_SM_1000_NS10device_ptrI6ulong2EEE9Policy600ES9_PNS0_8NullTypeES9_SD_j11sort_ulong2S8_SC_EEvbT2_T3_T4_PT6_PT7_T5_PSH_SH_NS1_7vsmem_tEE19static_temp_storage+16384], %r47;
$L__BB3_125:
	ld.param.u64 	%rd351, [_ZN3cub18CUB_300001_SM_10006detail10merge_sort26DeviceMergeSortMergeKernelINS2_10policy_hubIN6thrust24THRUST_300001_SM_1000_NS10device_ptrI6ulong2EEE9Policy600ES9_PNS0_8NullTypeES9_SD_j11sort_ulong2S8_SC_EEvbT2_T3_T4_PT6_PT7_T5_PSH_SH_NS1_7vsmem_tE_param_4];
	bar.sync 	0;
	ld.volatile.shared.u32 	%r71, [_ZZN3cub18CUB_300001_SM_10006detail10merge_sort26DeviceMergeSortMergeKernelINS2_10policy_hubIN6thrust24THRUST_300001_SM_1000_NS10device_ptrI6ulong2EEE9Policy600ES9_PNS0_8NullTypeES9_SD_j11sort_ulong2S8_SC_EEvbT2_T3_T4_PT6_PT7_T5_PSH_SH_NS1_7vsmem_tEE19static_temp_storage+16384];
	and.b32  	%r145, %r3, 31;
	add.s32 	%r72, %r70, %r145;
	setp.ge.s32 	%p85, %r72, %r71;
	cvt.u64.u32 	%rd268, %r72;
	cvt.u64.u32 	%rd269, %r2;
	add.s64 	%rd270, %rd268, %rd269;
	cvta.to.global.u64 	%rd271, %rd351;
	shl.b64 	%rd272, %rd270, 4;
	add.s64 	%rd200, %rd271, %rd272;
	@%p85 bra 	$L__BB3_127;
	st.global.v2.u64 	[%rd200], {%rd192, %rd193};
$L__BB3_127:
	add.s32 	%r146, %r72, 32;
	setp.ge.s32 	%p86, %r146, %r71;
	@%p86 bra 	$L__BB3_129;
	st.global.v2.u64 	[%rd200+512], {%rd194, %rd195};
$L__BB3_129:
	add.s32 	%r147, %r72, 64;
	setp.ge.s32 	%p87, %r147, %r71;
	@%p87 bra 	$L__BB3_131;
	st.global.v2.u64 	[%rd200+1024], {%rd196, %rd197};
$L__BB3_131:
	add.s32 	%r148, %r72, 96;
	setp.ge.s32 	%p88, %r148, %r71;
	@%p88 bra 	$L__BB3_143;
	st.global.v2.u64 	[%rd200+1536], {%rd198, %rd199};
	bra.uni 	$L__BB3_143;
$L__BB3_133:
	// begin inline asm
	mov.u32 %r149, %laneid;
	// end inline asm
	and.b32  	%r73, %r48, 3968;
	shl.b32 	%r150, %r149, 2;
	add.s32 	%r151, %r150, %r73;
	shl.b32 	%r152, %r151, 4;
	add.s32 	%r154, %r103, %r152;
	st.shared.v2.u64 	[%r154], {%rd161, %rd160};
	st.shared.v2.u64 	[%r154+16], {%rd171, %rd170};
	st.shared.v2.u64 	[%r154+32], {%rd181, %rd180};
	st.shared.v2.u64 	[%r154+48], {%rd191, %rd190};
	bar.warp.sync 	-1;
	mad.lo.s32 	%r155, %r149, -48, %r154;
	ld.shared.v2.u64 	{%rd201, %rd202}, [%r155];
	ld.shared.v2.u64 	{%rd203, %rd204}, [%r155+512];
	ld.shared.v2.u64 	{%rd205, %rd206}, [%r155+1024];
	ld.shared.v2.u64 	{%rd207, %rd208}, [%r155+1536];
	setp.ne.s32 	%p89, %r3, 0;
	@%p89 bra 	$L__BB3_135;
	st.volatile.shared.u32 	[_ZZN3cub18CUB_300001_SM_10006detail10merge_sort26DeviceMergeSortMergeKernelINS2_10policy_hubIN6thrust24THRUST_300001_SM_1000_NS10device_ptrI6ulong2EEE9Policy600ES9_PNS0_8NullTypeES9_SD_j11sort_ulong2S8_SC_EEvbT2_T3_T4_PT6_PT7_T5_PSH_SH_NS1_7vsmem_tEE19static_temp_storage+16384], %r47;
$L__BB3_135:
	bar.sync 	0;
	ld.volatile.shared.u32 	%r74, [_ZZN3cub18CUB_300001_SM_10006detail10merge_sort26DeviceMergeSortMergeKernelINS2_10policy_hubIN6thrust24THRUST_300001_SM_1000_NS10device_ptrI6ulong2EEE9Policy600ES9_PNS0_8NullTypeES9_SD_j11sort_ulong2S8_SC_EEvbT2_T3_T4_PT6_PT7_T5_PSH_SH_NS1_7vsmem_tEE19static_temp_storage+16384];
	and.b32  	%r156, %r3, 31;
	cvt.u64.u32 	%rd273, %r73;
	add.s32 	%r75, %r73, %r156;
	add.s32 	%r157, %r156, %r2;
	cvt.u64.u32 	%rd274, %r157;
	add.s64 	%rd275, %rd274, %rd273;
	setp.ge.s32 	%p90, %r75, %r74;
	shl.b64 	%rd276, %rd275, 4;
	add.s64 	%rd209, %rd3, %rd276;
	@%p90 bra 	$L__BB3_137;
	st.global.v2.u64 	[%rd209], {%rd201, %rd202};
$L__BB3_137:
	add.s32 	%r158, %r75, 32;
	setp.ge.s32 	%p91, %r158, %r74;
	@%p91 bra 	$L__BB3_139;
	st.global.v2.u64 	[%rd209+512], {%rd203, %rd204};
$L__BB3_139:
	add.s32 	%r159, %r75, 64;
	setp.ge.s32 	%p92, %r159, %r74;
	@%p92 bra 	$L__BB3_141;
	st.global.v2.u64 	[%rd209+1024], {%rd205, %rd206};
$L__BB3_141:
	add.s32 	%r160, %r75, 96;
	setp.ge.s32 	%p93, %r160, %r74;
	@%p93 bra 	$L__BB3_143;
	st.global.v2.u64 	[%rd209+1536], {%rd207, %rd208};
$L__BB3_143:
	ret;

}
	// .globl	_ZN3cub18CUB_300001_SM_10006detail10merge_sort30DeviceMergeSortBlockSortKernelINS2_10policy_hubIN6thrust24THRUST_300001_SM_1000_NS10device_ptrI6ulong2EEE9Policy600ES9_PNS0_8NullTypeES9_SD_m11sort_ulong2S8_SC_EEvbT0_T1_T2_T3_T4_PT6_PT7_T5_NS1_7vsmem_tE
.visible .entry _ZN3cub18CUB_300001_SM_10006detail10merge_sort30DeviceMergeSortBlockSortKernelINS2_10policy_hubIN6thrust24THRUST_300001_SM_1000_NS10device_ptrI6ulong2EEE9Policy600ES9_PNS0_8NullTypeES9_SD_m11sort_ulong2S8_SC_EEvbT0_T1_T2_T3_T4_PT6_PT7_T5_NS1_7vsmem_tE(
	.param .u8 _ZN3cub18CUB_300001_SM_10006detail10merge_sort30DeviceMergeSortBlockSortKernelINS2_10policy_hubIN6thrust24THRUST_300001_SM_1000_NS10device_ptrI6ulong2EEE9Policy600ES9_PNS0_8NullTypeES9_SD_m11sort_ulong2S8_SC_EEvbT0_T1_T2_T3_T4_PT6_PT7_T5_NS1_7vsmem_tE_param_0,
	.param .align 8 .b8 _ZN3cub18CUB_300001_SM_10006detail10merge_sort30DeviceMergeSortBlockSortKernelINS2_10policy_hubIN6thrust24THRUST_300001_SM_1000_NS10device_ptrI6ulong2EEE9Policy600ES9_PNS0_8NullTypeES9_SD_m11sort_ulong2S8_SC_EEvbT0_T1_T2_T3_T4_PT6_PT7_T5_NS1_7vsmem_tE_param_1[8],
	.param .u64 .ptr .align 1 _ZN3cub18CUB_300001_SM_10006detail10merge_sort30DeviceMergeSortBlockSortKernelINS2_10policy_hubIN6thrust24THRUST_300001_SM_1000_NS10device_ptrI6ulong2EEE9Policy600ES9_PNS0_8NullTypeES9_SD_m11sort_ulong2S8_SC_EEvbT0_T1_T2_T3_T4_PT6_PT7_T5_NS1_7vsmem_tE_param_2,
	.param .align 8 .b8 _ZN3cub18CUB_300001_SM_10006detail10merge_sort30DeviceMergeSortBlockSortKernelINS2_10policy_hubIN6thrust24THRUST_300001_SM_1000_NS10device_ptrI6ulong2EEE9Policy600ES9_PNS0_8NullTypeES9_SD_m11sort_ulong2S8_SC_EEvbT0_T1_T2_T3_T4_PT6_PT7_T5_NS1_7vsmem_tE_param_3[8],
	.param .u64 .ptr .align 1 _ZN3cub18CUB_300001_SM_10006detail10merge_sort30DeviceMergeSortBlockSortKernelINS2_10policy_hubIN6thrust24THRUST_300001_SM_1000_NS10device_ptrI6ulong2EEE9Policy600ES9_PNS0_8NullTypeES9_SD_m11sort_ulong2S8_SC_EEvbT0_T1_T2_T3_T4_PT6_PT7_T5_NS1_7vsmem_tE_param_4,
	.param .u64 _ZN3cub18CUB_300001_SM_10006detail10merge_sort30DeviceMergeSortBlockSortKernelINS2_10policy_hubIN6thrust24THRUST_300001_SM_1000_NS10device_ptrI6ulong2EEE9Policy600ES9_PNS0_8NullTypeES9_SD_m11sort_ulong2S8_SC_EEvbT0_T1_T2_T3_T4_PT6_PT7_T5_NS1_7vsmem_tE_param_5,
	.param .u64 .ptr .align 1 _ZN3cub18CUB_300001_SM_10006detail10merge_sort30DeviceMergeSortBlockSortKernelINS2_10policy_hubIN6thrust24THRUST_300001_SM_1000_NS10device_ptrI6ulong2EEE9Policy600ES9_PNS0_8NullTypeES9_SD_m11sort_ulong2S8_SC_EEvbT0_T1_T2_T3_T4_PT6_PT7_T5_NS1_7vsmem_tE_param_6,
	.param .u64 .ptr .align 1 _ZN3cub18CUB_300001_SM_10006detail10merge_sort30DeviceMergeSortBlockSortKernelINS2_10policy_hubIN6thrust24THRUST_300001_SM_1000_NS10device_ptrI6ulong2EEE9Policy600ES9_PNS0_8NullTypeES9_SD_m11sort_ulong2S8_SC_EEvbT0_T1_T2_T3_T4_PT6_PT7_T5_NS1_7vsmem_tE_param_7,
	.param .align 1 .b8 _ZN3cub18CUB_300001_SM_10006detail10merge_sort30DeviceMergeSortBlockSortKernelINS2_10policy_hubIN6thrust24THRUST_300001_SM_1000_NS10device_ptrI6ulong2EEE9Policy600ES9_PNS0_8NullTypeES9_SD_m11sort_ulong2S8_SC_EEvbT0_T1_T2_T3_T4_PT6_PT7_T5_NS1_7vsmem_tE_param_8[1],
	.param .align 8 .b8 _ZN3cub18CUB_300001_SM_10006detail10merge_sort30DeviceMergeSortBlockSortKernelINS2_10policy_hubIN6thrust24THRUST_300001_SM_1000_NS10device_ptrI6ulong2EEE9Policy600ES9_PNS0_8NullTypeES9_SD_m11sort_ulong2S8_SC_EEvbT0_T1_T2_T3_T4_PT6_PT7_T5_NS1_7vsmem_tE_param_9[8]
)
.maxntid 256
{
	.reg .pred 	%p<194>;
	.reg .b16 	%rs<28>;
	.reg .b32 	%r<202>;
	.reg .b64 	%rd<459>;
	// demoted variable
	.shared .align 16 .b8 _ZZN3cub18CUB_300001_SM_10006detail10merge_sort30DeviceMergeSortBlockSortKernelINS2_10policy_hubIN6thrust24THRUST_300001_SM_1000_NS10device_ptrI6ulong2EEE9Policy600ES9_PNS0_8NullTypeES9_SD_m11sort_ulong2S8_SC_EEvbT0_T1_T2_T3_T4_PT6_PT7_T5_NS1_7vsmem_tEE19static_temp_storage[16400];
	ld.param.u64 	%rd215, [_ZN3cub18CUB_300001_SM_10006detail10merge_sort30DeviceMergeSortBlockSortKernelINS2_10policy_hubIN6thrust24THRUST_300001_SM_1000_NS10device_ptrI6ulong2EEE9Policy600ES9_PNS0_8NullTypeES9_SD_m11sort_ulong2S8_SC_EEvbT0_T1_T2_T3_T4_PT6_PT7_T5_NS1_7vsmem_tE_param_3];
	ld.param.u64 	%rd216, [_ZN3cub18CUB_300001_SM_10006detail10merge_sort30DeviceMergeSortBlockSortKernelINS2_10policy_hubIN6thrust24THRUST_300001_SM_1000_NS10device_ptrI6ulong2EEE9Policy600ES9_PNS0_8NullTypeES9_SD_m11sort_ulong2S8_SC_EEvbT0_T1_T2_T3_T4_PT6_PT7_T5_NS1_7vsmem_tE_param_1];
	ld.param.u64 	%rd213, [_ZN3cub18CUB_300001_SM_10006detail10merge_sort30DeviceMergeSortBlockSortKernelINS2_10policy_hubIN6thrust24THRUST_300001_SM_1000_NS10device_ptrI6ulong2EEE9Policy600ES9_PNS0_8NullTypeES9_SD_m11sort_ulong2S8_SC_EEvbT0_T1_T2_T3_T4_PT6_PT7_T5_NS1_7vsmem_tE_param_5];
	cvta.to.global.u64 	%rd1, %rd216;
	cvta.to.global.u64 	%rd2, %rd215;
	mov.u32 	%r73, %ctaid.x;
	cvt.u64.u32 	%rd217, %r73;
	mov.u32 	%r74, %nctaid.x;
	cvt.u64.u32 	%rd218, %r74;
	mul.wide.u32 	%rd3, %r73, 1024;
	add.s64 	%rd219, %rd218, -1;
	setp.le.u64 	%p21, %rd219, %rd217;
	@%p21 bra 	$L__BB4_54;
	// begin inline asm
	griddepcontrol.wait;
	// end inline asm
	mov.u32 	%r1, %tid.x;
	and.b32  	%r2, %r1, 31;
	shl.b32 	%r139, %r1, 2;
	and.b32  	%r3, %r139, 3968;
	or.b32  	%r140, %r3, %r2;
	cvt.u64.u32 	%rd275, %r140;
	add.s64 	%rd4, %rd3, %rd275;
	shl.b64 	%rd276, %rd4, 4;
	add.s64 	%rd277, %rd1, %rd276;
	ld.global.v2.u64 	{%rd278, %rd279}, [%rd277];
	ld.global.v2.u64 	{%rd280, %rd281}, [%rd277+512];
	ld.global.v2.u64 	{%rd282, %rd283}, [%rd277+1024];
	ld.global.v2.u64 	{%rd284, %rd285}, [%rd277+1536];
	// begin inline asm
	mov.u32 %r138, %laneid;
	// end inline asm
	add.s32 	%r141, %r138, %r3;
	shl.b32 	%r142, %r141, 4;
	mov.u32 	%r143, _ZZN3cub18CUB_300001_SM_10006detail10merge_sort30DeviceMergeSortBlockSortKernelINS2_10policy_hubIN6thrust24THRUST_300001_SM_1000_NS10device_ptrI6ulong2EEE9Policy600ES9_PNS0_8NullTypeES9_SD_m11sort_ulong2S8_SC_EEvbT0_T1_T2_T3_T4_PT6_PT7_T5_NS1_7vsmem_tEE19static_temp_storage;
	add.s32 	%r4, %r143, %r142;
	st.shared.v2.u64 	[%r4], {%rd278, %rd279};
	st.shared.v2.u64 	[%r4+512], {%rd280, %rd281};
	st.shared.v2.u64 	[%r4+1024], {%rd282, %rd283};
	st.shared.v2.u64 	[%r4+1536], {%rd284, %rd285};
	bar.warp.sync 	-1;
	mad.lo.s32 	%r5, %r138, 48, %r4;
	ld.shared.v2.u64 	{%rd366, %rd365}, [%r5];
	ld.shared.v2.u64 	{%rd7, %rd8}, [%r5+16];
	ld.shared.v2.u64 	{%rd358, %rd357}, [%r5+32];
	ld.shared.v2.u64 	{%rd11, %rd12}, [%r5+48];
	bar.sync 	0;
	// begin inline asm
	griddepcontrol.launch_dependents;
	// end inline asm
	and.b64  	%rd286, %rd7, 65535;
	and.b64  	%rd287, %rd366, 65535;
	setp.lt.u64 	%p116, %rd286, %rd287;
	@%p116 bra 	$L__BB4_3;
	xor.b64  	%rd288, %rd366, %rd7;
	cvt.u16.u64 	%rs15, %rd288;
	setp.ne.s16 	%p117, %rs15, 0;
	setp.ge.u64 	%p118, %rd8, %rd365;
	or.pred  	%p119, %p117, %p118;
	mov.u64 	%rd361, %rd8;
	mov.u64 	%rd362, %rd7;
	@%p119 bra 	$L__BB4_4;
$L__BB4_3:
	mov.u64 	%rd361, %rd365;
	mov.u64 	%rd362, %rd366;
	mov.u64 	%rd365, %rd8;
	mov.u64 	%rd366, %rd7;
$L__BB4_4:
	and.b64  	%rd289, %rd11, 65535;
	and.b64  	%rd290, %rd358, 65535;
	setp.lt.u64 	%p120, %rd289, %rd290;
	@%p120 bra 	$L__BB4_6;
	xor.b64  	%rd291, %rd358, %rd11;
	cvt.u16.u64 	%rs16, %rd291;
	setp.ne.s16 	%p121, %rs16, 0;
	setp.ge.u64 	%p122, %rd12, %rd357;
	or.pred  	%p123, %p121, %p122;
	mov.u64 	%rd355, %rd12;
	mov.u64 	%rd356, %rd11;
	@%p123 bra 	$L__BB4_7;
$L__BB4_6:
	mov.u64 	%rd355, %rd357;
	mov.u64 	%rd356, %rd358;
	mov.u64 	%rd357, %rd12;
	mov.u64 	%rd358, %rd11;
$L__BB4_7:
	and.b64  	%rd292, %rd358, 65535;
	and.b64  	%rd293, %rd362, 65535;
	setp.lt.u64 	%p124, %rd292, %rd293;
	@%p124 bra 	$L__BB4_9;
	xor.b64  	%rd294, %rd362, %rd358;
	cvt.u16.u64 	%rs17, %rd294;
	setp.ne.s16 	%p125, %rs17, 0;
	setp.ge.u64 	%p126, %rd357, %rd361;
	or.pred  	%p127, %p125, %p126;
	mov.u64 	%rd369, %rd357;
	mov.u64 	%rd370, %rd358;
	@%p127 bra 	$L__BB4_10;
$L__BB4_9:
	mov.u64 	%rd369, %rd361;
	mov.u64 	%rd370, %rd362;
	mov.u64 	%rd361, %rd357;
	mov.u64 	%rd362, %rd358;
$L__BB4_10:
	and.b64  	%rd295, %rd362, 65535;
	and.b64  	%rd296, %rd366, 65535;
	setp.lt.u64 	%p128, %rd295, %rd296;
	@%p128 bra 	$L__BB4_12;
	xor.b64  	%rd297, %rd366, %rd362;
	cvt.u16.u64 	%rs18, %rd297;
	setp.ne.s16 	%p129, %rs18, 0;
	setp.ge.u64 	%p130, %rd361, %rd365;
	or.pred  	%p131, %p129, %p130;
	mov.u64 	%rd373, %rd361;
	mov.u64 	%rd374, %rd362;
	@%p131 bra 	$L__BB4_13;
$L__BB4_12:
	mov.u64 	%rd373, %rd365;
	mov.u64 	%rd374, %rd366;
	mov.u64 	%rd365, %rd361;
	mov.u64 	%rd366, %rd362;
$L__BB4_13:
	and.b64  	%rd298, %rd356, 65535;
	and.b64  	%rd299, %rd370, 65535;
	setp.lt.u64 	%p132, %rd298, %rd299;
	@%p132 bra 	$L__BB4_15;
	xor.b64  	%rd300, %rd370, %rd356;
	cvt.u16.u64 	%rs19, %rd300;
	setp.ne.s16 	%p133, %rs19, 0;
	setp.ge.u64 	%p134, %rd355, %rd369;
	or.pred  	%p135, %p133, %p134;
	mov.u64 	%rd375, %rd355;
	mov.u64 	%rd376, %rd356;
	@%p135 bra 	$L__BB4_16;
$L__BB4_15:
	mov.u64 	%rd375, %rd369;
	mov.u64 	%rd376, %rd370;
	mov.u64 	%rd369, %rd355;
	mov.u64 	%rd370, %rd356;
$L__BB4_16:
	and.b64  	%rd301, %rd370, 65535;
	and.b64  	%rd302, %rd374, 65535;
	setp.lt.u64 	%p136, %rd301, %rd302;
	@%p136 bra 	$L__BB4_18;
	xor.b64  	%rd303, %rd374, %rd370;
	cvt.u16.u64 	%rs20, %rd303;
	setp.ne.s16 	%p137, %rs20, 0;
	setp.ge.u64 	%p138, %rd369, %rd373;
	or.pred  	%p139, %p137, %p138;
	mov.u64 	%rd377, %rd369;
	mov.u64 	%rd378, %rd370;
	@%p139 bra 	$L__BB4_19;
$L__BB4_18:
	mov.u64 	%rd377, %rd373;
	mov.u64 	%rd378, %rd374;
	mov.u64 	%rd373, %rd369;
	mov.u64 	%rd374, %rd370;
$L__BB4_19:
	mov.b32 	%r194, 2;
	shl.b32 	%r146, %r1, 6;
	add.s32 	%r148, %r143, %r146;
$L__BB4_20:
	mov.u32 	%r6, %r194;
	bar.sync 	0;
	add.s32 	%r145, %r6, -1;
	st.shared.v2.u64 	[%r148], {%rd366, %rd365};
	st.shared.v2.u64 	[%r148+16], {%rd374, %rd373};
	st.shared.v2.u64 	[%r148+32], {%rd378, %rd377};
	st.shared.v2.u64 	[%r148+48], {%rd376, %rd375};
	bar.sync 	0;
	neg.s32 	%r149, %r6;
	and.b32  	%r150, %r1, %r149;
	shl.b32 	%r151, %r150, 2;
	shl.b32 	%r152, %r6, 1;
	and.b32  	%r153, %r145, %r1;
	shl.b32 	%r154, %r153, 2;
	min.u32 	%r7, %r154, 1024;
	min.u32 	%r8, %r151, 1024;
	add.s32 	%r155, %r8, %r152;
	min.u32 	%r9, %r155, 1024;
	add.s32 	%r156, %r9, %r152;
	min.u32 	%r10, %r156, 1024;
	sub.s32 	%r157, %r9, %r8;
	sub.s32 	%r158, %r10, %r9;
	setp.lt.s32 	%p140, %r7, %r158;
	sub.s32 	%r159, %r7, %r158;
	selp.b32 	%r197, 0, %r159, %p140;
	min.s32 	%r195, %r157, %r7;
	setp.ge.s32 	%p141, %r197, %r195;
	@%p141 bra 	$L__BB4_25;
	add.s32 	%r13, %r9, %r7;
$L__BB4_22:
	sub.s32 	%r160, %r195, %r197;
	shr.u32 	%r161, %r160, 31;
	add.s32 	%r162, %r160, %r161;
	shr.s32 	%r163, %r162, 1;
	add.s32 	%r16, %r163, %r197;
	add.s32 	%r164, %r16, %r8;
	shl.b32 	%r165, %r164, 4;
	mov.u32 	%r166, _ZZN3cub18CUB_300001_SM_10006detail10merge_sort30DeviceMergeSortBlockSortKernelINS2_10policy_hubIN6thrust24THRUST_300001_SM_1000_NS10device_ptrI6ulong2EEE9Policy600ES9_PNS0_8NullTypeES9_SD_m11sort_ulong2S8_SC_EEvbT0_T1_T2_T3_T4_PT6_PT7_T5_NS1_7vsmem_tEE19static_temp_storage;
	add.s32 	%r17, %r166, %r165;
	ld.shared.u64 	%rd45, [%r17];
	not.b32 	%r167, %r16;
	add.s32 	%r168, %r13, %r167;
	shl.b32 	%r169, %r168, 4;
	add.s32 	%r18, %r166, %r169;
	ld.shared.u64 	%rd46, [%r18];
	and.b64  	%rd304, %rd46, 65535;
	and.b64  	%rd305, %rd45, 65535;
	setp.lt.u64 	%p143, %rd304, %rd305;
	mov.pred 	%p184, 0;
	@%p143 bra 	$L__BB4_24;
	ld.shared.u64 	%rd306, [%r18+8];
	ld.shared.u64 	%rd308, [%r17+8];
	xor.b64  	%rd310, %rd46, %rd45;
	cvt.u16.u64 	%rs21, %rd310;
	setp.ne.s16 	%p144, %rs21, 0;
	setp.ge.u64 	%p145, %rd306, %rd308;
	or.pred  	%p184, %p144, %p145;
$L__BB4_24:
	add.s32 	%r170, %r16, 1;
	selp.b32 	%r197, %r170, %r197, %p184;
	selp.b32 	%r195, %r195, %r16, %p184;
	setp.lt.s32 	%p146, %r197, %r195;
	@%p146 bra 	$L__BB4_22;
$L__BB4_25:
	add.s32 	%r22, %r197, %r8;
	add.s32 	%r171, %r9, %r7;
	sub.s32 	%r23, %r171, %r197;
	shl.b32 	%r172, %r22, 4;
	mov.u32 	%r173, _ZZN3cub18CUB_300001_SM_10006detail10merge_sort30DeviceMergeSortBlockSortKernelINS2_10policy_hubIN6thrust24THRUST_300001_SM_1000_NS10device_ptrI6ulong2EEE9Policy600ES9_PNS0_8NullTypeES9_SD_m11sort_ulong2S8_SC_EEvbT0_T1_T2_T3_T4_PT6_PT7_T5_NS1_7vsmem_tEE19static_temp_storage;
	add.s32 	%r24, %r173, %r172;
	ld.shared.v2.u64 	{%rd389, %rd390}, [%r24];
	shl.b32 	%r174, %r23, 4;
	add.s32 	%r25, %r173, %r174;
	ld.shared.v2.u64 	{%rd383, %rd384}, [%r25];
	setp.ge.s32 	%p148, %r23, %r10;
	mov.pred 	%p185, 0;
	@%p148 bra 	$L__BB4_29;
	setp.ge.s32 	%p150, %r22, %r9;
	mov.pred 	%p185, -1;
	@%p150 bra 	$L__BB4_29;
	and.b64  	%rd311, %rd383, 65535;
	and.b64  	%rd312, %rd389, 65535;
	setp.lt.u64 	%p152, %rd311, %rd312;
	@%p152 bra 	$L__BB4_29;
	xor.b64  	%rd313, %rd389, %rd383;
	cvt.u16.u64 	%rs22, %rd313;
	setp.eq.s16 	%p153, %rs22, 0;
	setp.lt.u64 	%p154, %rd384, %rd390;
	and.pred  	%p185, %p153, %p154;
$L__BB4_29:
	selp.b64 	%rd365, %rd384, %rd390, %p185;
	selp.b64 	%rd366, %rd383, %rd389, %p185;
	selp.u32 	%r175, 1, 0, %p185;
	add.s32 	%r26, %r23, %r175;
	not.pred 	%p155, %p185;
	selp.u32 	%r176, 1, 0, %p155;
	add.s32 	%r27, %r22, %r176;
	@%p155 bra 	$L__BB4_31;
	ld.shared.v2.u64 	{%rd383, %rd384}, [%r25+16];
	bra.uni 	$L__BB4_32;
$L__BB4_31:
	ld.shared.v2.u64 	{%rd389, %rd390}, [%r24+16];
$L__BB4_32:
	setp.ge.s32 	%p157, %r26, %r10;
	mov.pred 	%p186, 0;
	@%p157 bra 	$L__BB4_36;
	setp.ge.s32 	%p159, %r27, %r9;
	mov.pred 	%p186, -1;
	@%p159 bra 	$L__BB4_36;
	and.b64  	%rd314, %rd383, 65535;
	and.b64  	%rd315, %rd389, 65535;
	setp.lt.u64 	%p161, %rd314, %rd315;
	@%p161 bra 	$L__BB4_36;
	xor.b64  	%rd316, %rd389, %rd383;
	cvt.u16.u64 	%rs23, %rd316;
	setp.eq.s16 	%p162, %rs23, 0;
	setp.lt.u64 	%p163, %rd384, %rd390;
	and.pred  	%p186, %p162, %p163;
$L__BB4_36:
	selp.b64 	%rd373, %rd384, %rd390, %p186;
	selp.b64 	%rd374, %rd383, %rd389, %p186;
	selp.u32 	%r177, 1, 0, %p186;
	add.s32 	%r28, %r26, %r177;
	not.pred 	%p164, %p186;
	selp.u32 	%r178, 1, 0, %p164;
	add.s32 	%r29, %r27, %r178;
	@%p186 bra 	$L__BB4_38;
	shl.b32 	%r179, %r29, 4;
	mov.u32 	%r180, _ZZN3cub18CUB_300001_SM_10006detail10merge_sort30DeviceMergeSortBlockSortKernelINS2_10policy_hubIN6thrust24THRUST_300001_SM_1000_NS10device_ptrI6ulong2EEE9Policy600ES9_PNS0_8NullTypeES9_SD_m11sort_ulong2S8_SC_EEvbT0_T1_T2_T3_T4_PT6_PT7_T5_NS1_7vsmem_tEE19static_temp_storage;
	add.s32 	%r181, %r180, %r179;
	ld.shared.v2.u64 	{%rd389, %rd390}, [%r181];
	bra.uni 	$L__BB4_39;
$L__BB4_38:
	shl.b32 	%r182, %r28, 4;
	mov.u32 	%r183, _ZZN3cub18CUB_300001_SM_10006detail10merge_sort30DeviceMergeSortBlockSortKernelINS2_10policy_hubIN6thrust24THRUST_300001_SM_1000_NS10device_ptrI6ulong2EEE9Policy600ES9_PNS0_8NullTypeES9_SD_m11sort_ulong2S8_SC_EEvbT0_T1_T2_T3_T4_PT6_PT7_T5_NS1_7vsmem_tEE19static_temp_storage;
	add.s32 	%r184, %r183, %r182;
	ld.shared.v2.u64 	{%rd383, %rd384}, [%r184];
$L__BB4_39:
	setp.ge.s32 	%p166, %r28, %r10;
	mov.pred 	%p187, 0;
	@%p166 bra 	$L__BB4_43;
	setp.ge.s32 	%p168, %r29, %r9;
	mov.pred 	%p187, -1;
	@%p168 bra 	$L__BB4_43;
	and.b64  	%rd317, %rd383, 65535;
	and.b64  	%rd318, %rd389, 65535;
	setp.lt.u64 	%p170, %rd317, %rd318;
	@%p170 bra 	$L__BB4_43;
	xor.b64  	%rd319, %rd389, %rd383;
	cvt.u16.u64 	%rs24, %rd319;
	setp.eq.s16 	%p171, %rs24, 0;
	setp.lt.u64 	%p172, %rd384, %rd390;
	and.pred  	%p187, %p171, %p172;
$L__BB4_43:
	selp.b64 	%rd377, %rd384, %rd390, %p187;
	selp.b64 	%rd378, %rd383, %rd389, %p187;
	selp.u32 	%r185, 1, 0, %p187;
	add.s32 	%r30, %r28, %r185;
	not.pred 	%p173, %p187;
	selp.u32 	%r186, 1, 0, %p173;
	add.s32 	%r31, %r29, %r186;
	@%p187 bra 	$L__BB4_45;
	shl.b32 	%r187, %r31, 4;
	mov.u32 	%r188, _ZZN3cub18CUB_300001_SM_10006detail10merge_sort30DeviceMergeSortBlockSortKernelINS2_10policy_hubIN6thrust24THRUST_300001_SM_1000_NS10device_ptrI6ulong2EEE9Policy600ES9_PNS0_8NullTypeES9_SD_m11sort_ulong2S8_SC_EEvbT0_T1_T2_T3_T4_PT6_PT7_T5_NS1_7vsmem_tEE19static_temp_storage;
	add.s32 	%r189, %r188, %r187;
	ld.shared.v2.u64 	{%rd389, %rd390}, [%r189];
	bra.uni 	$L__BB4_46;
$L__BB4_45:
	shl.b32 	%r190, %r30, 4;
	mov.u32 	%r191, _ZZN3cub18CUB_300001_SM_10006detail10merge_sort30DeviceMergeSortBlockSortKernelINS2_10policy_hubIN6thrust24THRUST_300001_SM_1000_NS10device_ptrI6ulong2EEE9Policy600ES9_PNS0_8NullTypeES9_SD_m11sort_ulong2S8_SC_EEvbT0_T1_T2_T3_T4_PT6_PT7_T5_NS1_7vsmem_tEE19static_temp_storage;
	add.s32 	%r192, %r191, %r190;
	ld.shared.v2.u64 	{%rd383, %rd384}, [%r192];
$L__BB4_46:
	setp.ge.s32 	%p175, %r30, %r10;
	mov.pred 	%p188, 0;
	@%p175 bra 	$L__BB4_50;
	setp.ge.s32 	%p177, %r31, %r9;
	mov.pred 	%p188, -1;
	@%p177 bra 	$L__BB4_50;
	and.b64  	%rd320, %rd383, 65535;
	and.b64  	%rd321, %rd389, 65535;
	setp.lt.u64 	%p179, %rd320, %rd321;
	@%p179 bra 	$L__BB4_50;
	xor.b64  	%rd322, %rd389, %rd383;
	cvt.u16.u64 	%rs25, %rd322;
	setp.eq.s16 	%p180, %rs25, 0;
	setp.lt.u64 	%p181, %rd384, %rd390;
	and.pred  	%p188, %p180, %p181;
$L__BB4_50:
	shl.b32 	%r194, %r6, 1;
	selp.b64 	%rd375, %rd384, %rd390, %p188;
	selp.b64 	%rd376, %rd383, %rd389, %p188;
	setp.lt.u32 	%p182, %r6, 129;
	@%p182 bra 	$L__BB4_20;
	ld.param.s8 	%rs27, [_ZN3cub18CUB_300001_SM_10006detail10merge_sort30DeviceMergeSortBlockSortKernelINS2_10policy_hubIN6thrust24THRUST_300001_SM_1000_NS10device_ptrI6ulong2EEE9Policy600ES9_PNS0_8NullTypeES9_SD_m11sort_ulong2S8_SC_EEvbT0_T1_T2_T3_T4_PT6_PT7_T5_NS1_7vsmem_tE_param_0];
	bar.sync 	0;
	setp.eq.s16 	%p183, %rs27, 0;
	@%p183 bra 	$L__BB4_53;
	st.shared.v2.u64 	[%r5], {%rd366, %rd365};
	st.shared.v2.u64 	[%r5+16], {%rd374, %rd373};
	st.shared.v2.u64 	[%r5+32], {%rd378, %rd377};
	st.shared.v2.u64 	[%r5+48], {%rd376, %rd375};
	bar.warp.sync 	-1;
	ld.shared.v2.u64 	{%rd323, %rd324}, [%r4];
	ld.shared.v2.u64 	{%rd325, %rd326}, [%r4+512];
	ld.shared.v2.u64 	{%rd327, %rd328}, [%r4+1024];
	ld.shared.v2.u64 	{%rd329, %rd330}, [%r4+1536];
	cvt.u64.u32 	%rd331, %r3;
	cvt.u64.u32 	%rd332, %r2;
	mov.u32 	%r193, %ctaid.x;
	mul.wide.u32 	%rd333, %r193, 1024;
	or.b64  	%rd334, %rd333, %rd332;
	add.s64 	%rd335, %rd334, %rd331;
	shl.b64 	%rd336, %rd335, 4;
	add.s64 	%rd337, %rd2, %rd336;
	st.global.v2.u64 	[%rd337], {%rd323, %rd324};
	st.global.v2.u64 	[%rd337+512], {%rd325, %rd326};
	st.global.v2.u64 	[%rd337+1024], {%rd327, %rd328};
	st.global.v2.u64 	[%rd337+1536], {%rd329, %rd330};
	bra.uni 	$L__BB4_142;
$L__BB4_53:
	ld.param.u64 	%rd350, [_ZN3cub18CUB_300001_SM_10006detail10merge_sort30DeviceMergeSortBlockSortKernelINS2_10policy_hubIN6thrust24THRUST_300001_SM_1000_NS10device_ptrI6ulong2EEE9Policy600ES9_PNS0_8NullTypeES9_SD_m11sort_ulong2S8_SC_EEvbT0_T1_T2_T3_T4_PT6_PT7_T5_NS1_7vsmem_tE_param_6];
	st.shared.v2.u64 	[%r5], {%rd366, %rd365};
	st.shared.v2.u64 	[%r5+16], {%rd374, %rd373};
	st.shared.v2.u64 	[%r5+32], {%rd378, %rd377};
	st.shared.v2.u64 	[%r5+48], {%rd376, %rd375};
	bar.warp.sync 	-1;
	ld.shared.v2.u64 	{%rd338, %rd339}, [%r4];
	ld.shared.v2.u64 	{%rd340, %rd341}, [%r4+512];
	ld.shared.v2.u64 	{%rd342, %rd343}, [%r4+1024];
	ld.shared.v2.u64 	{%rd344, %rd345}, [%r4+1536];
	cvta.to.global.u64 	%rd346, %rd350;
	add.s64 	%rd348, %rd346, %rd276;
	st.global.v2.u64 	[%rd348], {%rd338, %rd339};
	st.global.v2.u64 	[%rd348+512], {%rd340, %rd341};
	st.global.v2.u64 	[%rd348+1024], {%rd342, %rd343};
	st.global.v2.u64 	[%rd348+1536], {%rd344, %rd345};
	bra.uni 	$L__BB4_142;
$L__BB4_54:
	cvt.u32.u64 	%r75, %rd3;
	cvt.u32.u64 	%r76, %rd213;
	sub.s32 	%r77, %r76, %r75;
	min.s32 	%r33, %r77, 1024;
	// begin inline asm
	griddepcontrol.wait;
	// end inline asm
	shl.b64 	%rd220, %rd3, 4;
	add.s64 	%rd221, %rd1, %rd220;
	mov.u32 	%r34, %tid.x;
	ld.global.v2.u64 	{%rd402, %rd401}, [%rd221];
	and.b32  	%r35, %r34, 31;
	shl.b32 	%r78, %r34, 2;
	and.b32  	%r79, %r78, 3968;
	or.b32  	%r36, %r79, %r35;
	setp.ge.s32 	%p22, %r36, %r33;
	shl.b32 	%r80, %r36, 4;
	cvt.u64.u32 	%rd222, %r80;
	add.s64 	%rd85, %rd221, %rd222;
	mov.u64 	%rd395, %rd401;
	mov.u64 	%rd396, %rd402;
	@%p22 bra 	$L__BB4_56;
	ld.global.v2.u64 	{%rd396, %rd395}, [%rd85];
$L__BB4_56:
	add.s32 	%r37, %r36, 32;
	setp.ge.s32 	%p23, %r37, %r33;
	mov.u64 	%rd397, %rd401;
	mov.u64 	%rd398, %rd402;
	@%p23 bra 	$L__BB4_58;
	ld.global.v2.u64 	{%rd398, %rd397}, [%rd85+512];
$L__BB4_58:
	add.s32 	%r38, %r36, 64;
	setp.ge.s32 	%p24, %r38, %r33;
	mov.u64 	%rd399, %rd401;
	mov.u64 	%rd400, %rd402;
	@%p24 bra 	$L__BB4_60;
	ld.global.v2.u64 	{%rd400, %rd399}, [%rd85+1024];
$L__BB4_60:
	add.s32 	%r39, %r36, 96;
	setp.ge.s32 	%p25, %r39, %r33;
	@%p25 bra 	$L__BB4_62;
	ld.global.v2.u64 	{%rd402, %rd401}, [%rd85+1536];
$L__BB4_62:
	// begin inline asm
	mov.u32 %r81, %laneid;
	// end inline asm
	add.s32 	%r82, %r81, %r79;
	shl.b32 	%r83, %r82, 4;
	mov.u32 	%r84, _ZZN3cub18CUB_300001_SM_10006detail10merge_sort30DeviceMergeSortBlockSortKernelINS2_10policy_hubIN6thrust24THRUST_300001_SM_1000_NS10device_ptrI6ulong2EEE9Policy600ES9_PNS0_8NullTypeES9_SD_m11sort_ulong2S8_SC_EEvbT0_T1_T2_T3_T4_PT6_PT7_T5_NS1_7vsmem_tEE19static_temp_storage;
	add.s32 	%r42, %r84, %r83;
	st.shared.v2.u64 	[%r42], {%rd396, %rd395};
	st.shared.v2.u64 	[%r42+512], {%rd398, %rd397};
	st.shared.v2.u64 	[%r42+1024], {%rd400, %rd399};
	st.shared.v2.u64 	[%r42+1536], {%rd402, %rd401};
	bar.warp.sync 	-1;
	mad.lo.s32 	%r43, %r81, 48, %r42;
	ld.shared.v2.u64 	{%rd446, %rd445}, [%r43];
	ld.shared.v2.u64 	{%rd104, %rd105}, [%r43+16];
	ld.shared.v2.u64 	{%rd106, %rd107}, [%r43+32];
	ld.shared.v2.u64 	{%rd108, %rd109}, [%r43+48];
	bar.sync 	0;
	// begin inline asm
	griddepcontrol.launch_dependents;
	// end inline asm
	or.b32  	%r85, %r78, 1;
	setp.ge.u32 	%p26, %r85, %r33;
	mov.u64 	%rd435, %rd445;
	mov.u64 	%rd436, %rd446;
	mov.u64 	%rd409, %rd446;
	mov.u64 	%rd410, %rd445;
	@%p26 bra 	$L__BB4_66;
	and.b64  	%rd223, %rd446, 65535;
	and.b64  	%rd224, %rd104, 65535;
	setp.lt.u64 	%p27, %rd223, %rd224;
	@%p27 bra 	$L__BB4_65;
	xor.b64  	%rd225, %rd104, %rd446;
	cvt.u16.u64 	%rs2, %rd225;
	setp.ne.s16 	%p28, %rs2, 0;
	setp.ge.u64 	%p29, %rd445, %rd105;
	or.pred  	%p30, %p28, %p29;
	mov.u64 	%rd435, %rd105;
	mov.u64 	%rd436, %rd104;
	mov.u64 	%rd409, %rd446;
	mov.u64 	%rd410, %rd445;
	@%p30 bra 	$L__BB4_66;
$L__BB4_65:
	mov.u64 	%rd435, %rd105;
	mov.u64 	%rd436, %rd104;
	mov.u64 	%rd409, %rd104;
	mov.u64 	%rd410, %rd105;
$L__BB4_66:
	add.s32 	%r86, %r78, 2;
	setp.ge.u32 	%p31, %r86, %r33;
	mov.u64 	%rd433, %rd410;
	mov.u64 	%rd434, %rd409;
	@%p31 bra 	$L__BB4_70;
	and.b64  	%rd226, %rd409, 65535;
	and.b64  	%rd227, %rd106, 65535;
	setp.lt.u64 	%p32, %rd226, %rd227;
	@%p32 bra 	$L__BB4_69;
	xor.b64  	%rd228, %rd106, %rd409;
	cvt.u16.u64 	%rs3, %rd228;
	setp.ne.s16 	%p33, %rs3, 0;
	setp.ge.u64 	%p34, %rd410, %rd107;
	or.pred  	%p35, %p33, %p34;
	mov.u64 	%rd433, %rd107;
	mov.u64 	%rd434, %rd106;
	@%p35 bra 	$L__BB4_70;
$L__BB4_69:
	mov.u64 	%rd433, %rd107;
	mov.u64 	%rd434, %rd106;
	mov.u64 	%rd409, %rd106;
	mov.u64 	%rd410, %rd107;
$L__BB4_70:
	add.s32 	%r87, %r78, 3;
	setp.lt.u32 	%p36, %r87, %r33;
	selp.b64 	%rd439, %rd109, %rd410, %p36;
	selp.b64 	%rd440, %rd108, %rd409, %p36;
	setp.ge.u32 	%p37, %r78, %r33;
	@%p37 bra 	$L__BB4_89;
	and.b64  	%rd229, %rd436, 65535;
	and.b64  	%rd230, %rd446, 65535;
	setp.lt.u64 	%p38, %rd229, %rd230;
	@%p38 bra 	$L__BB4_73;
	xor.b64  	%rd231, %rd446, %rd436;
	cvt.u16.u64 	%rs4, %rd231;
	setp.ne.s16 	%p39, %rs4, 0;
	setp.ge.u64 	%p40, %rd435, %rd445;
	or.pred  	%p41, %p39, %p40;
	mov.u64 	%rd421, %rd435;
	mov.u64 	%rd422, %rd436;
	@%p41 bra 	$L__BB4_74;
$L__BB4_73:
	mov.u64 	%rd421, %rd445;
	mov.u64 	%rd422, %rd446;
	mov.u64 	%rd445, %rd435;
	mov.u64 	%rd446, %rd436;
$L__BB4_74:
	and.b64  	%rd232, %rd440, 65535;
	and.b64  	%rd233, %rd434, 65535;
	setp.lt.u64 	%p42, %rd232, %rd233;
	@%p42 bra 	$L__BB4_76;
	xor.b64  	%rd234, %rd434, %rd440;
	cvt.u16.u64 	%rs5, %rd234;
	setp.ne.s16 	%p43, %rs5, 0;
	setp.ge.u64 	%p44, %rd439, %rd433;
	or.pred  	%p45, %p43, %p44;
	mov.u64 	%rd415, %rd439;
	mov.u64 	%rd416, %rd440;
	@%p45 bra 	$L__BB4_77;
$L__BB4_76:
	mov.u64 	%rd415, %rd433;
	mov.u64 	%rd416, %rd434;
	mov.u64 	%rd433, %rd439;
	mov.u64 	%rd434, %rd440;
$L__BB4_77:
	and.b64  	%rd235, %rd434, 65535;
	and.b64  	%rd236, %rd422, 65535;
	setp.lt.u64 	%p46, %rd235, %rd236;
	@%p46 bra 	$L__BB4_79;
	xor.b64  	%rd237, %rd422, %rd434;
	cvt.u16.u64 	%rs6, %rd237;
	setp.ne.s16 	%p47, %rs6, 0;
	setp.ge.u64 	%p48, %rd433, %rd421;
	or.pred  	%p49, %p47, %p48;
	mov.u64 	%rd429, %rd433;
	mov.u64 	%rd430, %rd434;
	@%p49 bra 	$L__BB4_80;
$L__BB4_79:
	mov.u64 	%rd429, %rd421;
	mov.u64 	%rd430, %rd422;
	mov.u64 	%rd421, %rd433;
	mov.u64 	%rd422, %rd434;
$L__BB4_80:
	and.b64  	%rd238, %rd422, 65535;
	and.b64  	%rd239, %rd446, 65535;
	setp.lt.u64 	%p50, %rd238, %rd239;
	@%p50 bra 	$L__BB4_82;
	xor.b64  	%rd240, %rd446, %rd422;
	cvt.u16.u64 	%rs7, %rd240;
	setp.ne.s16 	%p51, %rs7, 0;
	setp.ge.u64 	%p52, %rd421, %rd445;
	or.pred  	%p53, %p51, %p52;
	mov.u64 	%rd435, %rd421;
	mov.u64 	%rd436, %rd422;
	@%p53 bra 	$L__BB4_83;
$L__BB4_82:
	mov.u64 	%rd435, %rd445;
	mov.u64 	%rd436, %rd446;
	mov.u64 	%rd445, %rd421;
	mov.u64 	%rd446, %rd422;
$L__BB4_83:
	and.b64  	%rd241, %rd416, 65535;
	and.b64  	%rd242, %rd430, 65535;
	setp.lt.u64 	%p54, %rd241, %rd242;
	@%p54 bra 	$L__BB4_85;
	xor.b64  	%rd243, %rd430, %rd416;
	cvt.u16.u64 	%rs8, %rd243;
	setp.ne.s16 	%p55, %rs8, 0;
	setp.ge.u64 	%p56, %rd415, %rd429;
	or.pred  	%p57, %p55, %p56;
	mov.u64 	%rd439, %rd415;
	mov.u64 	%rd440, %rd416;
	@%p57 bra 	$L__BB4_86;
$L__BB4_85:
	mov.u64 	%rd439, %rd429;
	mov.u64 	%rd440, %rd430;
	mov.u64 	%rd429, %rd415;
	mov.u64 	%rd430, %rd416;
$L__BB4_86:
	and.b64  	%rd244, %rd430, 65535;
	and.b64  	%rd245, %rd436, 65535;
	setp.lt.u64 	%p58, %rd244, %rd245;
	@%p58 bra 	$L__BB4_88;
	xor.b64  	%rd246, %rd436, %rd430;
	cvt.u16.u64 	%rs9, %rd246;
	setp.ne.s16 	%p59, %rs9, 0;
	setp.ge.u64 	%p60, %rd429, %rd435;
	or.pred  	%p61, %p59, %p60;
	mov.u64 	%rd433, %rd429;
	mov.u64 	%rd434, %rd430;
	@%p61 bra 	$L__BB4_89;
$L__BB4_88:
	mov.u64 	%rd433, %rd435;
	mov.u64 	%rd434, %rd436;
	mov.u64 	%rd435, %rd429;
	mov.u64 	%rd436, %rd430;
$L__BB4_89:
	mov.b32 	%r198, 2;
	shl.b32 	%r90, %r34, 6;
	mov.u32 	%r91, _ZZN3cub18CUB_300001_SM_10006detail10merge_sort30DeviceMergeSortBlockSortKernelINS2_10policy_hubIN6thrust24THRUST_300001_SM_1000_NS10device_ptrI6ulong2EEE9Policy600ES9_PNS0_8NullTypeES9_SD_m11sort_ulong2S8_SC_EEvbT0_T1_T2_T3_T4_PT6_PT7_T5_NS1_7vsmem_tEE19static_temp_storage;
	add.s32 	%r92, %r91, %r90;
$L__BB4_90:
	mov.u32 	%r44, %r198;
	bar.sync 	0;
	add.s32 	%r89, %r44, -1;
	st.shared.v2.u64 	[%r92], {%rd446, %rd445};
	st.shared.v2.u64 	[%r92+16], {%rd436, %rd435};
	st.shared.v2.u64 	[%r92+32], {%rd434, %rd433};
	st.shared.v2.u64 	[%r92+48], {%rd440, %rd439};
	bar.sync 	0;
	neg.s32 	%r93, %r44;
	and.b32  	%r94, %r34, %r93;
	shl.b32 	%r95, %r94, 2;
	shl.b32 	%r96, %r44, 1;
	and.b32  	%r97, %r89, %r34;
	shl.b32 	%r98, %r97, 2;
	min.s32 	%r45, %r98, %r33;
	min.s32 	%r46, %r95, %r33;
	add.s32 	%r99, %r46, %r96;
	min.s32 	%r47, %r99, %r33;
	add.s32 	%r100, %r47, %r96;
	min.s32 	%r48, %r100, %r33;
	sub.s32 	%r101, %r47, %r46;
	sub.s32 	%r102, %r48, %r47;
	setp.lt.s32 	%p62, %r45, %r102;
	sub.s32 	%r103, %r45, %r102;
	selp.b32 	%r201, 0, %r103, %p62;
	min.s32 	%r199, %r101, %r45;
	setp.ge.s32 	%p63, %r201, %r199;
	@%p63 bra 	$L__BB4_95;
	add.s32 	%r51, %r47, %r45;
$L__BB4_92:
	sub.s32 	%r104, %r199, %r201;
	shr.u32 	%r105, %r104, 31;
	add.s32 	%r106, %r104, %r105;
	shr.s32 	%r107, %r106, 1;
	add.s32 	%r54, %r107, %r201;
	add.s32 	%r108, %r54, %r46;
	shl.b32 	%r109, %r108, 4;
	mov.u32 	%r110, _ZZN3cub18CUB_300001_SM_10006detail10merge_sort30DeviceMergeSortBlockSortKernelINS2_10policy_hubIN6thrust24THRUST_300001_SM_1000_NS10device_ptrI6ulong2EEE9Policy600ES9_PNS0_8NullTypeES9_SD_m11sort_ulong2S8_SC_EEvbT0_T1_T2_T3_T4_PT6_PT7_T5_NS1_7vsmem_tEE19static_temp_storage;
	add.s32 	%r55, %r110, %r109;
	ld.shared.u64 	%rd156, [%r55];
	not.b32 	%r111, %r54;
	add.s32 	%r112, %r51, %r111;
	shl.b32 	%r113, %r112, 4;
	add.s32 	%r56, %r110, %r113;
	ld.shared.u64 	%rd157, [%r56];
	and.b64  	%rd247, %rd157, 65535;
	and.b64  	%rd248, %rd156, 65535;
	setp.lt.u64 	%p65, %rd247, %rd248;
	mov.pred 	%p189, 0;
	@%p65 bra 	$L__BB4_94;
	ld.shared.u64 	%rd249, [%r56+8];
	ld.shared.u64 	%rd251, [%r55+8];
	xor.b64  	%rd253, %rd157, %rd156;
	cvt.u16.u64 	%rs10, %rd253;
	setp.ne.s16 	%p66, %rs10, 0;
	setp.ge.u64 	%p67, %rd249, %rd251;
	or.pred  	%p189, %p66, %p67;
$L__BB4_94:
	add.s32 	%r114, %r54, 1;
	selp.b32 	%r201, %r114, %r201, %p189;
	selp.b32 	%r199, %r199, %r54, %p189;
	setp.lt.s32 	%p68, %r201, %r199;
	@%p68 bra 	$L__BB4_92;
$L__BB4_95:
	add.s32 	%r60, %r201, %r46;
	add.s32 	%r115, %r47, %r45;
	sub.s32 	%r61, %r115, %r201;
	shl.b32 	%r116, %r60, 4;
	mov.u32 	%r117, _ZZN3cub18CUB_300001_SM_10006detail10merge_sort30DeviceMergeSortBlockSortKernelINS2_10policy_hubIN6thrust24THRUST_300001_SM_1000_NS10device_ptrI6ulong2EEE9Policy600ES9_PNS0_8NullTypeES9_SD_m11sort_ulong2S8_SC_EEvbT0_T1_T2_T3_T4_PT6_PT7_T5_NS1_7vsmem_tEE19static_temp_storage;
	add.s32 	%r62, %r117, %r116;
	ld.shared.v2.u64 	{%rd453, %rd454}, [%r62];
	shl.b32 	%r118, %r61, 4;
	add.s32 	%r63, %r117, %r118;
	ld.shared.v2.u64 	{%rd447, %rd448}, [%r63];
	setp.ge.s32 	%p70, %r61, %r48;
	mov.pred 	%p190, 0;
	@%p70 bra 	$L__BB4_99;
	setp.ge.s32 	%p72, %r60, %r47;
	mov.pred 	%p190, -1;
	@%p72 bra 	$L__BB4_99;
	and.b64  	%rd254, %rd447, 65535;
	and.b64  	%rd255, %rd453, 65535;
	setp.lt.u64 	%p74, %rd254, %rd255;
	@%p74 bra 	$L__BB4_99;
	xor.b64  	%rd256, %rd453, %rd447;
	cvt.u16.u64 	%rs11, %rd256;
	setp.eq.s16 	%p75, %rs11, 0;
	setp.lt.u64 	%p76, %rd448, %rd454;
	and.pred  	%p190, %p75, %p76;
$L__BB4_99:
	selp.b64 	%rd445, %rd448, %rd454, %p190;
	selp.b64 	%rd446, %rd447, %rd453, %p190;
	selp.u32 	%r119, 1, 0, %p190;
	add.s32 	%r64, %r61, %r119;
	not.pred 	%p77, %p190;
	selp.u32 	%r120, 1, 0, %p77;
	add.s32 	%r65, %r60, %r120;
	@%p77 bra 	$L__BB4_101;
	ld.shared.v2.u64 	{%rd447, %rd448}, [%r63+16];
	bra.uni 	$L__BB4_102;
$L__BB4_101:
	ld.shared.v2.u64 	{%rd453, %rd454}, [%r62+16];
$L__BB4_102:
	setp.ge.s32 	%p79, %r64, %r48;
	mov.pred 	%p191, 0;
	@%p79 bra 	$L__BB4_106;
	setp.ge.s32 	%p81, %r65, %r47;
	mov.pred 	%p191, -1;
	@%p81 bra 	$L__BB4_106;
	and.b64  	%rd257, %rd447, 65535;
	and.b64  	%rd258, %rd453, 65535;
	setp.lt.u64 	%p83, %rd257, %rd258;
	@%p83 bra 	$L__BB4_106;
	xor.b64  	%rd259, %rd453, %rd447;
	cvt.u16.u64 	%rs12, %rd259;
	setp.eq.s16 	%p84, %rs12, 0;
	setp.lt.u64 	%p85, %rd448, %rd454;
	and.pred  	%p191, %p84, %p85;
$L__BB4_106:
	selp.b64 	%rd435, %rd448, %rd454, %p191;
	selp.b64 	%rd436, %rd447, %rd453, %p191;
	selp.u32 	%r121, 1, 0, %p191;
	add.s32 	%r66, %r64, %r121;
	not.pred 	%p86, %p191;
	selp.u32 	%r122, 1, 0, %p86;
	add.s32 	%r67, %r65, %r122;
	@%p191 bra 	$L__BB4_108;
	shl.b32 	%r123, %r67, 4;
	mov.u32 	%r124, _ZZN3cub18CUB_300001_SM_10006detail10merge_sort30DeviceMergeSortBlockSortKernelINS2_10policy_hubIN6thrust24THRUST_300001_SM_1000_NS10device_ptrI6ulong2EEE9Policy600ES9_PNS0_8NullTypeES9_SD_m11sort_ulong2S8_SC_EEvbT0_T1_T2_T3_T4_PT6_PT7_T5_NS1_7vsmem_tEE19static_temp_storage;
	add.s32 	%r125, %r124, %r123;
	ld.shared.v2.u64 	{%rd453, %rd454}, [%r125];
	bra.uni 	$L__BB4_109;
$L__BB4_108:
	shl.b32 	%r126, %r66, 4;
	mov.u32 	%r127, _ZZN3cub18CUB_300001_SM_10006detail10merge_sort30DeviceMergeSortBlockSortKernelINS2_10policy_hubIN6thrust24THRUST_300001_SM_1000_NS10device_ptrI6ulong2EEE9Policy600ES9_PNS0_8NullTypeES9_SD_m11sort_ulong2S8_SC_EEvbT0_T1_T2_T3_T4_PT6_PT7_T5_NS1_7vsmem_tEE19static_temp_storage;
	add.s32 	%r128, %r127, %r126;
	ld.shared.v2.u64 	{%rd447, %rd448}, [%r128];
$L__BB4_109:
	setp.ge.s32 	%p88, %r66, %r48;
	mov.pred 	%p192, 0;
	@%p88 bra 	$L__BB4_113;
	setp.ge.s32 	%p90, %r67, %r47;
	mov.pred 	%p192, -1;
	@%p90 bra 	$L__BB4_113;
	and.b64  	%rd260, %rd447, 65535;
	and.b64  	%rd261, %rd453, 65535;
	setp.lt.u64 	%p92, %rd260, %rd261;
	@%p92 bra 	$L__BB4_113;
	xor.b64  	%rd262, %rd453, %rd447;
	cvt.u16.u64 	%rs13, %rd262;
	setp.eq.s16 	%p93, %rs13, 0;
	setp.lt.u64 	%p94, %rd448, %rd454;
	and.pred  	%p192, %p93, %p94;
$L__BB4_113:
	selp.b64 	%rd433, %rd448, %rd454, %p192;
	selp.b64 	%rd434, %rd447, %rd453, %p192;
	selp.u32 	%r129, 1, 0, %p192;
	add.s32 	%r68, %r66, %r129;
	not.pred 	%p95, %p192;
	selp.u32 	%r130, 1, 0, %p95;
	add.s32 	%r69, %r67, %r130;
	@%p192 bra 	$L__BB4_115;
	shl.b32 	%r131, %r69, 4;
	mov.u32 	%r132, _ZZN3cub18CUB_300001_SM_10006detail10merge_sort30DeviceMergeSortBlockSortKernelINS2_10policy_hubIN6thrust24THRUST_300001_SM_1000_NS10device_ptrI6ulong2EEE9Policy600ES9_PNS0_8NullTypeES9_SD_m11sort_ulong2S8_SC_EEvbT0_T1_T2_T3_T4_PT6_PT7_T5_NS1_7vsmem_tEE19static_temp_storage;
	add.s32 	%r133, %r132, %r131;
	ld.shared.v2.u64 	{%rd453, %rd454}, [%r133];
	bra.uni 	$L__BB4_116;
$L__BB4_115:
	shl.b32 	%r134, %r68, 4;
	mov.u32 	%r135, _ZZN3cub18CUB_300001_SM_10006detail10merge_sort30DeviceMergeSortBlockSortKernelINS2_10policy_hubIN6thrust24THRUST_300001_SM_1000_NS10device_ptrI6ulong2EEE9Policy600ES9_PNS0_8NullTypeES9_SD_m11sort_ulong2S8_SC_EEvbT0_T1_T2_T3_T4_PT6_PT7_T5_NS1_7vsmem_tEE19static_temp_storage;
	add.s32 	%r136, %r135, %r134;
	ld.shared.v2.u64 	{%rd447, %rd448}, [%r136];
$L__BB4_116:
	setp.ge.s32 	%p97, %r68, %r48;
	mov.pred 	%p193, 0;
	@%p97 bra 	$L__BB4_120;
	setp.ge.s32 	%p99, %r69, %r47;
	mov.pred 	%p193, -1;
	@%p99 bra 	$L__BB4_120;
	and.b64  	%rd263, %rd447, 65535;
	and.b64  	%rd264, %rd453, 65535;
	setp.lt.u64 	%p101, %rd263, %rd264;
	@%p101 bra 	$L__BB4_120;
	xor.b64  	%rd265, %rd453, %rd447;
	cvt.u16.u64 	%rs14, %rd265;
	setp.eq.s16 	%p102, %rs14, 0;
	setp.lt.u64 	%p103, %rd448, %rd454;
	and.pred  	%p193, %p102, %p103;
$L__BB4_120:
	shl.b32 	%r198, %r44, 1;
	selp.b64 	%rd439, %rd448, %rd454, %p193;
	selp.b64 	%rd440, %rd447, %rd453, %p193;
	setp.lt.u32 	%p104, %r44, 129;
	@%p104 bra 	$L__BB4_90;
	ld.param.s8 	%rs26, [_ZN3cub18CUB_300001_SM_10006detail10merge_sort30DeviceMergeSortBlockSortKernelINS2_10policy_hubIN6thrust24THRUST_300001_SM_1000_NS10device_ptrI6ulong2EEE9Policy600ES9_PNS0_8NullTypeES9_SD_m11sort_ulong2S8_SC_EEvbT0_T1_T2_T3_T4_PT6_PT7_T5_NS1_7vsmem_tE_param_0];
	mov.u32 	%r137, %ctaid.x;
	mul.wide.u32 	%rd194, %r137, 1024;
	bar.sync 	0;
	setp.eq.s16 	%p105, %rs26, 0;
	@%p105 bra 	$L__BB4_132;
	st.shared.v2.u64 	[%r43], {%rd446, %rd445};
	st.shared.v2.u64 	[%r43+16], {%rd436, %rd435};
	st.shared.v2.u64 	[%r43+32], {%rd434, %rd433};
	st.shared.v2.u64 	[%r43+48], {%rd440, %rd439};
	bar.warp.sync 	-1;
	ld.shared.v2.u64 	{%rd195, %rd196}, [%r42];
	ld.shared.v2.u64 	{%rd197, %rd198}, [%r42+512];
	ld.shared.v2.u64 	{%rd199, %rd200}, [%r42+1024];
	ld.shared.v2.u64 	{%rd201, %rd202}, [%r42+1536];
	setp.eq.s32 	%p106, %r34, 0;
	@%p106 bra 	$L__BB4_123;
	bra.uni 	$L__BB4_124;
$L__BB4_123:
	st.volatile.shared.u32 	[_ZZN3cub18CUB_300001_SM_10006detail10merge_sort30DeviceMergeSortBlockSortKernelINS2_10policy_hubIN6thrust24THRUST_300001_SM_1000_NS10device_ptrI6ulong2EEE9Policy600ES9_PNS0_8NullTypeES9_SD_m11sort_ulong2S8_SC_EEvbT0_T1_T2_T3_T4_PT6_PT7_T5_NS1_7vsmem_tEE19static_temp_storage+16384], %r33;
$L__BB4_124:
	bar.sync 	0;
	ld.volatile.shared.u32 	%r71, [_ZZN3cub18CUB_300001_SM_10006detail10merge_sort30DeviceMergeSortBlockSortKernelINS2_10policy_hubIN6thrust24THRUST_300001_SM_1000_NS10device_ptrI6ulong2EEE9Policy600ES9_PNS0_8NullTypeES9_SD_m11sort_ulong2S8_SC_EEvbT0_T1_T2_T3_T4_PT6_PT7_T5_NS1_7vsmem_tEE19static_temp_storage+16384];
	cvt.u64.u32 	%rd266, %r79;
	cvt.u64.u32 	%rd267, %r35;
	add.s64 	%rd268, %rd194, %rd267;
	add.s64 	%rd269, %rd268, %rd266;
	setp.ge.s32 	%p107, %r36, %r71;
	shl.b64 	%rd270, %rd269, 4;
	add.s64 	%rd211, %rd2, %rd270;
	@%p107 bra 	$L__BB4_126;
	st.global.v2.u64 	[%rd211], {%rd195, %rd196};
$L__BB4_126:
	setp.ge.s32 	%p108, %r37, %r71;
	@%p108 bra 	$L__BB4_128;
	st.global.v2.u64 	[%rd211+512], {%rd197, %rd198};
$L__BB4_128:
	setp.ge.s32 	%p109, %r38, %r71;
	@%p109 bra 	$L__BB4_130;
	st.global.v2.u64 	[%rd211+1024], {%rd199, %rd200};
$L__BB4_130:
	setp.ge.s32 	%p110, %r39, %r71;
	@%p110 bra 	$L__BB4_142;
	st.global.v2.u64 	[%rd211+1536], {%rd201, %rd202};
	bra.uni 	$L__BB4_142;
$L__BB4_132:
	st.shared.v2.u64 	[%r43], {%rd446, %rd445};
	st.shared.v2.u64 	[%r43+16], {%rd436, %rd435};
	st.shared.v2.u64 	[%r43+32], {%rd434, %rd433};
	st.shared.v2.u64 	[%r43+48], {%rd440, %rd439};
	bar.warp.sync 	-1;
	ld.shared.v2.u64 	{%rd203, %rd204}, [%r42];
	ld.shared.v2.u64 	{%rd205, %rd206}, [%r42+512];
	ld.shared.v2.u64 	{%rd207, %rd208}, [%r42+1024];
	ld.shared.v2.u64 	{%rd209, %rd210}, [%r42+1536];
	setp.eq.s32 	%p111, %r34, 0;
	@%p111 bra 	$L__BB4_133;
	bra.uni 	$L__BB4_134;
$L__BB4_133:
	st.volatile.shared.u32 	[_ZZN3cub18CUB_300001_SM_10006detail10merge_sort30DeviceMergeSortBlockSortKernelINS2_10policy_hubIN6thrust24THRUST_300001_SM_1000_NS10device_ptrI6ulong2EEE9Policy600ES9_PNS0_8NullTypeES9_SD_m11sort_ulong2S8_SC_EEvbT0_T1_T2_T3_T4_PT6_PT7_T5_NS1_7vsmem_tEE19static_temp_storage+16384], %r33;
$L__BB4_134:
	ld.param.u64 	%rd349, [_ZN3cub18CUB_300001_SM_10006detail10merge_sort30DeviceMergeSortBlockSortKernelINS2_10policy_hubIN6thrust24THRUST_300001_SM_1000_NS10device_ptrI6ulong2EEE9Policy600ES9_PNS0_8NullTypeES9_SD_m11sort_ulong2S8_SC_EEvbT0_T1_T2_T3_T4_PT6_PT7_T5_NS1_7vsmem_tE_param_6];
	bar.sync 	0;
	ld.volatile.shared.u32 	%r72, [_ZZN3cub18CUB_300001_SM_10006detail10merge_sort30DeviceMergeSortBlockSortKernelINS2_10policy_hubIN6thrust24THRUST_300001_SM_1000_NS10device_ptrI6ulong2EEE9Policy600ES9_PNS0_8NullTypeES9_SD_m11sort_ulong2S8_SC_EEvbT0_T1_T2_T3_T4_PT6_PT7_T5_NS1_7vsmem_tEE19static_temp_storage+16384];
	setp.ge.s32 	%p112, %r36, %r72;
	cvt.u64.u32 	%rd271, %r36;
	add.s64 	%rd272, %rd194, %rd271;
	cvta.to.global.u64 	%rd273, %rd349;
	shl.b64 	%rd274, %rd272, 4;
	add.s64 	%rd212, %rd273, %rd274;
	@%p112 bra 	$L__BB4_136;
	st.global.v2.u64 	[%rd212], {%rd203, %rd204};
$L__BB4_136:
	setp.ge.s32 	%p113, %r37, %r72;
	@%p113 bra 	$L__BB4_138;
	st.global.v2.u64 	[%rd212+512], {%rd205, %rd206};
$L__BB4_138:
	setp.ge.s32 	%p114, %r38, %r72;
	@%p114 bra 	$L__BB4_140;
	st.global.v2.u64 	[%rd212+1024], {%rd207, %rd208};
$L__BB4_140:
	setp.ge.s32 	%p115, %r39, %r72;
	@%p115 bra 	$L__BB4_142;
	st.global.v2.u64 	[%rd212+1536], {%rd209, %rd210};
$L__BB4_142:
	ret;

}
	// .globl	_ZN3cub18CUB_300001_SM_10006detail10merge_sort30DeviceMergeSortPartitionKernelIN6thrust24THRUST_300001_SM_1000_NS10device_ptrI6ulong2EEm11sort_ulong2S7_EEvbT_PT2_T0_SD_PSD_T1_SD_i
.visible .entry _ZN3cub18CUB_300001_SM_10006detail10merge_sort30DeviceMergeSortPartitionKernelIN6thrust24THRUST_300001_SM_1000_NS10device_ptrI6ulong2EEm11sort_ulong2S7_EEvbT_PT2_T0_SD_PSD_T1_SD_i(
	.param .u8 _ZN3cub18CUB_300001_SM_10006detail10merge_sort30DeviceMergeSortPartitionKernelIN6thrust24THRUST_300001_SM_1000_NS10device_ptrI6ulong2EEm11sort_ulong2S7_EEvbT_PT2_T0_SD_PSD_T1_SD_i_param_0,
	.param .align 8 .b8 _ZN3cub18CUB_300001_SM_10006detail10merge_sort30DeviceMergeSortPartitionKernelIN6thrust24THRUST_300001_SM_1000_NS10device_ptrI6ulong2EEm11sort_ulong2S7_EEvbT_PT2_T0_SD_PSD_T1_SD_i_param_1[8],
	.param .u64 .ptr .align 1 _ZN3cub18CUB_300001_SM_10006detail10merge_sort30DeviceMergeSortPartitionKernelIN6thrust24THRUST_300001_SM_1000_NS10device_ptrI6ulong2EEm11sort_ulong2S7_EEvbT_PT2_T0_SD_PSD_T1_SD_i_param_2,
	.param .u64 _ZN3cub18CUB_300001_SM_10006detail10merge_sort30DeviceMergeSortPartitionKernelIN6thrust24THRUST_300001_SM_1000_NS10device_ptrI6ulong2EEm11sort_ulong2S7_EEvbT_PT2_T0_SD_PSD_T1_SD_i_param_3,
	.param .u64 _ZN3cub18CUB_300001_SM_10006detail10merge_sort30DeviceMergeSortPartitionKernelIN6thrust24THRUST_300001_SM_1000_NS10device_ptrI6ulong2EEm11sort_ulong2S7_EEvbT_PT2_T0_SD_PSD_T1_SD_i_param_4,
	.param .u64 .ptr .align 1 _ZN3cub18CUB_300001_SM_10006detail10merge_sort30DeviceMergeSortPartitionKernelIN6thrust24THRUST_300001_SM_1000_NS10device_ptrI6ulong2EEm11sort_ulong2S7_EEvbT_PT2_T0_SD_PSD_T1_SD_i_param_5,
	.param .align 1 .b8 _ZN3cub18CUB_300001_SM_10006detail10merge_sort30DeviceMergeSortPartitionKernelIN6thrust24THRUST_300001_SM_1000_NS10device_ptrI6ulong2EEm11sort_ulong2S7_EEvbT_PT2_T0_SD_PSD_T1_SD_i_param_6[1],
	.param .u64 _ZN3cub18CUB_300001_SM_10006detail10merge_sort30DeviceMergeSortPartitionKernelIN6thrust24THRUST_300001_SM_1000_NS10device_ptrI6ulong2EEm11sort_ulong2S7_EEvbT_PT2_T0_SD_PSD_T1_SD_i_param_7,
	.param .u32 _ZN3cub18CUB_300001_SM_10006detail10merge_sort30DeviceMergeSortPartitionKernelIN6thrust24THRUST_300001_SM_1000_NS10device_ptrI6ulong2EEm11sort_ulong2S7_EEvbT_PT2_T0_SD_PSD_T1_SD_i_param_8
)
{
	.reg .pred 	%p<22>;
	.reg .b16 	%rs<4>;
	.reg .b32 	%r<6>;
	.reg .b64 	%rd<104>;

	ld.param.u64 	%rd37, [_ZN3cub18CUB_300001_SM_10006detail10merge_sort30DeviceMergeSortPartitionKernelIN6thrust24THRUST_300001_SM_1000_NS10device_ptrI6ulong2EEm11sort_ulong2S7_EEvbT_PT2_T0_SD_PSD_T1_SD_i_param_1];
	ld.param.s8 	%rs1, [_ZN3cub18CUB_300001_SM_10006detail10merge_sort30DeviceMergeSortPartitionKernelIN6thrust24THRUST_300001_SM_1000_NS10device_ptrI6ulong2EEm11sort_ulong2S7_EEvbT_PT2_T0_SD_PSD_T1_SD_i_param_0];
	ld.param.u64 	%rd38, [_ZN3cub18CUB_300001_SM_10006detail10merge_sort30DeviceMergeSortPartitionKernelIN6thrust24THRUST_300001_SM_1000_NS10device_ptrI6ulong2EEm11sort_ulong2S7_EEvbT_PT2_T0_SD_PSD_T1_SD_i_param_2];
	ld.param.u64 	%rd39, [_ZN3cub18CUB_300001_SM_10006detail10merge_sort30DeviceMergeSortPartitionKernelIN6thrust24THRUST_300001_SM_1000_NS10device_ptrI6ulong2EEm11sort_ulong2S7_EEvbT_PT2_T0_SD_PSD_T1_SD_i_param_3];
	ld.param.u64 	%rd40, [_ZN3cub18CUB_300001_SM_10006detail10merge_sort30DeviceMergeSortPartitionKernelIN6thrust24THRUST_300001_SM_1000_NS10device_ptrI6ulong2EEm11sort_ulong2S7_EEvbT_PT2_T0_SD_PSD_T1_SD_i_param_4];
	ld.param.u64 	%rd42, [_ZN3cub18CUB_300001_SM_10006detail10merge_sort30DeviceMergeSortPartitionKernelIN6thrust24THRUST_300001_SM_1000_NS10device_ptrI6ulong2EEm11sort_ulong2S7_EEvbT_PT2_T0_SD_PSD_T1_SD_i_param_5];
	ld.param.u64 	%rd41, [_ZN3cub18CUB_300001_SM_10006detail10merge_sort30DeviceMergeSortPartitionKernelIN6thrust24THRUST_300001_SM_1000_NS10device_ptrI6ulong2EEm11sort_ulong2S7_EEvbT_PT2_T0_SD_PSD_T1_SD_i_param_7];
	ld.param.u32 	%r1, [_ZN3cub18CUB_300001_SM_10006detail10merge_sort30DeviceMergeSortPartitionKernelIN6thrust24THRUST_300001_SM_1000_NS10device_ptrI6ulong2EEm11sort_ulong2S7_EEvbT_PT2_T0_SD_PSD_T1_SD_i_param_8];
	cvta.to.global.u64 	%rd1, %rd42;
	mov.u32 	%r2, %ntid.x;
	mov.u32 	%r3, %ctaid.x;
	mov.u32 	%r4, %tid.x;
	mad.lo.s32 	%r5, %r2, %r3, %r4;
	cvt.u64.u32 	%rd2, %r5;
	setp.le.u64 	%p5, %rd40, %rd2;
	@%p5 bra 	$L__BB5_15;
	shr.u64 	%rd43, %rd41, 1;
	add.s64 	%rd4, %rd41, 4294967295;
	neg.s64 	%rd44, %rd41;
	and.b64  	%rd45, %rd44, %rd2;
	cvt.s64.s32 	%rd5, %r1;
	mul.lo.s64 	%rd46, %rd45, %rd5;
	mul.lo.s64 	%rd47, %rd43, %rd5;
	min.u64 	%rd6, %rd46, %rd39;
	not.b64 	%rd48, %rd46;
	min.u64 	%rd49, %rd47, %rd48;
	add.s64 	%rd50, %rd49, %rd46;
	min.u64 	%rd7, %rd50, %rd39;
	not.b64 	%rd51, %rd7;
	min.u64 	%rd52, %rd47, %rd51;
	add.s64 	%rd53, %rd52, %rd7;
	min.u64 	%rd8, %rd53, %rd39;
	// begin inline asm
	griddepcontrol.wait;
	// end inline asm
	add.s64 	%rd54, %rd2, 1;
	setp.ne.s64 	%p6, %rd54, %rd40;
	@%p6 bra 	$L__BB5_3;
	shl.b64 	%rd97, %rd2, 3;
	add.s64 	%rd98, %rd1, %rd97;
	st.global.u64 	[%rd98], %rd7;
	bra.uni 	$L__BB5_15;
$L__BB5_3:
	sub.s64 	%rd55, %rd8, %rd6;
	and.b64  	%rd56, %rd4, %rd2;
	mul.lo.s64 	%rd57, %rd56, %rd5;
	min.u64 	%rd9, %rd57, %rd55;
	setp.eq.s16 	%p7, %rs1, 0;
	@%p7 bra 	$L__BB5_9;
	sub.s64 	%rd58, %rd7, %rd6;
	sub.s64 	%rd59, %rd8, %rd7;
	max.u64 	%rd60, %rd9, %rd59;
	sub.s64 	%rd103, %rd60, %rd59;
	min.u64 	%rd99, %rd58, %rd9;
	setp.ge.u64 	%p8, %rd103, %rd99;
	@%p8 bra 	$L__BB5_14;
	cvta.to.global.u64 	%rd12, %rd37;
	add.s64 	%rd13, %rd9, %rd7;
$L__BB5_6:
	sub.s64 	%rd61, %rd99, %rd103;
	shr.u64 	%rd62, %rd61, 1;
	add.s64 	%rd16, %rd62, %rd103;
	add.s64 	%rd63, %rd16, %rd6;
	shl.b64 	%rd64, %rd63, 4;
	add.s64 	%rd17, %rd12, %rd64;
	ld.global.u64 	%rd18, [%rd17];
	not.b64 	%rd65, %rd16;
	add.s64 	%rd66, %rd13, %rd65;
	shl.b64 	%rd67, %rd66, 4;
	add.s64 	%rd19, %rd12, %rd67;
	ld.global.u64 	%rd20, [%rd19];
	and.b64  	%rd68, %rd20, 65535;
	and.b64  	%rd69, %rd18, 65535;
	setp.lt.u64 	%p10, %rd68, %rd69;
	mov.pred 	%p20, 0;
	@%p10 bra 	$L__BB5_8;
	ld.global.u64 	%rd70, [%rd19+8];
	ld.global.u64 	%rd72, [%rd17+8];
	xor.b64  	%rd74, %rd20, %rd18;
	cvt.u16.u64 	%rs2, %rd74;
	setp.ne.s16 	%p11, %rs2, 0;
	setp.ge.u64 	%p12, %rd70, %rd72;
	or.pred  	%p20, %p11, %p12;
$L__BB5_8:
	add.s64 	%rd75, %rd16, 1;
	selp.b64 	%rd103, %rd75, %rd103, %p20;
	selp.b64 	%rd99, %rd99, %rd16, %p20;
	setp.lt.u64 	%p13, %rd103, %rd99;
	@%p13 bra 	$L__BB5_6;
	bra.uni 	$L__BB5_14;
$L__BB5_9:
	sub.s64 	%rd76, %rd7, %rd6;
	sub.s64 	%rd77, %rd8, %rd7;
	max.u64 	%rd78, %rd9, %rd77;
	sub.s64 	%rd103, %rd78, %rd77;
	min.u64 	%rd101, %rd76, %rd9;
	setp.ge.u64 	%p14, %rd103, %rd101;
	@%p14 bra 	$L__BB5_14;
	cvta.to.global.u64 	%rd25, %rd38;
	add.s64 	%rd26, %rd9, %rd7;
$L__BB5_11:
	sub.s64 	%rd79, %rd101, %rd103;
	shr.u64 	%rd80, %rd79, 1;
	add.s64 	%rd29, %rd80, %rd103;
	add.s64 	%rd81, %rd29, %rd6;
	shl.b64 	%rd82, %rd81, 4;
	add.s64 	%rd30, %rd25, %rd82;
	ld.global.u64 	%rd31, [%rd30];
	not.b64 	%rd83, %rd29;
	add.s64 	%rd84, %rd26, %rd83;
	shl.b64 	%rd85, %rd84, 4;
	add.s64 	%rd32, %rd25, %rd85;
	ld.global.u64 	%rd33, [%rd32];
	and.b64  	%rd86, %rd33, 65535;
	and.b64  	%rd87, %rd31, 65535;
	setp.lt.u64 	%p16, %rd86, %rd87;
	mov.pred 	%p21, 0;
	@%p16 bra 	$L__BB5_13;
	ld.global.u64 	%rd88, [%rd32+8];
	ld.global.u64 	%rd90, [%rd30+8];
	xor.b64  	%rd92, %rd33, %rd31;
	cvt.u16.u64 	%rs3, %rd92;
	setp.ne.s16 	%p17, %rs3, 0;
	setp.ge.u64 	%p18, %rd88, %rd90;
	or.pred  	%p21, %p17, %p18;
$L__BB5_13:
	add.s64 	%rd93, %rd29, 1;
	selp.b64 	%rd103, %rd93, %rd103, %p21;
	selp.b64 	%rd101, %rd101, %rd29, %p21;
	setp.lt.u64 	%p19, %rd103, %rd101;
	@%p19 bra 	$L__BB5_11;
$L__BB5_14:
	add.s64 	%rd94, %rd103, %rd6;
	shl.b64 	%rd95, %rd2, 3;
	add.s64 	%rd96, %rd1, %rd95;
	st.global.u64 	[%rd96], %rd94;
$L__BB5_15:
	ret;

}
	// .globl	_ZN3cub18CUB_300001_SM_10006detail10merge_sort26DeviceMergeSortMergeKernelINS2_10policy_hubIN6thrust24THRUST_300001_SM_1000_NS10device_ptrI6ulong2EEE9Policy600ES9_PNS0_8NullTypeES9_SD_m11sort_ulong2S8_SC_EEvbT2_T3_T4_PT6_PT7_T5_PSH_SH_NS1_7vsmem_tE
.visible .entry _ZN3cub18CUB_300001_SM_10006detail10merge_sort26DeviceMergeSortMergeKernelINS2_10policy_hubIN6thrust24THRUST_300001_SM_1000_NS10device_ptrI6ulong2EEE9Policy600ES9_PNS0_8NullTypeES9_SD_m11sort_ulong2S8_SC_EEvbT2_T3_T4_PT6_PT7_T5_PSH_SH_NS1_7vsmem_tE(
	.param .u8 _ZN3cub18CUB_300001_SM_10006detail10merge_sort26DeviceMergeSortMergeKernelINS2_10policy_hubIN6thrust24THRUST_300001_SM_1000_NS10device_ptrI6ulong2EEE9Policy600ES9_PNS0_8NullTypeES9_SD_m11sort_ulong2S8_SC_EEvbT2_T3_T4_PT6_PT7_T5_PSH_SH_NS1_7vsmem_tE_param_0,
	.param .align 8 .b8 _ZN3cub18CUB_300001_SM_10006detail10merge_sort26DeviceMergeSortMergeKernelINS2_10policy_hubIN6thrust24THRUST_300001_SM_1000_NS10device_ptrI6ulong2EEE9Policy600ES9_PNS0_8NullTypeES9_SD_m11sort_ulong2S8_SC_EEvbT2_T3_T4_PT6_PT7_T5_PSH_SH_NS1_7vsmem_tE_param_1[8],
	.param .u64 .ptr .align 1 _ZN3cub18CUB_300001_SM_10006detail10merge_sort26DeviceMergeSortMergeKernelINS2_10policy_hubIN6thrust24THRUST_300001_SM_1000_NS10device_ptrI6ulong2EEE9Policy600ES9_PNS0_8NullTypeES9_SD_m11sort_ulong2S8_SC_EEvbT2_T3_T4_PT6_PT7_T5_PSH_SH_NS1_7vsmem_tE_param_2,
	.param .u64 _ZN3cub18CUB_300001_SM_10006detail10merge_sort26DeviceMergeSortMergeKernelINS2_10policy_hubIN6thrust24THRUST_300001_SM_1000_NS10device_ptrI6ulong2EEE9Policy600ES9_PNS0_8NullTypeES9_SD_m11sort_ulong2S8_SC_EEvbT2_T3_T4_PT6_PT7_T5_PSH_SH_NS1_7vsmem_tE_param_3,
	.param .u64 .ptr .align 1 _ZN3cub18CUB_300001_SM_10006detail10merge_sort26DeviceMergeSortMergeKernelINS2_10policy_hubIN6thrust24THRUST_300001_SM_1000_NS10device_ptrI6ulong2EEE9Policy600ES9_PNS0_8NullTypeES9_SD_m11sort_ulong2S8_SC_EEvbT2_T3_T4_PT6_PT7_T5_PSH_SH_NS1_7vsmem_tE_param_4,
	.param .u64 .ptr .align 1 _ZN3cub18CUB_300001_SM_10006detail10merge_sort26DeviceMergeSortMergeKernelINS2_10policy_hubIN6thrust24THRUST_300001_SM_1000_NS10device_ptrI6ulong2EEE9Policy600ES9_PNS0_8NullTypeES9_SD_m11sort_ulong2S8_SC_EEvbT2_T3_T4_PT6_PT7_T5_PSH_SH_NS1_7vsmem_tE_param_5,
	.param .align 1 .b8 _ZN3cub18CUB_300001_SM_10006detail10merge_sort26DeviceMergeSortMergeKernelINS2_10policy_hubIN6thrust24THRUST_300001_SM_1000_NS10device_ptrI6ulong2EEE9Policy600ES9_PNS0_8NullTypeES9_SD_m11sort_ulong2S8_SC_EEvbT2_T3_T4_PT6_PT7_T5_PSH_SH_NS1_7vsmem_tE_param_6[1],
	.param .u64 .ptr .align 1 _ZN3cub18CUB_300001_SM_10006detail10merge_sort26DeviceMergeSortMergeKernelINS2_10policy_hubIN6thrust24THRUST_300001_SM_1000_NS10device_ptrI6ulong2EEE9Policy600ES9_PNS0_8NullTypeES9_SD_m11sort_ulong2S8_SC_EEvbT2_T3_T4_PT6_PT7_T5_PSH_SH_NS1_7vsmem_tE_param_7,
	.param .u64 _ZN3cub18CUB_300001_SM_10006detail10merge_sort26DeviceMergeSortMergeKernelINS2_10policy_hubIN6thrust24THRUST_300001_SM_1000_NS10device_ptrI6ulong2EEE9Policy600ES9_PNS0_8NullTypeES9_SD_m11sort_ulong2S8_SC_EEvbT2_T3_T4_PT6_PT7_T5_PSH_SH_NS1_7vsmem_tE_param_8,
	.param .align 8 .b8 _ZN3cub18CUB_300001_SM_10006detail10merge_sort26DeviceMergeSortMergeKernelINS2_10policy_hubIN6thrust24THRUST_300001_SM_1000_NS10device_ptrI6ulong2EEE9Policy600ES9_PNS0_8NullTypeES9_SD_m11sort_ulong2S8_SC_EEvbT2_T3_T4_PT6_PT7_T5_PSH_SH_NS1_7vsmem_tE_param_9[8]
)
.maxntid 256
{
	.reg .pred 	%p<158>;
	.reg .b16 	%rs<16>;
	.reg .b32 	%r<208>;
	.reg .b64 	%rd<459>;
	// demoted variable
	.shared .align 16 .b8 _ZZN3cub18CUB_300001_SM_10006detail10merge_sort26DeviceMergeSortMergeKernelINS2_10policy_hubIN6thrust24THRUST_300001_SM_1000_NS10device_ptrI6ulong2EEE9Policy600ES9_PNS0_8NullTypeES9_SD_m11sort_ulong2S8_SC_EEvbT2_T3_T4_PT6_PT7_T5_PSH_SH_NS1_7vsmem_tEE19static_temp_storage[16400];
	ld.param.u64 	%rd222, [_ZN3cub18CUB_300001_SM_10006detail10merge_sort26DeviceMergeSortMergeKernelINS2_10policy_hubIN6thrust24THRUST_300001_SM_1000_NS10device_ptrI6ulong2EEE9Policy600ES9_PNS0_8NullTypeES9_SD_m11sort_ulong2S8_SC_EEvbT2_T3_T4_PT6_PT7_T5_PSH_SH_NS1_7vsmem_tE_param_1];
	cvta.to.global.u64 	%rd1, %rd222;
	mov.u32 	%r66, %ctaid.x;
	mov.u32 	%r67, %nctaid.x;
	cvt.u64.u32 	%rd2, %r66;
	mul.wide.u32 	%rd3, %r66, 1024;
	mov.u32 	%r1, %tid.x;
	add.s32 	%r68, %r67, -1;
	setp.ge.u32 	%p21, %r66, %r68;
	@%p21 bra 	$L__BB6_58;
	ld.param.u64 	%rd394, [_ZN3cub18CUB_300001_SM_10006detail10merge_sort26DeviceMergeSortMergeKernelINS2_10policy_hubIN6thrust24THRUST_300001_SM_1000_NS10device_ptrI6ulong2EEE9Policy600ES9_PNS0_8NullTypeES9_SD_m11sort_ulong2S8_SC_EEvbT2_T3_T4_PT6_PT7_T5_PSH_SH_NS1_7vsmem_tE_param_8];
	ld.param.u64 	%rd392, [_ZN3cub18CUB_300001_SM_10006detail10merge_sort26DeviceMergeSortMergeKernelINS2_10policy_hubIN6thrust24THRUST_300001_SM_1000_NS10device_ptrI6ulong2EEE9Policy600ES9_PNS0_8NullTypeES9_SD_m11sort_ulong2S8_SC_EEvbT2_T3_T4_PT6_PT7_T5_PSH_SH_NS1_7vsmem_tE_param_7];
	ld.param.u64 	%rd386, [_ZN3cub18CUB_300001_SM_10006detail10merge_sort26DeviceMergeSortMergeKernelINS2_10policy_hubIN6thrust24THRUST_300001_SM_1000_NS10device_ptrI6ulong2EEE9Policy600ES9_PNS0_8NullTypeES9_SD_m11sort_ulong2S8_SC_EEvbT2_T3_T4_PT6_PT7_T5_PSH_SH_NS1_7vsmem_tE_param_3];
	ld.param.s8 	%rs14, [_ZN3cub18CUB_300001_SM_10006detail10merge_sort26DeviceMergeSortMergeKernelINS2_10policy_hubIN6thrust24THRUST_300001_SM_1000_NS10device_ptrI6ulong2EEE9Policy600ES9_PNS0_8NullTypeES9_SD_m11sort_ulong2S8_SC_EEvbT2_T3_T4_PT6_PT7_T5_PSH_SH_NS1_7vsmem_tE_param_0];
	cvta.to.global.u64 	%rd299, %rd392;
	shl.b64 	%rd300, %rd2, 3;
	add.s64 	%rd301, %rd299, %rd300;
	ld.global.u64 	%rd4, [%rd301];
	ld.global.u64 	%rd302, [%rd301+8];
	neg.s64 	%rd303, %rd394;
	and.b64  	%rd304, %rd303, %rd2;
	shl.b64 	%rd5, %rd304, 10;
	shl.b64 	%rd305, %rd394, 9;
	and.b64  	%rd6, %rd305, -1024;
	sub.s64 	%rd306, %rd2, %rd304;
	shl.b64 	%rd307, %rd306, 10;
	sub.s64 	%rd308, %rd4, %rd5;
	sub.s64 	%rd309, %rd302, %rd5;
	sub.s64 	%rd310, %rd386, %rd5;
	max.u64 	%rd311, %rd310, %rd6;
	sub.s64 	%rd312, %rd311, %rd6;
	sub.s64 	%rd313, %rd307, %rd308;
	min.u64 	%rd7, %rd313, %rd312;
	setp.eq.s64 	%p94, %rd306, -1;
	selp.b64 	%rd314, 1023, 1024, %p94;
	add.s64 	%rd315, %rd314, %rd307;
	sub.s64 	%rd316, %rd315, %rd309;
	or.b64  	%rd317, %rd303, %rd2;
	setp.eq.s64 	%p95, %rd317, -1;
	min.u64 	%rd318, %rd6, %rd310;
	selp.b64 	%rd319, %rd318, %rd309, %p95;
	selp.b64 	%rd320, %rd6, %rd316, %p95;
	min.u64 	%rd321, %rd320, %rd312;
	cvt.u32.u64 	%r134, %rd308;
	cvt.u32.u64 	%r135, %rd319;
	sub.s32 	%r2, %r135, %r134;
	cvt.u32.u64 	%r136, %rd321;
	cvt.u32.u64 	%r137, %rd7;
	sub.s32 	%r3, %r136, %r137;
	// begin inline asm
	griddepcontrol.wait;
	// end inline asm
	setp.eq.s16 	%p96, %rs14, 0;
	@%p96 bra 	$L__BB6_14;
	add.s64 	%rd322, %rd5, %rd6;
	add.s64 	%rd323, %rd322, %rd7;
	setp.ge.s32 	%p97, %r1, %r2;
	cvt.u64.u32 	%rd324, %r1;
	add.s64 	%rd325, %rd4, %rd324;
	shl.b64 	%rd326, %rd325, 4;
	add.s64 	%rd8, %rd1, %rd326;
	sub.s32 	%r138, %r1, %r2;
	cvt.s64.s32 	%rd327, %r138;
	add.s64 	%rd328, %rd323, %rd327;
	shl.b64 	%rd329, %rd328, 4;
	add.s64 	%rd9, %rd1, %rd329;
	@%p97 bra 	$L__BB6_4;
	ld.global.v2.u64 	{%rd414, %rd413}, [%rd8];
	bra.uni 	$L__BB6_5;
$L__BB6_4:
	ld.global.v2.u64 	{%rd414, %rd413}, [%rd9];
$L__BB6_5:
	add.s32 	%r139, %r1, 256;
	setp.lt.s32 	%p98, %r139, %r2;
	@%p98 bra 	$L__BB6_7;
	ld.global.v2.u64 	{%rd412, %rd411}, [%rd9+4096];
	bra.uni 	$L__BB6_8;
$L__BB6_7:
	ld.global.v2.u64 	{%rd412, %rd411}, [%rd8+4096];
$L__BB6_8:
	add.s32 	%r140, %r1, 512;
	setp.lt.s32 	%p99, %r140, %r2;
	@%p99 bra 	$L__BB6_10;
	ld.global.v2.u64 	{%rd410, %rd409}, [%rd9+8192];
	bra.uni 	$L__BB6_11;
$L__BB6_10:
	ld.global.v2.u64 	{%rd410, %rd409}, [%rd8+8192];
$L__BB6_11:
	add.s32 	%r141, %r1, 768;
	setp.lt.s32 	%p100, %r141, %r2;
	@%p100 bra 	$L__BB6_13;
	ld.global.v2.u64 	{%rd408, %rd407}, [%rd9+12288];
	bra.uni 	$L__BB6_26;
$L__BB6_13:
	ld.global.v2.u64 	{%rd408, %rd407}, [%rd8+12288];
	bra.uni 	$L__BB6_26;
$L__BB6_14:
	ld.param.u64 	%rd389, [_ZN3cub18CUB_300001_SM_10006detail10merge_sort26DeviceMergeSortMergeKernelINS2_10policy_hubIN6thrust24THRUST_300001_SM_1000_NS10device_ptrI6ulong2EEE9Policy600ES9_PNS0_8NullTypeES9_SD_m11sort_ulong2S8_SC_EEvbT2_T3_T4_PT6_PT7_T5_PSH_SH_NS1_7vsmem_tE_param_4];
	add.s64 	%rd330, %rd5, %rd6;
	add.s64 	%rd331, %rd330, %rd7;
	setp.ge.s32 	%p101, %r1, %r2;
	cvt.u64.u32 	%rd332, %r1;
	add.s64 	%rd333, %rd4, %rd332;
	cvta.to.global.u64 	%rd334, %rd389;
	shl.b64 	%rd335, %rd333, 4;
	add.s64 	%rd32, %rd334, %rd335;
	sub.s32 	%r142, %r1, %r2;
	cvt.s64.s32 	%rd336, %r142;
	add.s64 	%rd337, %rd331, %rd336;
	shl.b64 	%rd338, %rd337, 4;
	add.s64 	%rd33, %rd334, %rd338;
	@%p101 bra 	$L__BB6_16;
	ld.global.v2.u64 	{%rd414, %rd413}, [%rd32];
	bra.uni 	$L__BB6_17;
$L__BB6_16:
	ld.global.v2.u64 	{%rd414, %rd413}, [%rd33];
$L__BB6_17:
	add.s32 	%r143, %r1, 256;
	setp.lt.s32 	%p102, %r143, %r2;
	@%p102 bra 	$L__BB6_19;
	ld.global.v2.u64 	{%rd412, %rd411}, [%rd33+4096];
	bra.uni 	$L__BB6_20;
$L__BB6_19:
	ld.global.v2.u64 	{%rd412, %rd411}, [%rd32+4096];
$L__BB6_20:
	add.s32 	%r144, %r1, 512;
	setp.lt.s32 	%p103, %r144, %r2;
	@%p103 bra 	$L__BB6_22;
	ld.global.v2.u64 	{%rd410, %rd409}, [%rd33+8192];
	bra.uni 	$L__BB6_23;
$L__BB6_22:
	ld.global.v2.u64 	{%rd410, %rd409}, [%rd32+8192];
$L__BB6_23:
	add.s32 	%r145, %r1, 768;
	setp.lt.s32 	%p104, %r145, %r2;
	@%p104 bra 	$L__BB6_25;
	ld.global.v2.u64 	{%rd408, %rd407}, [%rd33+12288];
	bra.uni 	$L__BB6_26;
$L__BB6_25:
	ld.global.v2.u64 	{%rd408, %rd407}, [%rd32+12288];
$L__BB6_26:
	shl.b32 	%r146, %r1, 4;
	mov.u32 	%r147, _ZZN3cub18CUB_300001_SM_10006detail10merge_sort26DeviceMergeSortMergeKernelINS2_10policy_hubIN6thrust24THRUST_300001_SM_1000_NS10device_ptrI6ulong2EEE9Policy600ES9_PNS0_8NullTypeES9_SD_m11sort_ulong2S8_SC_EEvbT2_T3_T4_PT6_PT7_T5_PSH_SH_NS1_7vsmem_tEE19static_temp_storage;
	add.s32 	%r148, %r147, %r146;
	st.shared.v2.u64 	[%r148], {%rd414, %rd413};
	st.shared.v2.u64 	[%r148+4096], {%rd412, %rd411};
	st.shared.v2.u64 	[%r148+8192], {%rd410, %rd409};
	st.shared.v2.u64 	[%r148+12288], {%rd408, %rd407};
	bar.sync 	0;
	// begin inline asm
	griddepcontrol.launch_dependents;
	// end inline asm
	add.s32 	%r4, %r3, %r2;
	shl.b32 	%r5, %r1, 2;
	min.s32 	%r6, %r5, %r4;
	shl.b32 	%r149, %r2, 4;
	add.s32 	%r7, %r147, %r149;
	setp.lt.s32 	%p105, %r6, %r3;
	sub.s32 	%r150, %r6, %r3;
	selp.b32 	%r204, 0, %r150, %p105;
	min.s32 	%r202, %r6, %r2;
	setp.ge.s32 	%p106, %r204, %r202;
	@%p106 bra 	$L__BB6_30;
$L__BB6_27:
	sub.s32 	%r151, %r202, %r204;
	shr.u32 	%r152, %r151, 31;
	add.s32 	%r153, %r151, %r152;
	shr.s32 	%r154, %r153, 1;
	add.s32 	%r12, %r154, %r204;
	shl.b32 	%r155, %r12, 4;
	add.s32 	%r13, %r147, %r155;
	ld.shared.u64 	%rd64, [%r13];
	not.b32 	%r157, %r12;
	add.s32 	%r158, %r6, %r157;
	shl.b32 	%r159, %r158, 4;
	add.s32 	%r14, %r7, %r159;
	ld.shared.u64 	%rd65, [%r14];
	and.b64  	%rd339, %rd65, 65535;
	and.b64  	%rd340, %rd64, 65535;
	setp.lt.u64 	%p108, %rd339, %rd340;
	mov.pred 	%p148, 0;
	@%p108 bra 	$L__BB6_29;
	ld.shared.u64 	%rd341, [%r14+8];
	ld.shared.u64 	%rd343, [%r13+8];
	xor.b64  	%rd345, %rd65, %rd64;
	cvt.u16.u64 	%rs7, %rd345;
	setp.ne.s16 	%p109, %rs7, 0;
	setp.ge.u64 	%p110, %rd341, %rd343;
	or.pred  	%p148, %p109, %p110;
$L__BB6_29:
	add.s32 	%r160, %r12, 1;
	selp.b32 	%r204, %r160, %r204, %p148;
	selp.b32 	%r202, %r202, %r12, %p148;
	setp.lt.s32 	%p111, %r204, %r202;
	@%p111 bra 	$L__BB6_27;
$L__BB6_30:
	sub.s32 	%r161, %r6, %r204;
	add.s32 	%r18, %r161, %r2;
	shl.b32 	%r162, %r161, 4;
	add.s32 	%r19, %r7, %r162;
	ld.shared.v2.u64 	{%rd415, %rd416}, [%r19];
	shl.b32 	%r163, %r204, 4;
	add.s32 	%r20, %r147, %r163;
	ld.shared.v2.u64 	{%rd421, %rd422}, [%r20];
	setp.ge.s32 	%p113, %r18, %r4;
	mov.pred 	%p149, 0;
	@%p113 bra 	$L__BB6_34;
	setp.ge.s32 	%p115, %r204, %r2;
	mov.pred 	%p149, -1;
	@%p115 bra 	$L__BB6_34;
	and.b64  	%rd346, %rd415, 65535;
	and.b64  	%rd347, %rd421, 65535;
	setp.lt.u64 	%p117, %rd346, %rd347;
	@%p117 bra 	$L__BB6_34;
	xor.b64  	%rd348, %rd421, %rd415;
	cvt.u16.u64 	%rs8, %rd348;
	setp.eq.s16 	%p118, %rs8, 0;
	setp.lt.u64 	%p119, %rd416, %rd422;
	and.pred  	%p149, %p118, %p119;
$L__BB6_34:
	selp.b64 	%rd70, %rd416, %rd422, %p149;
	selp.b64 	%rd71, %rd415, %rd421, %p149;
	selp.u32 	%r165, 1, 0, %p149;
	add.s32 	%r21, %r18, %r165;
	not.pred 	%p120, %p149;
	selp.u32 	%r166, 1, 0, %p120;
	add.s32 	%r22, %r204, %r166;
	@%p120 bra 	$L__BB6_36;
	ld.shared.v2.u64 	{%rd415, %rd416}, [%r19+16];
	bra.uni 	$L__BB6_37;
$L__BB6_36:
	ld.shared.v2.u64 	{%rd421, %rd422}, [%r20+16];
$L__BB6_37:
	setp.ge.s32 	%p122, %r21, %r4;
	mov.pred 	%p150, 0;
	@%p122 bra 	$L__BB6_41;
	setp.ge.s32 	%p124, %r22, %r2;
	mov.pred 	%p150, -1;
	@%p124 bra 	$L__BB6_41;
	and.b64  	%rd349, %rd415, 65535;
	and.b64  	%rd350, %rd421, 65535;
	setp.lt.u64 	%p126, %rd349, %rd350;
	@%p126 bra 	$L__BB6_41;
	xor.b64  	%rd351, %rd421, %rd415;
	cvt.u16.u64 	%rs9, %rd351;
	setp.eq.s16 	%p127, %rs9, 0;
	setp.lt.u64 	%p128, %rd416, %rd422;
	and.pred  	%p150, %p127, %p128;
$L__BB6_41:
	selp.b64 	%rd80, %rd416, %rd422, %p150;
	selp.b64 	%rd81, %rd415, %rd421, %p150;
	selp.u32 	%r167, 1, 0, %p150;
	add.s32 	%r23, %r21, %r167;
	not.pred 	%p129, %p150;
	selp.u32 	%r168, 1, 0, %p129;
	add.s32 	%r24, %r22, %r168;
	@%p150 bra 	$L__BB6_43;
	shl.b32 	%r169, %r24, 4;
	add.s32 	%r171, %r147, %r169;
	ld.shared.v2.u64 	{%rd421, %rd422}, [%r171];
	bra.uni 	$L__BB6_44;
$L__BB6_43:
	shl.b32 	%r172, %r23, 4;
	add.s32 	%r174, %r147, %r172;
	ld.shared.v2.u64 	{%rd415, %rd416}, [%r174];
$L__BB6_44:
	setp.ge.s32 	%p131, %r23, %r4;
	mov.pred 	%p151, 0;
	@%p131 bra 	$L__BB6_48;
	setp.ge.s32 	%p133, %r24, %r2;
	mov.pred 	%p151, -1;
	@%p133 bra 	$L__BB6_48;
	and.b64  	%rd352, %rd415, 65535;
	and.b64  	%rd353, %rd421, 65535;
	setp.lt.u64 	%p135, %rd352, %rd353;
	@%p135 bra 	$L__BB6_48;
	xor.b64  	%rd354, %rd421, %rd415;
	cvt.u16.u64 	%rs10, %rd354;
	setp.eq.s16 	%p136, %rs10, 0;
	setp.lt.u64 	%p137, %rd416, %rd422;
	and.pred  	%p151, %p136, %p137;
$L__BB6_48:
	selp.b64 	%rd90, %rd416, %rd422, %p151;
	selp.b64 	%rd91, %rd415, %rd421, %p151;
	selp.u32 	%r175, 1, 0, %p151;
	add.s32 	%r25, %r23, %r175;
	not.pred 	%p138, %p151;
	selp.u32 	%r176, 1, 0, %p138;
	add.s32 	%r26, %r24, %r176;
	@%p151 bra 	$L__BB6_50;
	shl.b32 	%r177, %r26, 4;
	mov.u32 	%r178, _ZZN3cub18CUB_300001_SM_10006detail10merge_sort26DeviceMergeSortMergeKernelINS2_10policy_hubIN6thrust24THRUST_300001_SM_1000_NS10device_ptrI6ulong2EEE9Policy600ES9_PNS0_8NullTypeES9_SD_m11sort_ulong2S8_SC_EEvbT2_T3_T4_PT6_PT7_T5_PSH_SH_NS1_7vsmem_tEE19static_temp_storage;
	add.s32 	%r179, %r178, %r177;
	ld.shared.v2.u64 	{%rd421, %rd422}, [%r179];
	bra.uni 	$L__BB6_51;
$L__BB6_50:
	shl.b32 	%r180, %r25, 4;
	mov.u32 	%r181, _ZZN3cub18CUB_300001_SM_10006detail10merge_sort26DeviceMergeSortMergeKernelINS2_10policy_hubIN6thrust24THRUST_300001_SM_1000_NS10device_ptrI6ulong2EEE9Policy600ES9_PNS0_8NullTypeES9_SD_m11sort_ulong2S8_SC_EEvbT2_T3_T4_PT6_PT7_T5_PSH_SH_NS1_7vsmem_tEE19static_temp_storage;
	add.s32 	%r182, %r181, %r180;
	ld.shared.v2.u64 	{%rd415, %rd416}, [%r182];
$L__BB6_51:
	setp.ge.s32 	%p140, %r25, %r4;
	mov.pred 	%p152, 0;
	@%p140 bra 	$L__BB6_55;
	setp.ge.s32 	%p142, %r26, %r2;
	mov.pred 	%p152, -1;
	@%p142 bra 	$L__BB6_55;
	and.b64  	%rd355, %rd415, 65535;
	and.b64  	%rd356, %rd421, 65535;
	setp.lt.u64 	%p144, %rd355, %rd356;
	@%p144 bra 	$L__BB6_55;
	xor.b64  	%rd357, %rd421, %rd415;
	cvt.u16.u64 	%rs11, %rd357;
	setp.eq.s16 	%p145, %rs11, 0;
	setp.lt.u64 	%p146, %rd416, %rd422;
	and.pred  	%p152, %p145, %p146;
$L__BB6_55:
	ld.param.s8 	%rs15, [_ZN3cub18CUB_300001_SM_10006detail10merge_sort26DeviceMergeSortMergeKernelINS2_10policy_hubIN6thrust24THRUST_300001_SM_1000_NS10device_ptrI6ulong2EEE9Policy600ES9_PNS0_8NullTypeES9_SD_m11sort_ulong2S8_SC_EEvbT2_T3_T4_PT6_PT7_T5_PSH_SH_NS1_7vsmem_tE_param_0];
	setp.eq.s16 	%p147, %rs15, 0;
	selp.b64 	%rd100, %rd416, %rd422, %p152;
	selp.b64 	%rd101, %rd415, %rd421, %p152;
	bar.sync 	0;
	@%p147 bra 	$L__BB6_57;
	ld.param.u64 	%rd390, [_ZN3cub18CUB_300001_SM_10006detail10merge_sort26DeviceMergeSortMergeKernelINS2_10policy_hubIN6thrust24THRUST_300001_SM_1000_NS10device_ptrI6ulong2EEE9Policy600ES9_PNS0_8NullTypeES9_SD_m11sort_ulong2S8_SC_EEvbT2_T3_T4_PT6_PT7_T5_PSH_SH_NS1_7vsmem_tE_param_4];
	// begin inline asm
	mov.u32 %r183, %laneid;
	// end inline asm
	and.b32  	%r184, %r5, 3968;
	shl.b32 	%r185, %r183, 2;
	add.s32 	%r186, %r185, %r184;
	shl.b32 	%r187, %r186, 4;
	mov.u32 	%r188, _ZZN3cub18CUB_300001_SM_10006detail10merge_sort26DeviceMergeSortMergeKernelINS2_10policy_hubIN6thrust24THRUST_300001_SM_1000_NS10device_ptrI6ulong2EEE9Policy600ES9_PNS0_8NullTypeES9_SD_m11sort_ulong2S8_SC_EEvbT2_T3_T4_PT6_PT7_T5_PSH_SH_NS1_7vsmem_tEE19static_temp_storage;
	add.s32 	%r189, %r188, %r187;
	st.shared.v2.u64 	[%r189], {%rd71, %rd70};
	st.shared.v2.u64 	[%r189+16], {%rd81, %rd80};
	st.shared.v2.u64 	[%r189+32], {%rd91, %rd90};
	st.shared.v2.u64 	[%r189+48], {%rd101, %rd100};
	bar.warp.sync 	-1;
	mad.lo.s32 	%r190, %r183, -48, %r189;
	ld.shared.v2.u64 	{%rd358, %rd359}, [%r190];
	ld.shared.v2.u64 	{%rd360, %rd361}, [%r190+512];
	ld.shared.v2.u64 	{%rd362, %rd363}, [%r190+1024];
	ld.shared.v2.u64 	{%rd364, %rd365}, [%r190+1536];
	and.b32  	%r191, %r1, 31;
	or.b32  	%r192, %r184, %r191;
	cvt.u64.u32 	%rd366, %r192;
	add.s64 	%rd367, %rd3, %rd366;
	cvta.to.global.u64 	%rd368, %rd390;
	shl.b64 	%rd369, %rd367, 4;
	add.s64 	%rd370, %rd368, %rd369;
	st.global.v2.u64 	[%rd370], {%rd358, %rd359};
	st.global.v2.u64 	[%rd370+512], {%rd360, %rd361};
	st.global.v2.u64 	[%rd370+1024], {%rd362, %rd363};
	st.global.v2.u64 	[%rd370+1536], {%rd364, %rd365};
	bra.uni 	$L__BB6_141;
$L__BB6_57:
	// begin inline asm
	mov.u32 %r193, %laneid;
	// end inline asm
	and.b32  	%r194, %r5, 3968;
	shl.b32 	%r195, %r193, 2;
	add.s32 	%r196, %r195, %r194;
	shl.b32 	%r197, %r196, 4;
	mov.u32 	%r198, _ZZN3cub18CUB_300001_SM_10006detail10merge_sort26DeviceMergeSortMergeKernelINS2_10policy_hubIN6thrust24THRUST_300001_SM_1000_NS10device_ptrI6ulong2EEE9Policy600ES9_PNS0_8NullTypeES9_SD_m11sort_ulong2S8_SC_EEvbT2_T3_T4_PT6_PT7_T5_PSH_SH_NS1_7vsmem_tEE19static_temp_storage;
	add.s32 	%r199, %r198, %r197;
	st.shared.v2.u64 	[%r199], {%rd71, %rd70};
	st.shared.v2.u64 	[%r199+16], {%rd81, %rd80};
	st.shared.v2.u64 	[%r199+32], {%rd91, %rd90};
	st.shared.v2.u64 	[%r199+48], {%rd101, %rd100};
	bar.warp.sync 	-1;
	mad.lo.s32 	%r200, %r193, -48, %r199;
	ld.shared.v2.u64 	{%rd371, %rd372}, [%r200];
	ld.shared.v2.u64 	{%rd373, %rd374}, [%r200+512];
	ld.shared.v2.u64 	{%rd375, %rd376}, [%r200+1024];
	ld.shared.v2.u64 	{%rd377, %rd378}, [%r200+1536];
	and.b32  	%r201, %r1, 31;
	cvt.u64.u32 	%rd379, %r194;
	cvt.u64.u32 	%rd380, %r201;
	add.s64 	%rd381, %rd3, %rd380;
	add.s64 	%rd382, %rd381, %rd379;
	shl.b64 	%rd383, %rd382, 4;
	add.s64 	%rd384, %rd1, %rd383;
	st.global.v2.u64 	[%rd384], {%rd371, %rd372};
	st.global.v2.u64 	[%rd384+512], {%rd373, %rd374};
	st.global.v2.u64 	[%rd384+1024], {%rd375, %rd376};
	st.global.v2.u64 	[%rd384+1536], {%rd377, %rd378};
	bra.uni 	$L__BB6_141;
$L__BB6_58:
	ld.param.u64 	%rd393, [_ZN3cub18CUB_300001_SM_10006detail10merge_sort26DeviceMergeSortMergeKernelINS2_10policy_hubIN6thrust24THRUST_300001_SM_1000_NS10device_ptrI6ulong2EEE9Policy600ES9_PNS0_8NullTypeES9_SD_m11sort_ulong2S8_SC_EEvbT2_T3_T4_PT6_PT7_T5_PSH_SH_NS1_7vsmem_tE_param_8];
	ld.param.u64 	%rd391, [_ZN3cub18CUB_300001_SM_10006detail10merge_sort26DeviceMergeSortMergeKernelINS2_10policy_hubIN6thrust24THRUST_300001_SM_1000_NS10device_ptrI6ulong2EEE9Policy600ES9_PNS0_8NullTypeES9_SD_m11sort_ulong2S8_SC_EEvbT2_T3_T4_PT6_PT7_T5_PSH_SH_NS1_7vsmem_tE_param_7];
	ld.param.u64 	%rd385, [_ZN3cub18CUB_300001_SM_10006detail10merge_sort26DeviceMergeSortMergeKernelINS2_10policy_hubIN6thrust24THRUST_300001_SM_1000_NS10device_ptrI6ulong2EEE9Policy600ES9_PNS0_8NullTypeES9_SD_m11sort_ulong2S8_SC_EEvbT2_T3_T4_PT6_PT7_T5_PSH_SH_NS1_7vsmem_tE_param_3];
	ld.param.s8 	%rs12, [_ZN3cub18CUB_300001_SM_10006detail10merge_sort26DeviceMergeSortMergeKernelINS2_10policy_hubIN6thrust24THRUST_300001_SM_1000_NS10device_ptrI6ulong2EEE9Policy600ES9_PNS0_8NullTypeES9_SD_m11sort_ulong2S8_SC_EEvbT2_T3_T4_PT6_PT7_T5_PSH_SH_NS1_7vsmem_tE_param_0];
	cvta.to.global.u64 	%rd223, %rd391;
	shl.b64 	%rd224, %rd2, 3;
	add.s64 	%rd225, %rd223, %rd224;
	ld.global.u64 	%rd102, [%rd225];
	ld.global.u64 	%rd226, [%rd225+8];
	neg.s64 	%rd227, %rd393;
	and.b64  	%rd228, %rd227, %rd2;
	shl.b64 	%rd103, %rd228, 10;
	shl.b64 	%rd229, %rd393, 9;
	and.b64  	%rd104, %rd229, -1024;
	sub.s64 	%rd230, %rd2, %rd228;
	shl.b64 	%rd231, %rd230, 10;
	sub.s64 	%rd232, %rd102, %rd103;
	sub.s64 	%rd233, %rd226, %rd103;
	sub.s64 	%rd234, %rd385, %rd103;
	max.u64 	%rd235, %rd234, %rd104;
	sub.s64 	%rd236, %rd235, %rd104;
	sub.s64 	%rd237, %rd231, %rd232;
	min.u64 	%rd105, %rd237, %rd236;
	setp.eq.s64 	%p22, %rd230, -1;
	selp.b64 	%rd238, 1023, 1024, %p22;
	add.s64 	%rd239, %rd238, %rd231;
	sub.s64 	%rd240, %rd239, %rd233;
	or.b64  	%rd241, %rd227, %rd2;
	setp.eq.s64 	%p23, %rd241, -1;
	min.u64 	%rd242, %rd104, %rd234;
	selp.b64 	%rd243, %rd242, %rd233, %p23;
	selp.b64 	%rd244, %rd104, %rd240, %p23;
	min.u64 	%rd245, %rd244, %rd236;
	cvt.u32.u64 	%r69, %rd232;
	cvt.u32.u64 	%r70, %rd243;
	sub.s32 	%r27, %r70, %r69;
	cvt.u32.u64 	%r71, %rd245;
	cvt.u32.u64 	%r72, %rd105;
	sub.s32 	%r28, %r71, %r72;
	// begin inline asm
	griddepcontrol.wait;
	// end inline asm
	setp.eq.s16 	%p24, %rs12, 0;
	@%p24 bra 	$L__BB6_75;
	add.s64 	%rd247, %rd103, %rd104;
	add.s64 	%rd248, %rd247, %rd105;
	add.s32 	%r29, %r28, %r27;
	setp.ge.s32 	%p25, %r1, %r29;
	cvt.u64.u32 	%rd249, %r1;
	add.s64 	%rd250, %rd102, %rd249;
	shl.b64 	%rd251, %rd250, 4;
	add.s64 	%rd106, %rd1, %rd251;
	sub.s32 	%r73, %r1, %r27;
	cvt.s64.s32 	%rd252, %r73;
	add.s64 	%rd253, %rd248, %rd252;
	shl.b64 	%rd254, %rd253, 4;
	add.s64 	%rd107, %rd1, %rd254;
	@%p25 bra 	$L__BB6_63;
	setp.ge.s32 	%p26, %r1, %r27;
	@%p26 bra 	$L__BB6_62;
	ld.global.v2.u64 	{%rd446, %rd445}, [%rd106];
	bra.uni 	$L__BB6_63;
$L__BB6_62:
	ld.global.v2.u64 	{%rd446, %rd445}, [%rd107];
$L__BB6_63:
	add.s32 	%r30, %r1, 256;
	setp.ge.s32 	%p27, %r30, %r29;
	@%p27 bra 	$L__BB6_67;
	setp.lt.s32 	%p28, %r30, %r27;
	@%p28 bra 	$L__BB6_66;
	ld.global.v2.u64 	{%rd444, %rd443}, [%rd107+4096];
	bra.uni 	$L__BB6_67;
$L__BB6_66:
	ld.global.v2.u64 	{%rd444, %rd443}, [%rd106+4096];
$L__BB6_67:
	add.s32 	%r31, %r1, 512;
	setp.ge.s32 	%p29, %r31, %r29;
	@%p29 bra 	$L__BB6_71;
	setp.lt.s32 	%p30, %r31, %r27;
	@%p30 bra 	$L__BB6_70;
	ld.global.v2.u64 	{%rd442, %rd441}, [%rd107+8192];
	bra.uni 	$L__BB6_71;
$L__BB6_70:
	ld.global.v2.u64 	{%rd442, %rd441}, [%rd106+8192];
$L__BB6_71:
	add.s32 	%r32, %r1, 768;
	setp.ge.s32 	%p31, %r32, %r29;
	@%p31 bra 	$L__BB6_91;
	setp.lt.s32 	%p32, %r32, %r27;
	@%p32 bra 	$L__BB6_74;
	ld.global.v2.u64 	{%rd440, %rd439}, [%rd107+12288];
	bra.uni 	$L__BB6_91;
$L__BB6_74:
	ld.global.v2.u64 	{%rd440, %rd439}, [%rd106+12288];
	bra.uni 	$L__BB6_91;
$L__BB6_75:
	ld.param.u64 	%rd387, [_ZN3cub18CUB_300001_SM_10006detail10merge_sort26DeviceMergeSortMergeKernelINS2_10policy_hubIN6thrust24THRUST_300001_SM_1000_NS10device_ptrI6ulong2EEE9Policy600ES9_PNS0_8NullTypeES9_SD_m11sort_ulong2S8_SC_EEvbT2_T3_T4_PT6_PT7_T5_PSH_SH_NS1_7vsmem_tE_param_4];
	add.s64 	%rd259, %rd103, %rd104;
	add.s64 	%rd260, %rd259, %rd105;
	add.s32 	%r33, %r28, %r27;
	setp.ge.s32 	%p33, %r1, %r33;
	cvt.u64.u32 	%rd261, %r1;
	add.s64 	%rd262, %rd102, %rd261;
	cvta.to.global.u64 	%rd263, %rd387;
	shl.b64 	%rd264, %rd262, 4;
	add.s64 	%rd130, %rd263, %rd264;
	sub.s32 	%r74, %r1, %r27;
	cvt.s64.s32 	%rd265, %r74;
	add.s64 	%rd266, %rd260, %rd265;
	shl.b64 	%rd267, %rd266, 4;
	add.s64 	%rd131, %rd263, %rd267;
	@%p33 bra 	$L__BB6_79;
	setp.ge.s32 	%p34, %r1, %r27;
	@%p34 bra 	$L__BB6_78;
	ld.global.v2.u64 	{%rd446, %rd445}, [%rd130];
	bra.uni 	$L__BB6_79;
$L__BB6_78:
	ld.global.v2.u64 	{%rd446, %rd445}, [%rd131];
$L__BB6_79:
	add.s32 	%r34, %r1, 256;
	setp.ge.s32 	%p35, %r34, %r33;
	@%p35 bra 	$L__BB6_83;
	setp.lt.s32 	%p36, %r34, %r27;
	@%p36 bra 	$L__BB6_82;
	ld.global.v2.u64 	{%rd444, %rd443}, [%rd131+4096];
	bra.uni 	$L__BB6_83;
$L__BB6_82:
	ld.global.v2.u64 	{%rd444, %rd443}, [%rd130+4096];
$L__BB6_83:
	add.s32 	%r35, %r1, 512;
	setp.ge.s32 	%p37, %r35, %r33;
	@%p37 bra 	$L__BB6_87;
	setp.lt.s32 	%p38, %r35, %r27;
	@%p38 bra 	$L__BB6_86;
	ld.global.v2.u64 	{%rd442, %rd441}, [%rd131+8192];
	bra.uni 	$L__BB6_87;
$L__BB6_86:
	ld.global.v2.u64 	{%rd442, %rd441}, [%rd130+8192];
$L__BB6_87:
	add.s32 	%r36, %r1, 768;
	setp.ge.s32 	%p39, %r36, %r33;
	@%p39 bra 	$L__BB6_91;
	setp.lt.s32 	%p40, %r36, %r27;
	@%p40 bra 	$L__BB6_90;
	ld.global.v2.u64 	{%rd440, %rd439}, [%rd131+12288];
	bra.uni 	$L__BB6_91;
$L__BB6_90:
	ld.global.v2.u64 	{%rd440, %rd439}, [%rd130+12288];
$L__BB6_91:
	shl.b32 	%r75, %r1, 4;
	mov.u32 	%r76, _ZZN3cub18CUB_300001_SM_10006detail10merge_sort26DeviceMergeSortMergeKernelINS2_10policy_hubIN6thrust24THRUST_300001_SM_1000_NS10device_ptrI6ulong2EEE9Policy600ES9_PNS0_8NullTypeES9_SD_m11sort_ulong2S8_SC_EEvbT2_T3_T4_PT6_PT7_T5_PSH_SH_NS1_7vsmem_tEE19static_temp_storage;
	add.s32 	%r77, %r76, %r75;
	st.shared.v2.u64 	[%r77], {%rd446, %rd445};
	st.shared.v2.u64 	[%r77+4096], {%rd444, %rd443};
	st.shared.v2.u64 	[%r77+8192], {%rd442, %rd441};
	st.shared.v2.u64 	[%r77+12288], {%rd440, %rd439};
	bar.sync 	0;
	// begin inline asm
	griddepcontrol.launch_dependents;
	// end inline asm
	add.s32 	%r37, %r28, %r27;
	shl.b32 	%r38, %r1, 2;
	min.s32 	%r39, %r38, %r37;
	shl.b32 	%r78, %r27, 4;
	add.s32 	%r40, %r76, %r78;
	setp.lt.s32 	%p41, %r39, %r28;
	sub.s32 	%r79, %r39, %r28;
	selp.b32 	%r207, 0, %r79, %p41;
	min.s32 	%r205, %r39, %r27;
	setp.ge.s32 	%p42, %r207, %r205;
	@%p42 bra 	$L__BB6_95;
$L__BB6_92:
	sub.s32 	%r80, %r205, %r207;
	shr.u32 	%r81, %r80, 31;
	add.s32 	%r82, %r80, %r81;
	shr.s32 	%r83, %r82, 1;
	add.s32 	%r45, %r83, %r207;
	shl.b32 	%r84, %r45, 4;
	add.s32 	%r46, %r76, %r84;
	ld.shared.u64 	%rd162, [%r46];
	not.b32 	%r86, %r45;
	add.s32 	%r87, %r39, %r86;
	shl.b32 	%r88, %r87, 4;
	add.s32 	%r47, %r40, %r88;
	ld.shared.u64 	%rd163, [%r47];
	and.b64  	%rd271, %rd163, 65535;
	and.b64  	%rd272, %rd162, 65535;
	setp.lt.u64 	%p44, %rd271, %rd272;
	mov.pred 	%p153, 0;
	@%p44 bra 	$L__BB6_94;
	ld.shared.u64 	%rd273, [%r47+8];
	ld.shared.u64 	%rd275, [%r46+8];
	xor.b64  	%rd277, %rd163, %rd162;
	cvt.u16.u64 	%rs2, %rd277;
	setp.ne.s16 	%p45, %rs2, 0;
	setp.ge.u64 	%p46, %rd273, %rd275;
	or.pred  	%p153, %p45, %p46;
$L__BB6_94:
	add.s32 	%r89, %r45, 1;
	selp.b32 	%r207, %r89, %r207, %p153;
	selp.b32 	%r205, %r205, %r45, %p153;
	setp.lt.s32 	%p47, %r207, %r205;
	@%p47 bra 	$L__BB6_92;
$L__BB6_95:
	sub.s32 	%r90, %r39, %r207;
	add.s32 	%r51, %r90, %r27;
	shl.b32 	%r91, %r90, 4;
	add.s32 	%r52, %r40, %r91;
	ld.shared.v2.u64 	{%rd447, %rd448}, [%r52];
	shl.b32 	%r92, %r207, 4;
	add.s32 	%r53, %r76, %r92;
	ld.shared.v2.u64 	{%rd453, %rd454}, [%r53];
	setp.ge.s32 	%p49, %r51, %r37;
	mov.pred 	%p154, 0;
	@%p49 bra 	$L__BB6_99;
	setp.ge.s32 	%p51, %r207, %r27;
	mov.pred 	%p154, -1;
	@%p51 bra 	$L__BB6_99;
	and.b64  	%rd278, %rd447, 65535;
	and.b64  	%rd279, %rd453, 65535;
	setp.lt.u64 	%p53, %rd278, %rd279;
	@%p53 bra 	$L__BB6_99;
	xor.b64  	%rd280, %rd453, %rd447;
	cvt.u16.u64 	%rs3, %rd280;
	setp.eq.s16 	%p54, %rs3, 0;
	setp.lt.u64 	%p55, %rd448, %rd454;
	and.pred  	%p154, %p54, %p55;
$L__BB6_99:
	selp.b64 	%rd168, %rd448, %rd454, %p154;
	selp.b64 	%rd169, %rd447, %rd453, %p154;
	selp.u32 	%r94, 1, 0, %p154;
	add.s32 	%r54, %r51, %r94;
	not.pred 	%p56, %p154;
	selp.u32 	%r95, 1, 0, %p56;
	add.s32 	%r55, %r207, %r95;
	@%p56 bra 	$L__BB6_101;
	ld.shared.v2.u64 	{%rd447, %rd448}, [%r52+16];
	bra.uni 	$L__BB6_102;
$L__BB6_101:
	ld.shared.v2.u64 	{%rd453, %rd454}, [%r53+16];
$L__BB6_102:
	setp.ge.s32 	%p58, %r54, %r37;
	mov.pred 	%p155, 0;
	@%p58 bra 	$L__BB6_106;
	setp.ge.s32 	%p60, %r55, %r27;
	mov.pred 	%p155, -1;
	@%p60 bra 	$L__BB6_106;
	and.b64  	%rd281, %rd447, 65535;
	and.b64  	%rd282, %rd453, 65535;
	setp.lt.u64 	%p62, %rd281, %rd282;
	@%p62 bra 	$L__BB6_106;
	xor.b64  	%rd283, %rd453, %rd447;
	cvt.u16.u64 	%rs4, %rd283;
	setp.eq.s16 	%p63, %rs4, 0;
	setp.lt.u64 	%p64, %rd448, %rd454;
	and.pred  	%p155, %p63, %p64;
$L__BB6_106:
	selp.b64 	%rd178, %rd448, %rd454, %p155;
	selp.b64 	%rd179, %rd447, %rd453, %p155;
	selp.u32 	%r96, 1, 0, %p155;
	add.s32 	%r56, %r54, %r96;
	not.pred 	%p65, %p155;
	selp.u32 	%r97, 1, 0, %p65;
	add.s32 	%r57, %r55, %r97;
	@%p155 bra 	$L__BB6_108;
	shl.b32 	%r98, %r57, 4;
	add.s32 	%r100, %r76, %r98;
	ld.shared.v2.u64 	{%rd453, %rd454}, [%r100];
	bra.uni 	$L__BB6_109;
$L__BB6_108:
	shl.b32 	%r101, %r56, 4;
	add.s32 	%r103, %r76, %r101;
	ld.shared.v2.u64 	{%rd447, %rd448}, [%r103];
$L__BB6_109:
	setp.ge.s32 	%p67, %r56, %r37;
	mov.pred 	%p156, 0;
	@%p67 bra 	$L__BB6_113;
	setp.ge.s32 	%p69, %r57, %r27;
	mov.pred 	%p156, -1;
	@%p69 bra 	$L__BB6_113;
	and.b64  	%rd284, %rd447, 65535;
	and.b64  	%rd285, %rd453, 65535;
	setp.lt.u64 	%p71, %rd284, %rd285;
	@%p71 bra 	$L__BB6_113;
	xor.b64  	%rd286, %rd453, %rd447;
	cvt.u16.u64 	%rs5, %rd286;
	setp.eq.s16 	%p72, %rs5, 0;
	setp.lt.u64 	%p73, %rd448, %rd454;
	and.pred  	%p156, %p72, %p73;
$L__BB6_113:
	selp.b64 	%rd188, %rd448, %rd454, %p156;
	selp.b64 	%rd189, %rd447, %rd453, %p156;
	selp.u32 	%r104, 1, 0, %p156;
	add.s32 	%r58, %r56, %r104;
	not.pred 	%p74, %p156;
	selp.u32 	%r105, 1, 0, %p74;
	add.s32 	%r59, %r57, %r105;
	@%p156 bra 	$L__BB6_115;
	shl.b32 	%r106, %r59, 4;
	mov.u32 	%r107, _ZZN3cub18CUB_300001_SM_10006detail10merge_sort26DeviceMergeSortMergeKernelINS2_10policy_hubIN6thrust24THRUST_300001_SM_1000_NS10device_ptrI6ulong2EEE9Policy600ES9_PNS0_8NullTypeES9_SD_m11sort_ulong2S8_SC_EEvbT2_T3_T4_PT6_PT7_T5_PSH_SH_NS1_7vsmem_tEE19static_temp_storage;
	add.s32 	%r108, %r107, %r106;
	ld.shared.v2.u64 	{%rd453, %rd454}, [%r108];
	bra.uni 	$L__BB6_116;
$L__BB6_115:
	shl.b32 	%r109, %r58, 4;
	mov.u32 	%r110, _ZZN3cub18CUB_300001_SM_10006detail10merge_sort26DeviceMergeSortMergeKernelINS2_10policy_hubIN6thrust24THRUST_300001_SM_1000_NS10device_ptrI6ulong2EEE9Policy600ES9_PNS0_8NullTypeES9_SD_m11sort_ulong2S8_SC_EEvbT2_T3_T4_PT6_PT7_T5_PSH_SH_NS1_7vsmem_tEE19static_temp_storage;
	add.s32 	%r111, %r110, %r109;
	ld.shared.v2.u64 	{%rd447, %rd448}, [%r111];
$L__BB6_116:
	setp.ge.s32 	%p76, %r58, %r37;
	mov.pred 	%p157, 0;
	@%p76 bra 	$L__BB6_120;
	setp.ge.s32 	%p78, %r59, %r27;
	mov.pred 	%p157, -1;
	@%p78 bra 	$L__BB6_120;
	and.b64  	%rd287, %rd447, 65535;
	and.b64  	%rd288, %rd453, 65535;
	setp.lt.u64 	%p80, %rd287, %rd288;
	@%p80 bra 	$L__BB6_120;
	xor.b64  	%rd289, %rd453, %rd447;
	cvt.u16.u64 	%rs6, %rd289;
	setp.eq.s16 	%p81, %rs6, 0;
	setp.lt.u64 	%p82, %rd448, %rd454;
	and.pred  	%p157, %p81, %p82;
$L__BB6_120:
	ld.param.s8 	%rs13, [_ZN3cub18CUB_300001_SM_10006detail10merge_sort26DeviceMergeSortMergeKernelINS2_10policy_hubIN6thrust24THRUST_300001_SM_1000_NS10device_ptrI6ulong2EEE9Policy600ES9_PNS0_8NullTypeES9_SD_m11sort_ulong2S8_SC_EEvbT2_T3_T4_PT6_PT7_T5_PSH_SH_NS1_7vsmem_tE_param_0];
	setp.eq.s16 	%p83, %rs13, 0;
	selp.b64 	%rd198, %rd448, %rd454, %p157;
	selp.b64 	%rd199, %rd447, %rd453, %p157;
	bar.sync 	0;
	@%p83 bra 	$L__BB6_131;
	// begin inline asm
	mov.u32 %r112, %laneid;
	// end inline asm
	and.b32  	%r60, %r38, 3968;
	shl.b32 	%r113, %r112, 2;
	add.s32 	%r114, %r113, %r60;
	shl.b32 	%r115, %r114, 4;
	mov.u32 	%r116, _ZZN3cub18CUB_300001_SM_10006detail10merge_sort26DeviceMergeSortMergeKernelINS2_10policy_hubIN6thrust24THRUST_300001_SM_1000_NS10device_ptrI6ulong2EEE9Policy600ES9_PNS0_8NullTypeES9_SD_m11sort_ulong2S8_SC_EEvbT2_T3_T4_PT6_PT7_T5_PSH_SH_NS1_7vsmem_tEE19static_temp_storage;
	add.s32 	%r117, %r116, %r115;
	st.shared.v2.u64 	[%r117], {%rd169, %rd168};
	st.shared.v2.u64 	[%r117+16], {%rd179, %rd178};
	st.shared.v2.u64 	[%r117+32], {%rd189, %rd188};
	st.shared.v2.u64 	[%r117+48], {%rd199, %rd198};
	bar.warp.sync 	-1;
	mad.lo.s32 	%r118, %r112, -48, %r117;
	ld.shared.v2.u64 	{%rd200, %rd201}, [%r118];
	ld.shared.v2.u64 	{%rd202, %rd203}, [%r118+512];
	ld.shared.v2.u64 	{%rd204, %rd205}, [%r118+1024];
	ld.shared.v2.u64 	{%rd206, %rd207}, [%r118+1536];
	setp.ne.s32 	%p84, %r1, 0;
	@%p84 bra 	$L__BB6_123;
	st.volatile.shared.u32 	[_ZZN3cub18CUB_300001_SM_10006detail10merge_sort26DeviceMergeSortMergeKernelINS2_10policy_hubIN6thrust24THRUST_300001_SM_1000_NS10device_ptrI6ulong2EEE9Policy600ES9_PNS0_8NullTypeES9_SD_m11sort_ulong2S8_SC_EEvbT2_T3_T4_PT6_PT7_T5_PSH_SH_NS1_7vsmem_tEE19static_temp_storage+16384], %r37;
$L__BB6_123:
	ld.param.u64 	%rd388, [_ZN3cub18CUB_300001_SM_10006detail10merge_sort26DeviceMergeSortMergeKernelINS2_10policy_hubIN6thrust24THRUST_300001_SM_1000_NS10device_ptrI6ulong2EEE9Policy600ES9_PNS0_8NullTypeES9_SD_m11sort_ulong2S8_SC_EEvbT2_T3_T4_PT6_PT7_T5_PSH_SH_NS1_7vsmem_tE_param_4];
	bar.sync 	0;
	ld.volatile.shared.u32 	%r61, [_ZZN3cub18CUB_300001_SM_10006detail10merge_sort26DeviceMergeSortMergeKernelINS2_10policy_hubIN6thrust24THRUST_300001_SM_1000_NS10device_ptrI6ulong2EEE9Policy600ES9_PNS0_8NullTypeES9_SD_m11sort_ulong2S8_SC_EEvbT2_T3_T4_PT6_PT7_T5_PSH_SH_NS1_7vsmem_tEE19static_temp_storage+16384];
	and.b32  	%r119, %r1, 31;
	add.s32 	%r62, %r60, %r119;
	setp.ge.s32 	%p85, %r62, %r61;
	cvt.u64.u32 	%rd290, %r62;
	add.s64 	%rd291, %rd3, %rd290;
	cvta.to.global.u64 	%rd292, %rd388;
	shl.b64 	%rd293, %rd291, 4;
	add.s64 	%rd208, %rd292, %rd293;
	@%p85 bra 	$L__BB6_125;
	st.global.v2.u64 	[%rd208], {%rd200, %rd201};
$L__BB6_125:
	add.s32 	%r120, %r62, 32;
	setp.ge.s32 	%p86, %r120, %r61;
	@%p86 bra 	$L__BB6_127;
	st.global.v2.u64 	[%rd208+512], {%rd202, %rd203};
$L__BB6_127:
	add.s32 	%r121, %r62, 64;
	setp.ge.s32 	%p87, %r121, %r61;
	@%p87 bra 	$L__BB6_129;
	st.global.v2.u64 	[%rd208+1024], {%rd204, %rd205};
$L__BB6_129:
	add.s32 	%r122, %r62, 96;
	setp.ge.s32 	%p88, %r122, %r61;
	@%p88 bra 	$L__BB6_141;
	st.global.v2.u64 	[%rd208+1536], {%rd206, %rd207};
	bra.uni 	$L__BB6_141;
$L__BB6_131:
	// begin inline asm
	mov.u32 %r123, %laneid;
	// end inline asm
	and.b32  	%r63, %r38, 3968;
	shl.b32 	%r124, %r123, 2;
	add.s32 	%r125, %r124, %r63;
	shl.b32 	%r126, %r125, 4;
	mov.u32 	%r127, _ZZN3cub18CUB_300001_SM_10006detail10merge_sort26DeviceMergeSortMergeKernelINS2_10policy_hubIN6thrust24THRUST_300001_SM_1000_NS10device_ptrI6ulong2EEE9Policy600ES9_PNS0_8NullTypeES9_SD_m11sort_ulong2S8_SC_EEvbT2_T3_T4_PT6_PT7_T5_PSH_SH_NS1_7vsmem_tEE19static_temp_storage;
	add.s32 	%r128, %r127, %r126;
	st.shared.v2.u64 	[%r128], {%rd169, %rd168};
	st.shared.v2.u64 	[%r128+16], {%rd179, %rd178};
	st.shared.v2.u64 	[%r128+32], {%rd189, %rd188};
	st.shared.v2.u64 	[%r128+48], {%rd199, %rd198};
	bar.warp.sync 	-1;
	mad.lo.s32 	%r129, %r123, -48, %r128;
	ld.shared.v2.u64 	{%rd209, %rd210}, [%r129];
	ld.shared.v2.u64 	{%rd211, %rd212}, [%r129+512];
	ld.shared.v2.u64 	{%rd213, %rd214}, [%r129+1024];
	ld.shared.v2.u64 	{%rd215, %rd216}, [%r129+1536];
	setp.ne.s32 	%p89, %r1, 0;
	@%p89 bra 	$L__BB6_133;
	st.volatile.shared.u32 	[_ZZN3cub18CUB_300001_SM_10006detail10merge_sort26DeviceMergeSortMergeKernelINS2_10policy_hubIN6thrust24THRUST_300001_SM_1000_NS10device_ptrI6ulong2EEE9Policy600ES9_PNS0_8NullTypeES9_SD_m11sort_ulong2S8_SC_EEvbT2_T3_T4_PT6_PT7_T5_PSH_SH_NS1_7vsmem_tEE19static_temp_storage+16384], %r37;
$L__BB6_133:
	bar.sync 	0;
	ld.volatile.shared.u32 	%r64, [_ZZN3cub18CUB_300001_SM_10006detail10merge_sort26DeviceMergeSortMergeKernelINS2_10policy_hubIN6thrust24THRUST_300001_SM_1000_NS10device_ptrI6ulong2EEE9Policy600ES9_PNS0_8NullTypeES9_SD_m11sort_ulong2S8_SC_EEvbT2_T3_T4_PT6_PT7_T5_PSH_SH_NS1_7vsmem_tEE19static_temp_storage+16384];
	and.b32  	%r130, %r1, 31;
	cvt.u64.u32 	%rd294, %r63;
	cvt.u64.u32 	%rd295, %r130;
	add.s32 	%r65, %r63, %r130;
	add.s64 	%rd296, %rd3, %rd295;
	add.s64 	%rd297, %rd296, %rd294;
	setp.ge.s32 	%p90, %r65, %r64;
	shl.b64 	%rd298, %rd297, 4;
	add.s64 	%rd217, %rd1, %rd298;
	@%p90 bra 	$L__BB6_135;
	st.global.v2.u64 	[%rd217], {%rd209, %rd210};
$L__BB6_135:
	add.s32 	%r131, %r65, 32;
	setp.ge.s32 	%p91, %r131, %r64;
	@%p91 bra 	$L__BB6_137;
	st.global.v2.u64 	[%rd217+512], {%rd211, %rd212};
$L__BB6_137:
	add.s32 	%r132, %r65, 64;
	setp.ge.s32 	%p92, %r132, %r64;
	@%p92 bra 	$L__BB6_139;
	st.global.v2.u64 	[%rd217+1024], {%rd213, %rd214};
$L__BB6_139:
	add.s32 	%r133, %r65, 96;
	setp.ge.s32 	%p93, %r133, %r64;
	@%p93 bra 	$L__BB6_141;
	st.global.v2.u64 	[%rd217+1536], {%rd215, %rd216};
$L__BB6_141:
	ret;

}


// ===== COMPILED SASS (sm_100) =====

	.target	sm_100

	.elftype	@"ET_EXEC"


//--------------------- .note.nv.tkinfo           --------------------------
	.section	.note.nv.tkinfo,"",@"SHT_NOTE"
	.sectionflags	@"SHF_NOTE_NV_TKINFO"
	.tkinfo
        /*0018*/ 	.word	0x00000002
        /*0030*/ 	.string	""
        /*0030*/ 	.string	"ptxas"
        /*0030*/ 	.string	"Cuda compilation tools, release 13.0, V13.0.88"
        /*0030*/ 	.string	"Build cuda_13.0.r13.0/compiler.36424714_0"
        /*0030*/ 	.string	"-arch sm_100 -m 64 "



//--------------------- .note.nv.cuinfo           --------------------------
	.section	.note.nv.cuinfo,"",@"SHT_NOTE"
	.sectionflags	@"SHF_NOTE_NV_CUINFO"
        /*0018*/ 	.short	0x0002
        /*001a*/ 	.short	0x0064
        /*001c*/ 	.short	0x0082
	.zero		2


//--------------------- .nv.info                  --------------------------
	.section	.nv.info,"",@"SHT_CUDA_INFO"
	.align	4


	//----- nvinfo : EIATTR_REGCOUNT
	.align		4
        /*0000*/ 	.byte	0x04, 0x2f
        /*0002*/ 	.short	(.L_46 - .L_45)
	.align		4
.L_45:
        /*0004*/ 	.word	index@(_ZN3cub18CUB_300001_SM_10006detail11EmptyKernelIvEEvv)
        /*0008*/ 	.word	0x00000004


	//----- nvinfo : EIATTR_FRAME_SIZE
	.align		4
.L_46:
        /*000c*/ 	.byte	0x04, 0x11
        /*000e*/ 	.short	(.L_48 - .L_47)
	.align		4
.L_47:
        /*0010*/ 	.word	index@(_ZN3cub18CUB_300001_SM_10006detail11EmptyKernelIvEEvv)
        /*0014*/ 	.word	0x00000000


	//----- nvinfo : EIATTR_REGCOUNT
	.align		4
.L_48:
        /*0018*/ 	.byte	0x04, 0x2f
        /*001a*/ 	.short	(.L_50 - .L_49)
	.align		4
.L_49:
        /*001c*/ 	.word	index@(_ZN3cub18CUB_300001_SM_10006detail10merge_sort30DeviceMergeSortBlockSortKernelINS2_10policy_hubIN6thrust24THRUST_300001_SM_1000_NS10device_ptrI6ulong2EEE9Policy600ES9_PNS0_8NullTypeES9_SD_j11sort_ulong2S8_SC_EEvbT0_T1_T2_T3_T4_PT6_PT7_T5_NS1_7vsmem_tE)
        /*0020*/ 	.word	0x0000002e


	//----- nvinfo : EIATTR_FRAME_SIZE
	.align		4
.L_50:
        /*0024*/ 	.byte	0x04, 0x11
        /*0026*/ 	.short	(.L_52 - .L_51)
	.align		4
.L_51:
        /*0028*/ 	.word	index@(_ZN3cub18CUB_300001_SM_10006detail10merge_sort30DeviceMergeSortBlockSortKernelINS2_10policy_hubIN6thrust24THRUST_300001_SM_1000_NS10device_ptrI6ulong2EEE9Policy600ES9_PNS0_8NullTypeES9_SD_j11sort_ulong2S8_SC_EEvbT0_T1_T2_T3_T4_PT6_PT7_T5_NS1_7vsmem_tE)
        /*002c*/ 	.word	0x00000000


	//----- nvinfo : EIATTR_REGCOUNT
	.align		4
.L_52:
        /*0030*/ 	.byte	0x04, 0x2f
        /*0032*/ 	.short	(.L_54 - .L_53)
	.align		4
.L_53:
        /*0034*/ 	.word	index@(_ZN3cub18CUB_300001_SM_10006detail10merge_sort30DeviceMergeSortPartitionKernelIN6thrust24THRUST_300001_SM_1000_NS10device_ptrI6ulong2EEj11sort_ulong2S7_EEvbT_PT2_T0_SD_PSD_T1_SD_i)
        /*0038*/ 	.word	0x00000013


	//----- nvinfo : EIATTR_FRAME_SIZE
	.align		4
.L_54:
        /*003c*/ 	.byte	0x04, 0x11
        /*003e*/ 	.short	(.L_56 - .L_55)
	.align		4
.L_55:
        /*0040*/ 	.word	index@(_ZN3cub18CUB_300001_SM_10006detail10merge_sort30DeviceMergeSortPartitionKernelIN6thrust24THRUST_300001_SM_1000_NS10device_ptrI6ulong2EEj11sort_ulong2S7_EEvbT_PT2_T0_SD_PSD_T1_SD_i)
        /*0044*/ 	.word	0x00000000


	//----- nvinfo : EIATTR_REGCOUNT
	.align		4
.L_56:
        /*0048*/ 	.byte	0x04, 0x2f
        /*004a*/ 	.short	(.L_58 - .L_57)
	.align		4
.L_57:
        /*004c*/ 	.word	index@(_ZN3cub18CUB_300001_SM_10006detail10merge_sort26DeviceMergeSortMergeKernelINS2_10policy_hubIN6thrust24THRUST_300001_SM_1000_NS10device_ptrI6ulong2EEE9Policy600ES9_PNS0_8NullTypeES9_SD_j11sort_ulong2S8_SC_EEvbT2_T3_T4_PT6_PT7_T5_PSH_SH_NS1_7vsmem_tE)
        /*0050*/ 	.word	0x00000020


	//----- nvinfo : EIATTR_FRAME_SIZE
	.align		4
.L_58:
        /*0054*/ 	.byte	0x04, 0x11
        /*0056*/ 	.short	(.L_60 - .L_59)
	.align		4
.L_59:
        /*0058*/ 	.word	index@(_ZN3cub18CUB_300001_SM_10006detail10merge_sort26DeviceMergeSortMergeKernelINS2_10policy_hubIN6thrust24THRUST_300001_SM_1000_NS10device_ptrI6ulong2EEE9Policy600ES9_PNS0_8NullTypeES9_SD_j11sort_ulong2S8_SC_EEvbT2_T3_T4_PT6_PT7_T5_PSH_SH_NS1_7vsmem_tE)
        /*005c*/ 	.word	0x00000000


	//----- nvinfo : EIATTR_REGCOUNT
	.align		4
.L_60:
        /*0060*/ 	.byte	0x04, 0x2f
        /*0062*/ 	.short	(.L_62 - .L_61)
	.align		4
.L_61:
        /*0064*/ 	.word	index@(_ZN3cub18CUB_300001_SM_10006detail10merge_sort30DeviceMergeSortBlockSortKernelINS2_10policy_hubIN6thrust24THRUST_300001_SM_1000_NS10device_ptrI6ulong2EEE9Policy600ES9_PNS0_8NullTypeES9_SD_m11sort_ulong2S8_SC_EEvbT0_T1_T2_T3_T4_PT6_PT7_T5_NS1_7vsmem_tE)
        /*0068*/ 	.word	0x00000028


	//----- nvinfo : EIATTR_FRAME_SIZE
	.align		4
.L_62:
        /*006c*/ 	.byte	0x04, 0x11
        /*006e*/ 	.short	(.L_64 - .L_63)
	.align		4
.L_63:
        /*0070*/ 	.word	index@(_ZN3cub18CUB_300001_SM_10006detail10merge_sort30DeviceMergeSortBlockSortKernelINS2_10policy_hubIN6thrust24THRUST_300001_SM_1000_NS10device_ptrI6ulong2EEE9Policy600ES9_PNS0_8NullTypeES9_SD_m11sort_ulong2S8_SC_EEvbT0_T1_T2_T3_T4_PT6_PT7_T5_NS1_7vsmem_tE)
        /*0074*/ 	.word	0x00000000


	//----- nvinfo : EIATTR_REGCOUNT
	.align		4
.L_64:
        /*0078*/ 	.byte	0x04, 0x2f
        /*007a*/ 	.short	(.L_66 - .L_65)
	.align		4
.L_65:
        /*007c*/ 	.word	index@(_ZN3cub18CUB_300001_SM_10006detail10merge_sort30DeviceMergeSortPartitionKernelIN6thrust24THRUST_300001_SM_1000_NS10device_ptrI6ulong2EEm11sort_ulong2S7_EEvbT_PT2_T0_SD_PSD_T1_SD_i)
        /*0080*/ 	.word	0x00000018


	//----- nvinfo : EIATTR_FRAME_SIZE
	.align		4
.L_66:
        /*0084*/ 	.byte	0x04, 0x11
        /*0086*/ 	.short	(.L_68 - .L_67)
	.align		4
.L_67:
        /*0088*/ 	.word	index@(_ZN3cub18CUB_300001_SM_10006detail10merge_sort30DeviceMergeSortPartitionKernelIN6thrust24THRUST_300001_SM_1000_NS10device_ptrI6ulong2EEm11sort_ulong2S7_EEvbT_PT2_T0_SD_PSD_T1_SD_i)
        /*008c*/ 	.word	0x00000000


	//----- nvinfo : EIATTR_REGCOUNT
	.align		4
.L_68:
        /*0090*/ 	.byte	0x04, 0x2f
        /*0092*/ 	.short	(.L_70 - .L_69)
	.align		4
.L_69:
        /*0094*/ 	.word	index@(_ZN3cub18CUB_300001_SM_10006detail10merge_sort26DeviceMergeSortMergeKernelINS2_10policy_hubIN6thrust24THRUST_300001_SM_1000_NS10device_ptrI6ulong2EEE9Policy600ES9_PNS0_8NullTypeES9_SD_m11sort_ulong2S8_SC_EEvbT2_T3_T4_PT6_PT7_T5_PSH_SH_NS1_7vsmem_tE)
        /*0098*/ 	.word	0x00000020


	//----- nvinfo : EIATTR_FRAME_SIZE
	.align		4
.L_70:
        /*009c*/ 	.byte	0x04, 0x11
        /*009e*/ 	.short	(.L_72 - .L_71)
	.align		4
.L_71:
        /*00a0*/ 	.word	index@(_ZN3cub18CUB_300001_SM_10006detail10merge_sort26DeviceMergeSortMergeKernelINS2_10policy_hubIN6thrust24THRUST_300001_SM_1000_NS10device_ptrI6ulong2EEE9Policy600ES9_PNS0_8NullTypeES9_SD_m11sort_ulong2S8_SC_EEvbT2_T3_T4_PT6_PT7_T5_PSH_SH_NS1_7vsmem_tE)
        /*00a4*/ 	.word	0x00000000


	//----- nvinfo : EIATTR_MIN_STACK_SIZE
	.align		4
.L_72:
        /*00a8*/ 	.byte	0x04, 0x12
        /*00aa*/ 	.short	(.L_74 - .L_73)
	.align		4
.L_73:
        /*00ac*/ 	.word	index@(_ZN3cub18CUB_300001_SM_10006detail10merge_sort26DeviceMergeSortMergeKernelINS2_10policy_hubIN6thrust24THRUST_300001_SM_1000_NS10device_ptrI6ulong2EEE9Policy600ES9_PNS0_8NullTypeES9_SD_m11sort_ulong2S8_SC_EEvbT2_T3_T4_PT6_PT7_T5_PSH_SH_NS1_7vsmem_tE)
        /*00b0*/ 	.word	0x00000000


	//----- nvinfo : EIATTR_MIN_STACK_SIZE
	.align		4
.L_74:
        /*00b4*/ 	.byte	0x04, 0x12
        /*00b6*/ 	.short	(.L_76 - .L_75)
	.align		4
.L_75:
        /*00b8*/ 	.word	index@(_ZN3cub18CUB_300001_SM_10006detail10merge_sort30DeviceMergeSortPartitionKernelIN6thrust24THRUST_300001_SM_1000_NS10device_ptrI6ulong2EEm11sort_ulong2S7_EEvbT_PT2_T0_SD_PSD_T1_SD_i)
        /*00bc*/ 	.word	0x00000000


	//----- nvinfo : EIATTR_MIN_STACK_SIZE
	.align		4
.L_76:
        /*00c0*/ 	.byte	0x04, 0x12
        /*00c2*/ 	.short	(.L_78 - .L_77)
	.align		4
.L_77:
        /*00c4*/ 	.word	index@(_ZN3cub18CUB_300001_SM_10006detail10merge_sort30DeviceMergeSortBlockSortKernelINS2_10policy_hubIN6thrust24THRUST_300001_SM_1000_NS10device_ptrI6ulong2EEE9Policy600ES9_PNS0_8NullTypeES9_SD_m11sort_ulong2S8_SC_EEvbT0_T1_T2_T3_T4_PT6_PT7_T5_NS1_7vsmem_tE)
        /*00c8*/ 	.word	0x00000000


	//----- nvinfo : EIATTR_MIN_STACK_SIZE
	.align		4
.L_78:
        /*00cc*/ 	.byte	0x04, 0x12
        /*00ce*/ 	.short	(.L_80 - .L_79)
	.align		4
.L_79:
        /*00d0*/ 	.word	index@(_ZN3cub18CUB_300001_SM_10006detail10merge_sort26DeviceMergeSortMergeKernelINS2_10policy_hubIN6thrust24THRUST_300001_SM_1000_NS10device_ptrI6ulong2EEE9Policy600ES9_PNS0_8NullTypeES9_SD_j11sort_ulong2S8_SC_EEvbT2_T3_T4_PT6_PT7_T5_PSH_SH_NS1_7vsmem_tE)
        /*00d4*/ 	.word	0x00000000


	//----- nvinfo : EIATTR_MIN_STACK_SIZE
	.align		4
.L_80:
        /*00d8*/ 	.byte	0x04, 0x12
        /*00da*/ 	.short	(.L_82 - .L_81)
	.align		4
.L_81:
        /*00dc*/ 	.word	index@(_ZN3cub18CUB_300001_SM_10006detail10merge_sort30DeviceMergeSortPartitionKernelIN6thrust24THRUST_300001_SM_1000_NS10device_ptrI6ulong2EEj11sort_ulong2S7_EEvbT_PT2_T0_SD_PSD_T1_SD_i)
        /*00e0*/ 	.word	0x00000000


	//----- nvinfo : EIATTR_MIN_STACK_SIZE
	.align		4
.L_82:
        /*00e4*/ 	.byte	0x04, 0x12
        /*00e6*/ 	.short	(.L_84 - .L_83)
	.align		4
.L_83:
        /*00e8*/ 	.word	index@(_ZN3cub18CUB_300001_SM_10006detail10merge_sort30DeviceMergeSortBlockSortKernelINS2_10policy_hubIN6thrust24THRUST_300001_SM_1000_NS10device_ptrI6ulong2EEE9Policy600ES9_PNS0_8NullTypeES9_SD_j11sort_ulong2S8_SC_EEvbT0_T1_T2_T3_T4_PT6_PT7_T5_NS1_7vsmem_tE)
        /*00ec*/ 	.word	0x00000000


	//----- nvinfo : EIATTR_MIN_STACK_SIZE
	.align		4
.L_84:
        /*00f0*/ 	.byte	0x04, 0x12
        /*00f2*/ 	.short	(.L_86 - .L_85)
	.align		4
.L_85:
        /*00f4*/ 	.word	index@(_ZN3cub18CUB_300001_SM_10006detail11EmptyKernelIvEEvv)
        /*00f8*/ 	.word	0x00000000
.L_86:


//--------------------- .nv.compat                --------------------------
	.section	.nv.compat,"",@"SHT_CUDA_COMPAT_INFO"
	.align	4
        /*0000*/ 	.byte	0x02, 0x09, 0x00, 0x00, 0x02, 0x02, 0x01, 0x00, 0x02, 0x05, 0x05, 0x00, 0x03, 0x07, 0x01, 0x01
        /*0010*/ 	.byte	0x02, 0x03, 0x00, 0x00, 0x02, 0x06, 0x01, 0x00, 0x04, 0x0b, 0x08, 0x00, 0x09, 0x00, 0x00, 0x00
        /*0020*/ 	.byte	0x00, 0x00, 0x00, 0x00


//--------------------- .nv.info._ZN3cub18CUB_300001_SM_10006detail10merge_sort26DeviceMergeSortMergeKernelINS2_10policy_hubIN6thrust24THRUST_300001_SM_1000_NS10device_ptrI6ulong2EEE9Policy600ES9_PNS0_8NullTypeES9_SD_m11sort_ulong2S8_SC_EEvbT2_T3_T4_PT6_PT7_T5_PSH_SH_NS1_7vsmem_tE --------------------------
	.section	.nv.info._ZN3cub18CUB_300001_SM_10006detail10merge_sort26DeviceMergeSortMergeKernelINS2_10policy_hubIN6thrust24THRUST_300001_SM_1000_NS10device_ptrI6ulong2EEE9Policy600ES9_PNS0_8NullTypeES9_SD_m11sort_ulong2S8_SC_EEvbT2_T3_T4_PT6_PT7_T5_PSH_SH_NS1_7vsmem_tE,"",@"SHT_CUDA_INFO"
	.sectionflags	@""
	.align	4


	//----- nvinfo : EIATTR_CUDA_API_VERSION
	.align		4
        /*0000*/ 	.byte	0x04, 0x37
        /*0002*/ 	.short	(.L_88 - .L_87)
.L_87:
        /*0004*/ 	.word	0x00000082


	//----- nvinfo : EIATTR_KPARAM_INFO
	.align		4
.L_88:
        /*0008*/ 	.byte	0x04, 0x17
        /*000a*/ 	.short	(.L_90 - .L_89)
.L_89:
        /*000c*/ 	.word	0x00000000
        /*0010*/ 	.short	0x0009
        /*0012*/ 	.short	0x0048
        /*0014*/ 	.byte	0x00, 0xf0, 0x21, 0x00


	//----- nvinfo : EIATTR_KPARAM_INFO
	.align		4
.L_90:
        /*0018*/ 	.byte	0x04, 0x17
        /*001a*/ 	.short	(.L_92 - .L_91)
.L_91:
        /*001c*/ 	.word	0x00000000
        /*0020*/ 	.short	0x0008
        /*0022*/ 	.short	0x0040
        /*0024*/ 	.byte	0x00, 0xf0, 0x21, 0x00


	//----- nvinfo : EIATTR_KPARAM_INFO
	.align		4
.L_92:
        /*0028*/ 	.byte	0x04, 0x17
        /*002a*/ 	.short	(.L_94 - .L_93)
.L_93:
        /*002c*/ 	.word	0x00000000
        /*0030*/ 	.short	0x0007
        /*0032*/ 	.short	0x0038
        /*0034*/ 	.byte	0x00, 0xf5, 0x21, 0x00


	//----- nvinfo : EIATTR_KPARAM_INFO
	.align		4
.L_94:
        /*0038*/ 	.byte	0x04, 0x17
        /*003a*/ 	.short	(.L_96 - .L_95)
.L_95:
        /*003c*/ 	.word	0x00000000
        /*0040*/ 	.short	0x0006
        /*0042*/ 	.short	0x0030
        /*0044*/ 	.byte	0x00, 0xf0, 0x05, 0x00


	//----- nvinfo : EIATTR_KPARAM_INFO
	.align		4
.L_96:
        /*0048*/ 	.byte	0x04, 0x17
        /*004a*/ 	.short	(.L_98 - .L_97)
.L_97:
        /*004c*/ 	.word	0x00000000
        /*0050*/ 	.short	0x0005
        /*0052*/ 	.short	0x0028
        /*0054*/ 	.byte	0x00, 0xf5, 0x21, 0x00


	//----- nvinfo : EIATTR_KPARAM_INFO
	.align		4
.L_98:
        /*0058*/ 	.byte	0x04, 0x17
        /*005a*/ 	.short	(.L_100 - .L_99)
.L_99:
        /*005c*/ 	.word	0x00000000
        /*0060*/ 	.short	0x0004
        /*0062*/ 	.short	0x0020
        /*0064*/ 	.byte	0x00, 0xf5, 0x21, 0x00


	//----- nvinfo : EIATTR_KPARAM_INFO
	.align		4
.L_100:
        /*0068*/ 	.byte	0x04, 0x17
        /*006a*/ 	.short	(.L_102 - .L_101)
.L_101:
        /*006c*/ 	.word	0x00000000
        /*0070*/ 	.short	0x0003
        /*0072*/ 	.short	0x0018
        /*0074*/ 	.byte	0x00, 0xf0, 0x21, 0x00


	//----- nvinfo : EIATTR_KPARAM_INFO
	.align		4
.L_102:
        /*0078*/ 	.byte	0x04, 0x17
        /*007a*/ 	.short	(.L_104 - .L_103)
.L_103:
        /*007c*/ 	.word	0x00000000
        /*0080*/ 	.short	0x0002
        /*0082*/ 	.short	0x0010
        /*0084*/ 	.byte	0x00, 0xf5, 0x21, 0x00


	//----- nvinfo : EIATTR_KPARAM_INFO
	.align		4
.L_104:
        /*0088*/ 	.byte	0x04, 0x17
        /*008a*/ 	.short	(.L_106 - .L_105)
.L_105:
        /*008c*/ 	.word	0x00000000
        /*0090*/ 	.short	0x0001
        /*0092*/ 	.short	0x0008
        /*0094*/ 	.byte	0x00, 0xf0, 0x21, 0x00


	//----- nvinfo : EIATTR_KPARAM_INFO
	.align		4
.L_106:
        /*0098*/ 	.byte	0x04, 0x17
        /*009a*/ 	.short	(.L_108 - .L_107)
.L_107:
        /*009c*/ 	.word	0x00000000
        /*00a0*/ 	.short	0x0000
        /*00a2*/ 	.short	0x0000
        /*00a4*/ 	.byte	0x00, 0xf0, 0x05, 0x00


	//----- nvinfo : EIATTR_SPARSE_MMA_MASK
	.align		4
.L_108:
        /*00a8*/ 	.byte	0x03, 0x50
        /*00aa*/ 	.short	0x0000


	//----- nvinfo : EIATTR_MAXREG_COUNT
	.align		4
        /*00ac*/ 	.byte	0x03, 0x1b
        /*00ae*/ 	.short	0x00ff


	//----- nvinfo : EIATTR_NUM_BARRIERS
	.align		4
        /*00b0*/ 	.byte	0x02, 0x4c
        /*00b2*/ 	.byte	0x01
	.zero		1


	//----- nvinfo : EIATTR_MERCURY_ISA_VERSION
	.align		4
        /*00b4*/ 	.byte	0x03, 0x5f
        /*00b6*/ 	.short	0x0101


	//----- nvinfo : EIATTR_COOP_GROUP_MASK_REGIDS
	.align		4
        /*00b8*/ 	.byte	0x04, 0x29
        /*00ba*/ 	.short	(.L_110 - .L_109)


	//   ....[0]....
.L_109:
        /*00bc*/ 	.word	0xffffffff


	//   ....[1]....
        /*00c0*/ 	.word	0xffffffff


	//   ....[2]....
        /*00c4*/ 	.word	0xffffffff


	//   ....[3]....
        /*00c8*/ 	.word	0xffffffff


	//----- nvinfo : EIATTR_COOP_GROUP_INSTR_OFFSETS
	.align		4
.L_110:
        /*00cc*/ 	.byte	0x04, 0x28
        /*00ce*/ 	.short	(.L_112 - .L_111)


	//   ....[0]....
.L_111:
        /*00d0*/ 	.word	0x00001340


	//   ....[1]....
        /*00d4*/ 	.word	0x00001530


	//   ....[2]....
        /*00d8*/ 	.word	0x00002a70


	//   ....[3]....
        /*00dc*/ 	.word	0x00002cc0


	//----- nvinfo : EIATTR_VRC_CTA_INIT_COUNT
	.align		4
.L_112:
        /*00e0*/ 	.byte	0x02, 0x4a
	.zero		1
	.zero		1


	//----- nvinfo : EIATTR_EXIT_INSTR_OFFSETS
	.align		4
        /*00e4*/ 	.byte	0x04, 0x1c
        /*00e6*/ 	.short	(.L_114 - .L_113)


	//   ....[0]....
.L_113:
        /*00e8*/ 	.word	0x00001410


	//   ....[1]....
        /*00ec*/ 	.word	0x000015c0


	//   ....[2]....
        /*00f0*/ 	.word	0x00002be0


	//   ....[3]....
        /*00f4*/ 	.word	0x00002c00


	//   ....[4]....
        /*00f8*/ 	.word	0x00002e60


	//   ....[5]....
        /*00fc*/ 	.word	0x00002e80


	//----- nvinfo : EIATTR_MAX_THREADS
	.align		4
.L_114:
        /*0100*/ 	.byte	0x04, 0x05
        /*0102*/ 	.short	(.L_116 - .L_115)
.L_115:
        /*0104*/ 	.word	0x00000100
        /*0108*/ 	.word	0x00000001
        /*010c*/ 	.word	0x00000001


	//----- nvinfo : EIATTR_CRS_STACK_SIZE
	.align		4
.L_116:
        /*0110*/ 	.byte	0x04, 0x1e
        /*0112*/ 	.short	(.L_118 - .L_117)
.L_117:
        /*0114*/ 	.word	0x00000000


	//----- nvinfo : EIATTR_CBANK_PARAM_SIZE
	.align		4
.L_118:
        /*0118*/ 	.byte	0x03, 0x19
        /*011a*/ 	.short	0x0050


	//----- nvinfo : EIATTR_PARAM_CBANK
	.align		4
        /*011c*/ 	.byte	0x04, 0x0a
        /*011e*/ 	.short	(.L_120 - .L_119)
	.align		4
.L_119:
        /*0120*/ 	.word	index@(.nv.constant0._ZN3cub18CUB_300001_SM_10006detail10merge_sort26DeviceMergeSortMergeKernelINS2_10policy_hubIN6thrust24THRUST_300001_SM_1000_NS10device_ptrI6ulong2EEE9Policy600ES9_PNS0_8NullTypeES9_SD_m11sort_ulong2S8_SC_EEvbT2_T3_T4_PT6_PT7_T5_PSH_SH_NS1_7vsmem_tE)
        /*0124*/ 	.short	0x0380
        /*0126*/ 	.short	0x0050


	//----- nvinfo : EIATTR_SW_WAR
	.align		4
.L_120:
        /*0128*/ 	.byte	0x04, 0x36
        /*012a*/ 	.short	(.L_122 - .L_121)
.L_121:
        /*012c*/ 	.word	0x00000008
.L_122:


//--------------------- .nv.info._ZN3cub18CUB_300001_SM_10006detail10merge_sort30DeviceMergeSortPartitionKernelIN6thrust24THRUST_300001_SM_1000_NS10device_ptrI6ulong2EEm11sort_ulong2S7_EEvbT_PT2_T0_SD_PSD_T1_SD_i --------------------------
	.section	.nv.info._ZN3cub18CUB_300001_SM_10006detail10merge_sort30DeviceMergeSortPartitionKernelIN6thrust24THRUST_300001_SM_1000_NS10device_ptrI6ulong2EEm11sort_ulong2S7_EEvbT_PT2_T0_SD_PSD_T1_SD_i,"",@"SHT_CUDA_INFO"
	.sectionflags	@""
	.align	4


	//----- nvinfo : EIATTR_CUDA_API_VERSION
	.align		4
        /*0000*/ 	.byte	0x04, 0x37
        /*0002*/ 	.short	(.L_124 - .L_123)
.L_123:
        /*0004*/ 	.word	0x00000082


	//----- nvinfo : EIATTR_KPARAM_INFO
	.align		4
.L_124:
        /*0008*/ 	.byte	0x04, 0x17
        /*000a*/ 	.short	(.L_126 - .L_125)
.L_125:
        /*000c*/ 	.word	0x00000000
        /*0010*/ 	.short	0x0008
        /*0012*/ 	.short	0x0040
        /*0014*/ 	.byte	0x00, 0xf0, 0x11, 0x00


	//----- nvinfo : EIATTR_KPARAM_INFO
	.align		4
.L_126:
        /*0018*/ 	.byte	0x04, 0x17
        /*001a*/ 	.short	(.L_128 - .L_127)
.L_127:
        /*001c*/ 	.word	0x00000000
        /*0020*/ 	.short	0x0007
        /*0022*/ 	.short	0x0038
        /*0024*/ 	.byte	0x00, 0xf0, 0x21, 0x00


	//----- nvinfo : EIATTR_KPARAM_INFO
	.align		4
.L_128:
        /*0028*/ 	.byte	0x04, 0x17
        /*002a*/ 	.short	(.L_130 - .L_129)
.L_129:
        /*002c*/ 	.word	0x00000000
        /*0030*/ 	.short	0x0006
        /*0032*/ 	.short	0x0030
        /*0034*/ 	.byte	0x00, 0xf0, 0x05, 0x00


	//----- nvinfo : EIATTR_KPARAM_INFO
	.align		4
.L_130:
        /*0038*/ 	.byte	0x04, 0x17
        /*003a*/ 	.short	(.L_132 - .L_131)
.L_131:
        /*003c*/ 	.word	0x00000000
        /*0040*/ 	.short	0x0005
        /*0042*/ 	.short	0x0028
        /*0044*/ 	.byte	0x00, 0xf5, 0x21, 0x00


	//----- nvinfo : EIATTR_KPARAM_INFO
	.align		4
.L_132:
        /*0048*/ 	.byte	0x04, 0x17
        /*004a*/ 	.short	(.L_134 - .L_133)
.L_133:
        /*004c*/ 	.word	0x00000000
        /*0050*/ 	.short	0x0004
        /*0052*/ 	.short	0x0020
        /*0054*/ 	.byte	0x00, 0xf0, 0x21, 0x00


	//----- nvinfo : EIATTR_KPARAM_INFO
	.align		4
.L_134:
        /*0058*/ 	.byte	0x04, 0x17
        /*005a*/ 	.short	(.L_136 - .L_135)
.L_135:
        /*005c*/ 	.word	0x00000000
        /*0060*/ 	.short	0x0003
        /*0062*/ 	.short	0x0018
        /*0064*/ 	.byte	0x00, 0xf0, 0x21, 0x00


	//----- nvinfo : EIATTR_KPARAM_INFO
	.align		4
.L_136:
        /*0068*/ 	.byte	0x04, 0x17
        /*006a*/ 	.short	(.L_138 - .L_137)
.L_137:
        /*006c*/ 	.word	0x00000000
        /*0070*/ 	.short	0x0002
        /*0072*/ 	.short	0x0010
        /*0074*/ 	.byte	0x00, 0xf5, 0x21, 0x00


	//----- nvinfo : EIATTR_KPARAM_INFO
	.align		4
.L_138:
        /*0078*/ 	.byte	0x04, 0x17
        /*007a*/ 	.short	(.L_140 - .L_139)
.L_139:
        /*007c*/ 	.word	0x00000000
        /*0080*/ 	.short	0x0001
        /*0082*/ 	.short	0x0008
        /*0084*/ 	.byte	0x00, 0xf0, 0x21, 0x00


	//----- nvinfo : EIATTR_KPARAM_INFO
	.align		4
.L_140:
        /*0088*/ 	.byte	0x04, 0x17
        /*008a*/ 	.short	(.L_142 - .L_141)
.L_141:
        /*008c*/ 	.word	0x00000000
        /*0090*/ 	.short	0x0000
        /*0092*/ 	.short	0x0000
        /*0094*/ 	.byte	0x00, 0xf0, 0x05, 0x00


	//----- nvinfo : EIATTR_SPARSE_MMA_MASK
	.align		4
.L_142:
        /*0098*/ 	.byte	0x03, 0x50
        /*009a*/ 	.short	0x0000


	//----- nvinfo : EIATTR_MAXREG_COUNT
	.align		4
        /*009c*/ 	.byte	0x03, 0x1b
        /*009e*/ 	.short	0x00ff


	//----- nvinfo : EIATTR_MERCURY_ISA_VERSION
	.align		4
        /*00a0*/ 	.byte	0x03, 0x5f
        /*00a2*/ 	.short	0x0101


	//----- nvinfo : EIATTR_VRC_CTA_INIT_COUNT
	.align		4
        /*00a4*/ 	.byte	0x02, 0x4a
	.zero		1
	.zero		1


	//----- nvinfo : EIATTR_EXIT_INSTR_OFFSETS
	.align		4
        /*00a8*/ 	.byte	0x04, 0x1c
        /*00aa*/ 	.short	(.L_144 - .L_143)


	//   ....[0]....
.L_143:
        /*00ac*/ 	.word	0x00000080


	//   ....[1]....
        /*00b0*/ 	.word	0x000003d0


	//   ....[2]....
        /*00b4*/ 	.word	0x00000d30


	//----- nvinfo : EIATTR_CRS_STACK_SIZE
	.align		4
.L_144:
        /*00b8*/ 	.byte	0x04, 0x1e
        /*00ba*/ 	.short	(.L_146 - .L_145)
.L_145:
        /*00bc*/ 	.word	0x00000000


	//----- nvinfo : EIATTR_CBANK_PARAM_SIZE
	.align		4
.L_146:
        /*00c0*/ 	.byte	0x03, 0x19
        /*00c2*/ 	.short	0x0044


	//----- nvinfo : EIATTR_PARAM_CBANK
	.align		4
        /*00c4*/ 	.byte	0x04, 0x0a
        /*00c6*/ 	.short	(.L_148 - .L_147)
	.align		4
.L_147:
        /*00c8*/ 	.word	index@(.nv.constant0._ZN3cub18CUB_300001_SM_10006detail10merge_sort30DeviceMergeSortPartitionKernelIN6thrust24THRUST_300001_SM_1000_NS10device_ptrI6ulong2EEm11sort_ulong2S7_EEvbT_PT2_T0_SD_PSD_T1_SD_i)
        /*00cc*/ 	.short	0x0380
        /*00ce*/ 	.short	0x0044


	//----- nvinfo : EIATTR_SW_WAR
	.align		4
.L_148:
        /*00d0*/ 	.byte	0x04, 0x36
        /*00d2*/ 	.short	(.L_150 - .L_149)
.L_149:
        /*00d4*/ 	.word	0x00000008
.L_150:


//--------------------- .nv.info._ZN3cub18CUB_300001_SM_10006detail10merge_sort30DeviceMergeSortBlockSortKernelINS2_10policy_hubIN6thrust24THRUST_300001_SM_1000_NS10device_ptrI6ulong2EEE9Policy600ES9_PNS0_8NullTypeES9_SD_m11sort_ulong2S8_SC_EEvbT0_T1_T2_T3_T4_PT6_PT7_T5_NS1_7vsmem_tE --------------------------
	.section	.nv.info._ZN3cub18CUB_300001_SM_10006detail10merge_sort30DeviceMergeSortBlockSortKernelINS2_10policy_hubIN6thrust24THRUST_300001_SM_1000_NS10device_ptrI6ulong2EEE9Policy600ES9_PNS0_8NullTypeES9_SD_m11sort_ulong2S8_SC_EEvbT0_T1_T2_T3_T4_PT6_PT7_T5_NS1_7vsmem_tE,"",@"SHT_CUDA_INFO"
	.sectionflags	@""
	.align	4


	//----- nvinfo : EIATTR_CUDA_API_VERSION
	.align		4
        /*0000*/ 	.byte	0x04, 0x37
        /*0002*/ 	.short	(.L_152 - .L_151)
.L_151:
        /*0004*/ 	.word	0x00000082


	//----- nvinfo : EIATTR_KPARAM_INFO
	.align		4
.L_152:
        /*0008*/ 	.byte	0x04, 0x17
        /*000a*/ 	.short	(.L_154 - .L_153)
.L_153:
        /*000c*/ 	.word	0x00000000
        /*0010*/ 	.short	0x0009
        /*0012*/ 	.short	0x0048
        /*0014*/ 	.byte	0x00, 0xf0, 0x21, 0x00


	//----- nvinfo : EIATTR_KPARAM_INFO
	.align		4
.L_154:
        /*0018*/ 	.byte	0x04, 0x17
        /*001a*/ 	.short	(.L_156 - .L_155)
.L_155:
        /*001c*/ 	.word	0x00000000
        /*0020*/ 	.short	0x0008
        /*0022*/ 	.short	0x0040
        /*0024*/ 	.byte	0x00, 0xf0, 0x05, 0x00


	//----- nvinfo : EIATTR_KPARAM_INFO
	.align		4
.L_156:
        /*0028*/ 	.byte	0x04, 0x17
        /*002a*/ 	.short	(.L_158 - .L_157)
.L_157:
        /*002c*/ 	.word	0x00000000
        /*0030*/ 	.short	0x0007
        /*0032*/ 	.short	0x0038
        /*0034*/ 	.byte	0x00, 0xf5, 0x21, 0x00


	//----- nvinfo : EIATTR_KPARAM_INFO
	.align		4
.L_158:
        /*0038*/ 	.byte	0x04, 0x17
        /*003a*/ 	.short	(.L_160 - .L_159)
.L_159:
        /*003c*/ 	.word	0x00000000
        /*0040*/ 	.short	0x0006
        /*0042*/ 	.short	0x0030
        /*0044*/ 	.byte	0x00, 0xf5, 0x21, 0x00


	//----- nvinfo : EIATTR_KPARAM_INFO
	.align		4
.L_160:
        /*0048*/ 	.byte	0x04, 0x17
        /*004a*/ 	.short	(.L_162 - .L_161)
.L_161:
        /*004c*/ 	.word	0x00000000
        /*0050*/ 	.short	0x0005
        /*0052*/ 	.short	0x0028
        /*0054*/ 	.byte	0x00, 0xf0, 0x21, 0x00


	//----- nvinfo : EIATTR_KPARAM_INFO
	.align		4
.L_162:
        /*0058*/ 	.byte	0x04, 0x17
        /*005a*/ 	.short	(.L_164 - .L_163)
.L_163:
        /*005c*/ 	.word	0x00000000
        /*0060*/ 	.short	0x0004
        /*0062*/ 	.short	0x0020
        /*0064*/ 	.byte	0x00, 0xf5, 0x21, 0x00


	//----- nvinfo : EIATTR_KPARAM_INFO
	.align		4
.L_164:
        /*0068*/ 	.byte	0x04, 0x17
        /*006a*/ 	.short	(.L_166 - .L_165)
.L_165:
        /*006c*/ 	.word	0x00000000
        /*0070*/ 	.short	0x0003
        /*0072*/ 	.short	0x0018
        /*0074*/ 	.byte	0x00, 0xf0, 0x21, 0x00


	//----- nvinfo : EIATTR_KPARAM_INFO
	.align		4
.L_166:
        /*0078*/ 	.byte	0x04, 0x17
        /*007a*/ 	.short	(.L_168 - .L_167)
.L_167:
        /*007c*/ 	.word	0x00000000
        /*0080*/ 	.short	0x0002
        /*0082*/ 	.short	0x0010
        /*0084*/ 	.byte	0x00, 0xf5, 0x21, 0x00


	//----- nvinfo : EIATTR_KPARAM_INFO
	.align		4
.L_168:
        /*0088*/ 	.byte	0x04, 0x17
        /*008a*/ 	.short	(.L_170 - .L_169)
.L_169:
        /*008c*/ 	.word	0x00000000
        /*0090*/ 	.short	0x0001
        /*0092*/ 	.short	0x0008
        /*0094*/ 	.byte	0x00, 0xf0, 0x21, 0x00


	//----- nvinfo : EIATTR_KPARAM_INFO
	.align		4
.L_170:
        /*0098*/ 	.byte	0x04, 0x17
        /*009a*/ 	.short	(.L_172 - .L_171)
.L_171:
        /*009c*/ 	.word	0x00000000
        /*00a0*/ 	.short	0x0000
        /*00a2*/ 	.short	0x0000
        /*00a4*/ 	.byte	0x00, 0xf0, 0x05, 0x00


	//----- nvinfo : EIATTR_SPARSE_MMA_MASK
	.align		4
.L_172:
        /*00a8*/ 	.byte	0x03, 0x50
        /*00aa*/ 	.short	0x0000


	//----- nvinfo : EIATTR_MAXREG_COUNT
	.align		4
        /*00ac*/ 	.byte	0x03, 0x1b
        /*00ae*/ 	.short	0x00ff


	//----- nvinfo : EIATTR_NUM_BARRIERS
	.align		4
        /*00b0*/ 	.byte	0x02, 0x4c
        /*00b2*/ 	.byte	0x01
	.zero		1


	//----- nvinfo : EIATTR_MERCURY_ISA_VERSION
	.align		4
        /*00b4*/ 	.byte	0x03, 0x5f
        /*00b6*/ 	.short	0x0101


	//----- nvinfo : EIATTR_COOP_GROUP_MASK_REGIDS
	.align		4
        /*00b8*/ 	.byte	0x04, 0x29
        /*00ba*/ 	.short	(.L_174 - .L_173)


	//   ....[0]....
.L_173:
        /*00bc*/ 	.word	0xffffffff


	//   ....[1]....
        /*00c0*/ 	.word	0xffffffff


	//   ....[2]....
        /*00c4*/ 	.word	0xffffffff


	//   ....[3]....
        /*00c8*/ 	.word	0xffffffff


	//   ....[4]....
        /*00cc*/ 	.word	0xffffffff


	//   ....[5]....
        /*00d0*/ 	.word	0xffffffff


	//----- nvinfo : EIATTR_COOP_GROUP_INSTR_OFFSETS
	.align		4
.L_174:
        /*00d4*/ 	.byte	0x04, 0x28
        /*00d6*/ 	.short	(.L_176 - .L_175)


	//   ....[0]....
.L_175:
        /*00d8*/ 	.word	0x00000260


	//   ....[1]....
        /*00dc*/ 	.word	0x000018c0


	//   ....[2]....
        /*00e0*/ 	.word	0x00001a90


	//   ....[3]....
        /*00e4*/ 	.word	0x00001e40


	//   ....[4]....
        /*00e8*/ 	.word	0x00003af0


	//   ....[5]....
        /*00ec*/ 	.word	0x00003da0


	//----- nvinfo : EIATTR_VRC_CTA_INIT_COUNT
	.align		4
.L_176:
        /*00f0*/ 	.byte	0x02, 0x4a
	.zero		1
	.zero		1


	//----- nvinfo : EIATTR_EXIT_INSTR_OFFSETS
	.align		4
        /*00f4*/ 	.byte	0x04, 0x1c
        /*00f6*/ 	.short	(.L_178 - .L_177)


	//   ....[0]....
.L_177:
        /*00f8*/ 	.word	0x000019b0


	//   ....[1]....
        /*00fc*/ 	.word	0x00001b40


	//   ....[2]....
        /*0100*/ 	.word	0x00003c20


	//   ....[3]....
        /*0104*/ 	.word	0x00003c40


	//   ....[4]....
        /*0108*/ 	.word	0x00003ea0


	//   ....[5]....
        /*010c*/ 	.word	0x00003ec0


	//----- nvinfo : EIATTR_MAX_THREADS
	.align		4
.L_178:
        /*0110*/ 	.byte	0x04, 0x05
        /*0112*/ 	.short	(.L_180 - .L_179)
.L_179:
        /*0114*/ 	.word	0x00000100
        /*0118*/ 	.word	0x00000001
        /*011c*/ 	.word	0x00000001


	//----- nvinfo : EIATTR_CRS_STACK_SIZE
	.align		4
.L_180:
        /*0120*/ 	.byte	0x04, 0x1e
        /*0122*/ 	.short	(.L_182 - .L_181)
.L_181:
        /*0124*/ 	.word	0x00000000


	//----- nvinfo : EIATTR_CBANK_PARAM_SIZE
	.align		4
.L_182:
        /*0128*/ 	.byte	0x03, 0x19
        /*012a*/ 	.short	0x0050


	//----- nvinfo : EIATTR_PARAM_CBANK
	.align		4
        /*012c*/ 	.byte	0x04, 0x0a
        /*012e*/ 	.short	(.L_184 - .L_183)
	.align		4
.L_183:
        /*0130*/ 	.word	index@(.nv.constant0._ZN3cub18CUB_300001_SM_10006detail10merge_sort30DeviceMergeSortBlockSortKernelINS2_10policy_hubIN6thrust24THRUST_300001_SM_1000_NS10device_ptrI6ulong2EEE9Policy600ES9_PNS0_8NullTypeES9_SD_m11sort_ulong2S8_SC_EEvbT0_T1_T2_T3_T4_PT6_PT7_T5_NS1_7vsmem_tE)
        /*0134*/ 	.short	0x0380
        /*0136*/ 	.short	0x0050


	//----- nvinfo : EIATTR_SW_WAR
	.align		4
.L_184:
        /*0138*/ 	.byte	0x04, 0x36
        /*013a*/ 	.short	(.L_186 - .L_185)
.L_185:
        /*013c*/ 	.word	0x00000008
.L_186:


//--------------------- .nv.info._ZN3cub18CUB_300001_SM_10006detail10merge_sort26DeviceMergeSortMergeKernelINS2_10policy_hubIN6thrust24THRUST_300001_SM_1000_NS10device_ptrI6ulong2EEE9Policy600ES9_PNS0_8NullTypeES9_SD_j11sort_ulong2S8_SC_EEvbT2_T3_T4_PT6_PT7_T5_PSH_SH_NS1_7vsmem_tE --------------------------
	.section	.nv.info._ZN3cub18CUB_300001_SM_10006detail10merge_sort26DeviceMergeSortMergeKernelINS2_10policy_hubIN6thrust24THRUST_300001_SM_1000_NS10device_ptrI6ulong2EEE9Policy600ES9_PNS0_8NullTypeES9_SD_j11sort_ulong2S8_SC_EEvbT2_T3_T4_PT6_PT7_T5_PSH_SH_NS1_7vsmem_tE,"",@"SHT_CUDA_INFO"
	.sectionflags	@""
	.align	4


	//----- nvinfo : EIATTR_CUDA_API_VERSION
	.align		4
        /*0000*/ 	.byte	0x04, 0x37
        /*0002*/ 	.short	(.L_188 - .L_187)
.L_187:
        /*0004*/ 	.word	0x00000082


	//----- nvinfo : EIATTR_KPARAM_INFO
	.align		4
.L_188:
        /*0008*/ 	.byte	0x04, 0x17
        /*000a*/ 	.short	(.L_190 - .L_189)
.L_189:
        /*000c*/ 	.word	0x00000000
        /*0010*/ 	.short	0x0009
        /*0012*/ 	.short	0x0048
        /*0014*/ 	.byte	0x00, 0xf0, 0x21, 0x00


	//----- nvinfo : EIATTR_KPARAM_INFO
	.align		4
.L_190:
        /*0018*/ 	.byte	0x04, 0x17
        /*001a*/ 	.short	(.L_192 - .L_191)
.L_191:
        /*001c*/ 	.word	0x00000000
        /*0020*/ 	.short	0x0008
        /*0022*/ 	.short	0x0040
        /*0024*/ 	.byte	0x00, 0xf0, 0x11, 0x00


	//----- nvinfo : EIATTR_KPARAM_INFO
	.align		4
.L_192:
        /*0028*/ 	.byte	0x04, 0x17
        /*002a*/ 	.short	(.L_194 - .L_193)
.L_193:
        /*002c*/ 	.word	0x00000000
        /*0030*/ 	.short	0x0007
        /*0032*/ 	.short	0x0038
        /*0034*/ 	.byte	0x00, 0xf5, 0x21, 0x00


	//----- nvinfo : EIATTR_KPARAM_INFO
	.align		4
.L_194:
        /*0038*/ 	.byte	0x04, 0x17
        /*003a*/ 	.short	(.L_196 - .L_195)
.L_195:
        /*003c*/ 	.word	0x00000000
        /*0040*/ 	.short	0x0006
        /*0042*/ 	.short	0x0030
        /*0044*/ 	.byte	0x00, 0xf0, 0x05, 0x00


	//----- nvinfo : EIATTR_KPARAM_INFO
	.align		4
.L_196:
        /*0048*/ 	.byte	0x04, 0x17
        /*004a*/ 	.short	(.L_198 - .L_197)
.L_197:
        /*004c*/ 	.word	0x00000000
        /*0050*/ 	.short	0x0005
        /*0052*/ 	.short	0x0028
        /*0054*/ 	.byte	0x00, 0xf5, 0x21, 0x00


	//----- nvinfo : EIATTR_KPARAM_INFO
	.align		4
.L_198:
        /*0058*/ 	.byte	0x04, 0x17
        /*005a*/ 	.short	(.L_200 - .L_199)
.L_199:
        /*005c*/ 	.word	0x00000000
        /*0060*/ 	.short	0x0004
        /*0062*/ 	.short	0x0020
        /*0064*/ 	.byte	0x00, 0xf5, 0x21, 0x00


	//----- nvinfo : EIATTR_KPARAM_INFO
	.align		4
.L_200:
        /*0068*/ 	.byte	0x04, 0x17
        /*006a*/ 	.short	(.L_202 - .L_201)
.L_201:
        /*006c*/ 	.word	0x00000000
        /*0070*/ 	.short	0x0003
        /*0072*/ 	.short	0x0018
        /*0074*/ 	.byte	0x00, 0xf0, 0x11, 0x00


	//----- nvinfo : EIATTR_KPARAM_INFO
	.align		4
.L_202:
        /*0078*/ 	.byte	0x04, 0x17
        /*007a*/ 	.short	(.L_204 - .L_203)
.L_203:
        /*007c*/ 	.word	0x00000000
        /*0080*/ 	.short	0x0002
        /*0082*/ 	.short	0x0010
        /*0084*/ 	.byte	0x00, 0xf5, 0x21, 0x00


	//----- nvinfo : EIATTR_KPARAM_INFO
	.align		4
.L_204:
        /*0088*/ 	.byte	0x04, 0x17
        /*008a*/ 	.short	(.L_206 - .L_205)
.L_205:
        /*008c*/ 	.word	0x00000000
        /*0090*/ 	.short	0x0001
        /*0092*/ 	.short	0x0008
        /*0094*/ 	.byte	0x00, 0xf0, 0x21, 0x00


	//----- nvinfo : EIATTR_KPARAM_INFO
	.align		4
.L_206:
        /*0098*/ 	.byte	0x04, 0x17
        /*009a*/ 	.short	(.L_208 - .L_207)
.L_207:
        /*009c*/ 	.word	0x00000000
        /*00a0*/ 	.short	0x0000
        /*00a2*/ 	.short	0x0000
        /*00a4*/ 	.byte	0x00, 0xf0, 0x05, 0x00


	//----- nvinfo : EIATTR_SPARSE_MMA_MASK
	.align		4
.L_208:
        /*00a8*/ 	.byte	0x03, 0x50
        /*00aa*/ 	.short	0x0000


	//----- nvinfo : EIATTR_MAXREG_COUNT
	.align		4
        /*00ac*/ 	.byte	0x03, 0x1b
        /*00ae*/ 	.short	0x00ff


	//----- nvinfo : EIATTR_NUM_BARRIERS
	.align		4
        /*00b0*/ 	.byte	0x02, 0x4c
        /*00b2*/ 	.byte	0x01
	.zero		1


	//----- nvinfo : EIATTR_MERCURY_ISA_VERSION
	.align		4
        /*00b4*/ 	.byte	0x03, 0x5f
        /*00b6*/ 	.short	0x0101


	//----- nvinfo : EIATTR_COOP_GROUP_MASK_REGIDS
	.align		4
        /*00b8*/ 	.byte	0x04, 0x29
        /*00ba*/ 	.short	(.L_210 - .L_209)


	//   ....[0]....
.L_209:
        /*00bc*/ 	.word	0xffffffff


	//   ....[1]....
        /*00c0*/ 	.word	0xffffffff


	//   ....[2]....
        /*00c4*/ 	.word	0xffffffff


	//   ....[3]....
        /*00c8*/ 	.word	0xffffffff


	//----- nvinfo : EIATTR_COOP_GROUP_INSTR_OFFSETS
	.align		4
.L_210:
        /*00cc*/ 	.byte	0x04, 0x28
        /*00ce*/ 	.short	(.L_212 - .L_211)


	//   ....[0]....
.L_211:
        /*00d0*/ 	.word	0x00001150


	//   ....[1]....
        /*00d4*/ 	.word	0x000012f0


	//   ....[2]....
        /*00d8*/ 	.word	0x00002650


	//   ....[3]....
        /*00dc*/ 	.word	0x000028f0


	//----- nvinfo : EIATTR_VRC_CTA_INIT_COUNT
	.align		4
.L_212:
        /*00e0*/ 	.byte	0x02, 0x4a
	.zero		1
	.zero		1


	//----- nvinfo : EIATTR_EXIT_INSTR_OFFSETS
	.align		4
        /*00e4*/ 	.byte	0x04, 0x1c
        /*00e6*/ 	.short	(.L_214 - .L_213)


	//   ....[0]....
.L_213:
        /*00e8*/ 	.word	0x000011e0


	//   ....[1]....
        /*00ec*/ 	.word	0x00001380


	//   ....[2]....
        /*00f0*/ 	.word	0x000027d0


	//   ....[3]....
        /*00f4*/ 	.word	0x000027f0


	//   ....[4]....
        /*00f8*/ 	.word	0x00002a70


	//   ....[5]....
        /*00fc*/ 	.word	0x00002a90


	//----- nvinfo : EIATTR_MAX_THREADS
	.align		4
.L_214:
        /*0100*/ 	.byte	0x04, 0x05
        /*0102*/ 	.short	(.L_216 - .L_215)
.L_215:
        /*0104*/ 	.word	0x00000100
        /*0108*/ 	.word	0x00000001
        /*010c*/ 	.word	0x00000001


	//----- nvinfo : EIATTR_CRS_STACK_SIZE
	.align		4
.L_216:
        /*0110*/ 	.byte	0x04, 0x1e
        /*0112*/ 	.short	(.L_218 - .L_217)
.L_217:
        /*0114*/ 	.word	0x00000000


	//----- nvinfo : EIATTR_CBANK_PARAM_SIZE
	.align		4
.L_218:
        /*0118*/ 	.byte	0x03, 0x19
        /*011a*/ 	.short	0x0050


	//----- nvinfo : EIATTR_PARAM_CBANK
	.align		4
        /*011c*/ 	.byte	0x04, 0x0a
        /*011e*/ 	.short	(.L_220 - .L_219)
	.align		4
.L_219:
        /*0120*/ 	.word	index@(.nv.constant0._ZN3cub18CUB_300001_SM_10006detail10merge_sort26DeviceMergeSortMergeKernelINS2_10policy_hubIN6thrust24THRUST_300001_SM_1000_NS10device_ptrI6ulong2EEE9Policy600ES9_PNS0_8NullTypeES9_SD_j11sort_ulong2S8_SC_EEvbT2_T3_T4_PT6_PT7_T5_PSH_SH_NS1_7vsmem_tE)
        /*0124*/ 	.short	0x0380
        /*0126*/ 	.short	0x0050


	//----- nvinfo : EIATTR_SW_WAR
	.align		4
.L_220:
        /*0128*/ 	.byte	0x04, 0x36
        /*012a*/ 	.short	(.L_222 - .L_221)
.L_221:
        /*012c*/ 	.word	0x00000008
.L_222:


//--------------------- .nv.info._ZN3cub18CUB_300001_SM_10006detail10merge_sort30DeviceMergeSortPartitionKernelIN6thrust24THRUST_300001_SM_1000_NS10device_ptrI6ulong2EEj11sort_ulong2S7_EEvbT_PT2_T0_SD_PSD_T1_SD_i --------------------------
	.section	.nv.info._ZN3cub18CUB_300001_SM_10006detail10merge_sort30DeviceMergeSortPartitionKernelIN6thrust24THRUST_300001_SM_1000_NS10device_ptrI6ulong2EEj11sort_ulong2S7_EEvbT_PT2_T0_SD_PSD_T1_SD_i,"",@"SHT_CUDA_INFO"
	.sectionflags	@""
	.align	4


	//----- nvinfo : EIATTR_CUDA_API_VERSION
	.align		4
        /*0000*/ 	.byte	0x04, 0x37
        /*0002*/ 	.short	(.L_224 - .L_223)
.L_223:
        /*0004*/ 	.word	0x00000082


	//----- nvinfo : EIATTR_KPARAM_INFO
	.align		4
.L_224:
        /*0008*/ 	.byte	0x04, 0x17
        /*000a*/ 	.short	(.L_226 - .L_225)
.L_225:
        /*000c*/ 	.word	0x00000000
        /*0010*/ 	.short	0x0008
        /*0012*/ 	.short	0x0030
        /*0014*/ 	.byte	0x00, 0xf0, 0x11, 0x00


	//----- nvinfo : EIATTR_KPARAM_INFO
	.align		4
.L_226:
        /*0018*/ 	.byte	0x04, 0x17
        /*001a*/ 	.short	(.L_228 - .L_227)
.L_227:
        /*001c*/ 	.word	0x00000000
        /*0020*/ 	.short	0x0007
        /*0022*/ 	.short	0x002c
        /*0024*/ 	.byte	0x00, 0xf0, 0x11, 0x00


	//----- nvinfo : EIATTR_KPARAM_INFO
	.align		4
.L_228:
        /*0028*/ 	.byte	0x04, 0x17
        /*002a*/ 	.short	(.L_230 - .L_229)
.L_229:
        /*002c*/ 	.word	0x00000000
        /*0030*/ 	.short	0x0006
        /*0032*/ 	.short	0x0028
        /*0034*/ 	.byte	0x00, 0xf0, 0x05, 0x00


	//----- nvinfo : EIATTR_KPARAM_INFO
	.align		4
.L_230:
        /*0038*/ 	.byte	0x04, 0x17
        /*003a*/ 	.short	(.L_232 - .L_231)
.L_231:
        /*003c*/ 	.word	0x00000000
        /*0040*/ 	.short	0x0005
        /*0042*/ 	.short	0x0020
        /*0044*/ 	.byte	0x00, 0xf5, 0x21, 0x00


	//----- nvinfo : EIATTR_KPARAM_INFO
	.align		4
.L_232:
        /*0048*/ 	.byte	0x04, 0x17
        /*004a*/ 	.short	(.L_234 - .L_233)
.L_233:
        /*004c*/ 	.word	0x00000000
        /*0050*/ 	.short	0x0004
        /*0052*/ 	.short	0x001c
        /*0054*/ 	.byte	0x00, 0xf0, 0x11, 0x00


	//----- nvinfo : EIATTR_KPARAM_INFO
	.align		4
.L_234:
        /*0058*/ 	.byte	0x04, 0x17
        /*005a*/ 	.short	(.L_236 - .L_235)
.L_235:
        /*005c*/ 	.word	0x00000000
        /*0060*/ 	.short	0x0003
        /*0062*/ 	.short	0x0018
        /*0064*/ 	.byte	0x00, 0xf0, 0x11, 0x00


	//----- nvinfo : EIATTR_KPARAM_INFO
	.align		4
.L_236:
        /*0068*/ 	.byte	0x04, 0x17
        /*006a*/ 	.short	(.L_238 - .L_237)
.L_237:
        /*006c*/ 	.word	0x00000000
        /*0070*/ 	.short	0x0002
        /*0072*/ 	.short	0x0010
        /*0074*/ 	.byte	0x00, 0xf5, 0x21, 0x00


	//----- nvinfo : EIATTR_KPARAM_INFO
	.align		4
.L_238:
        /*0078*/ 	.byte	0x04, 0x17
        /*007a*/ 	.short	(.L_240 - .L_239)
.L_239:
        /*007c*/ 	.word	0x00000000
        /*0080*/ 	.short	0x0001
        /*0082*/ 	.short	0x0008
        /*0084*/ 	.byte	0x00, 0xf0, 0x21, 0x00


	//----- nvinfo : EIATTR_KPARAM_INFO
	.align		4
.L_240:
        /*0088*/ 	.byte	0x04, 0x17
        /*008a*/ 	.short	(.L_242 - .L_241)
.L_241:
        /*008c*/ 	.word	0x00000000
        /*0090*/ 	.short	0x0000
        /*0092*/ 	.short	0x0000
        /*0094*/ 	.byte	0x00, 0xf0, 0x05, 0x00


	//----- nvinfo : EIATTR_SPARSE_MMA_MASK
	.align		4
.L_242:
        /*0098*/ 	.byte	0x03, 0x50
        /*009a*/ 	.short	0x0000


	//----- nvinfo : EIATTR_MAXREG_COUNT
	.align		4
        /*009c*/ 	.byte	0x03, 0x1b
        /*009e*/ 	.short	0x00ff


	//----- nvinfo : EIATTR_MERCURY_ISA_VERSION
	.align		4
        /*00a0*/ 	.byte	0x03, 0x5f
        /*00a2*/ 	.short	0x0101


	//----- nvinfo : EIATTR_VRC_CTA_INIT_COUNT
	.align		4
        /*00a4*/ 	.byte	0x02, 0x4a
	.zero		1
	.zero		1


	//----- nvinfo : EIATTR_EXIT_INSTR_OFFSETS
	.align		4
        /*00a8*/ 	.byte	0x04, 0x1c
        /*00aa*/ 	.short	(.L_244 - .L_243)


	//   ....[0]....
.L_243:
        /*00ac*/ 	.word	0x00000070


	//   ....[1]....
        /*00b0*/ 	.word	0x000001e0


	//   ....[2]....
        /*00b4*/ 	.word	0x00000850


	//----- nvinfo : EIATTR_CRS_STACK_SIZE
	.align		4
.L_244:
        /*00b8*/ 	.byte	0x04, 0x1e
        /*00ba*/ 	.short	(.L_246 - .L_245)
.L_245:
        /*00bc*/ 	.word	0x00000000


	//----- nvinfo : EIATTR_CBANK_PARAM_SIZE
	.align		4
.L_246:
        /*00c0*/ 	.byte	0x03, 0x19
        /*00c2*/ 	.short	0x0034


	//----- nvinfo : EIATTR_PARAM_CBANK
	.align		4
        /*00c4*/ 	.byte	0x04, 0x0a
        /*00c6*/ 	.short	(.L_248 - .L_247)
	.align		4
.L_247:
        /*00c8*/ 	.word	index@(.nv.constant0._ZN3cub18CUB_300001_SM_10006detail10merge_sort30DeviceMergeSortPartitionKernelIN6thrust24THRUST_300001_SM_1000_NS10device_ptrI6ulong2EEj11sort_ulong2S7_EEvbT_PT2_T0_SD_PSD_T1_SD_i)
        /*00cc*/ 	.short	0x0380
        /*00ce*/ 	.short	0x0034


	//----- nvinfo : EIATTR_SW_WAR
	.align		4
.L_248:
        /*00d0*/ 	.byte	0x04, 0x36
        /*00d2*/ 	.short	(.L_250 - .L_249)
.L_249:
        /*00d4*/ 	.word	0x00000008
.L_250:


//--------------------- .nv.info._ZN3cub18CUB_300001_SM_10006detail10merge_sort30DeviceMergeSortBlockSortKernelINS2_10policy_hubIN6thrust24THRUST_300001_SM_1000_NS10device_ptrI6ulong2EEE9Policy600ES9_PNS0_8NullTypeES9_SD_j11sort_ulong2S8_SC_EEvbT0_T1_T2_T3_T4_PT6_PT7_T5_NS1_7vsmem_tE --------------------------
	.section	.nv.info._ZN3cub18CUB_300001_SM_10006detail10merge_sort30DeviceMergeSortBlockSortKernelINS2_10policy_hubIN6thrust24THRUST_300001_SM_1000_NS10device_ptrI6ulong2EEE9Policy600ES9_PNS0_8NullTypeES9_SD_j11sort_ulong2S8_SC_EEvbT0_T1_T2_T3_T4_PT6_PT7_T5_NS1_7vsmem_tE,"",@"SHT_CUDA_INFO"
	.sectionflags	@""
	.align	4


	//----- nvinfo : EIATTR_CUDA_API_VERSION
	.align		4
        /*0000*/ 	.byte	0x04, 0x37
        /*0002*/ 	.short	(.L_252 - .L_251)
.L_251:
        /*0004*/ 	.word	0x00000082


	//----- nvinfo : EIATTR_KPARAM_INFO
	.align		4
.L_252:
        /*0008*/ 	.byte	0x04, 0x17
        /*000a*/ 	.short	(.L_254 - .L_253)
.L_253:
        /*000c*/ 	.word	0x00000000
        /*0010*/ 	.short	0x0009
        /*0012*/ 	.short	0x0048
        /*0014*/ 	.byte	0x00, 0xf0, 0x21, 0x00


	//----- nvinfo : EIATTR_KPARAM_INFO
	.align		4
.L_254:
        /*0018*/ 	.byte	0x04, 0x17
        /*001a*/ 	.short	(.L_256 - .L_255)
.L_255:
        /*001c*/ 	.word	0x00000000
        /*0020*/ 	.short	0x0008
        /*0022*/ 	.short	0x0040
        /*0024*/ 	.byte	0x00, 0xf0, 0x05, 0x00


	//----- nvinfo : EIATTR_KPARAM_INFO
	.align		4
.L_256:
        /*0028*/ 	.byte	0x04, 0x17
        /*002a*/ 	.short	(.L_258 - .L_257)
.L_257:
        /*002c*/ 	.word	0x00000000
        /*0030*/ 	.short	0x0007
        /*0032*/ 	.short	0x0038
        /*0034*/ 	.byte	0x00, 0xf5, 0x21, 0x00


	//----- nvinfo : EIATTR_KPARAM_INFO
	.align		4
.L_258:
        /*0038*/ 	.byte	0x04, 0x17
        /*003a*/ 	.short	(.L_260 - .L_259)
.L_259:
        /*003c*/ 	.word	0x00000000
        /*0040*/ 	.short	0x0006
        /*0042*/ 	.short	0x0030
        /*0044*/ 	.byte	0x00, 0xf5, 0x21, 0x00


	//----- nvinfo : EIATTR_KPARAM_INFO
	.align		4
.L_260:
        /*0048*/ 	.byte	0x04, 0x17
        /*004a*/ 	.short	(.L_262 - .L_261)
.L_261:
        /*004c*/ 	.word	0x00000000
        /*0050*/ 	.short	0x0005
        /*0052*/ 	.short	0x0028
        /*0054*/ 	.byte	0x00, 0xf0, 0x11, 0x00


	//----- nvinfo : EIATTR_KPARAM_INFO
	.align		4
.L_262:
        /*0058*/ 	.byte	0x04, 0x17
        /*005a*/ 	.short	(.L_264 - .L_263)
.L_263:
        /*005c*/ 	.word	0x00000000
        /*0060*/ 	.short	0x0004
        /*0062*/ 	.short	0x0020
        /*0064*/ 	.byte	0x00, 0xf5, 0x21, 0x00


	//----- nvinfo : EIATTR_KPARAM_INFO
	.align		4
.L_264:
        /*0068*/ 	.byte	0x04, 0x17
        /*006a*/ 	.short	(.L_266 - .L_265)
.L_265:
        /*006c*/ 	.word	0x00000000
        /*0070*/ 	.short	0x0003
        /*0072*/ 	.short	0x0018
        /*0074*/ 	.byte	0x00, 0xf0, 0x21, 0x00


	//----- nvinfo : EIATTR_KPARAM_INFO
	.align		4
.L_266:
        /*0078*/ 	.byte	0x04, 0x17
        /*007a*/ 	.short	(.L_268 - .L_267)
.L_267:
        /*007c*/ 	.word	0x00000000
        /*0080*/ 	.short	0x0002
        /*0082*/ 	.short	0x0010
        /*0084*/ 	.byte	0x00, 0xf5, 0x21, 0x00


	//----- nvinfo : EIATTR_KPARAM_INFO
	.align		4
.L_268:
        /*0088*/ 	.byte	0x04, 0x17
        /*008a*/ 	.short	(.L_270 - .L_269)
.L_269:
        /*008c*/ 	.word	0x00000000
        /*0090*/ 	.short	0x0001
        /*0092*/ 	.short	0x0008
        /*0094*/ 	.byte	0x00, 0xf0, 0x21, 0x00


	//----- nvinfo : EIATTR_KPARAM_INFO
	.align		4
.L_270:
        /*0098*/ 	.byte	0x04, 0x17
        /*009a*/ 	.short	(.L_272 - .L_271)
.L_271:
        /*009c*/ 	.word	0x00000000
        /*00a0*/ 	.short	0x0000
        /*00a2*/ 	.short	0x0000
        /*00a4*/ 	.byte	0x00, 0xf0, 0x05, 0x00


	//----- nvinfo : EIATTR_SPARSE_MMA_MASK
	.align		4
.L_272:
        /*00a8*/ 	.byte	0x03, 0x50
        /*00aa*/ 	.short	0x0000


	//----- nvinfo : EIATTR_MAXREG_COUNT
	.align		4
        /*00ac*/ 	.byte	0x03, 0x1b
        /*00ae*/ 	.short	0x00ff


	//----- nvinfo : EIATTR_NUM_BARRIERS
	.align		4
        /*00b0*/ 	.byte	0x02, 0x4c
        /*00b2*/ 	.byte	0x01
	.zero		1


	//----- nvinfo : EIATTR_MERCURY_ISA_VERSION
	.align		4
        /*00b4*/ 	.byte	0x03, 0x5f
        /*00b6*/ 	.short	0x0101


	//----- nvinfo : EIATTR_COOP_GROUP_MASK_REGIDS
	.align		4
        /*00b8*/ 	.byte	0x04, 0x29
        /*00ba*/ 	.short	(.L_274 - .L_273)


	//   ....[0]....
.L_273:
        /*00bc*/ 	.word	0xffffffff


	//   ....[1]....
        /*00c0*/ 	.word	0xffffffff


	//   ....[2]....
        /*00c4*/ 	.word	0xffffffff


	//   ....[3]....
        /*00c8*/ 	.word	0xffffffff


	//   ....[4]....
        /*00cc*/ 	.word	0xffffffff


	//   ....[5]....
        /*00d0*/ 	.word	0xffffffff


	//----- nvinfo : EIATTR_COOP_GROUP_INSTR_OFFSETS
	.align		4
.L_274:
        /*00d4*/ 	.byte	0x04, 0x28
        /*00d6*/ 	.short	(.L_276 - .L_275)


	//   ....[0]....
.L_275:
        /*00d8*/ 	.word	0x00000230


	//   ....[1]....
        /*00dc*/ 	.word	0x000018a0


	//   ....[2]....
        /*00e0*/ 	.word	0x00001a90


	//   ....[3]....
        /*00e4*/ 	.word	0x00001e20


	//   ....[4]....
        /*00e8*/ 	.word	0x000039d0


	//   ....[5]....
        /*00ec*/ 	.word	0x00003c40


	//----- nvinfo : EIATTR_VRC_CTA_INIT_COUNT
	.align		4
.L_276:
        /*00f0*/ 	.byte	0x02, 0x4a
	.zero		1
	.zero		1


	//----- nvinfo : EIATTR_EXIT_INSTR_OFFSETS
	.align		4
        /*00f4*/ 	.byte	0x04, 0x1c
        /*00f6*/ 	.short	(.L_278 - .L_277)


	//   ....[0]....
.L_277:
        /*00f8*/ 	.word	0x00001990


	//   ....[1]....
        /*00fc*/ 	.word	0x00001b20


	//   ....[2]....
        /*0100*/ 	.word	0x00003b20


	//   ....[3]....
        /*0104*/ 	.word	0x00003b40


	//   ....[4]....
        /*0108*/ 	.word	0x00003d70


	//   ....[5]....
        /*010c*/ 	.word	0x00003d90


	//----- nvinfo : EIATTR_MAX_THREADS
	.align		4
.L_278:
        /*0110*/ 	.byte	0x04, 0x05
        /*0112*/ 	.short	(.L_280 - .L_279)
.L_279:
        /*0114*/ 	.word	0x00000100
        /*0118*/ 	.word	0x00000001
        /*011c*/ 	.word	0x00000001


	//----- nvinfo : EIATTR_CRS_STACK_SIZE
	.align		4
.L_280:
        /*0120*/ 	.byte	0x04, 0x1e
        /*0122*/ 	.short	(.L_282 - .L_281)
.L_281:
        /*0124*/ 	.word	0x00000000


	//----- nvinfo : EIATTR_CBANK_PARAM_SIZE
	.align		4
.L_282:
        /*0128*/ 	.byte	0x03, 0x19
        /*012a*/ 	.short	0x0050


	//----- nvinfo : EIATTR_PARAM_CBANK
	.align		4
        /*012c*/ 	.byte	0x04, 0x0a
        /*012e*/ 	.short	(.L_284 - .L_283)
	.align		4
.L_283:
        /*0130*/ 	.word	index@(.nv.constant0._ZN3cub18CUB_300001_SM_10006detail10merge_sort30DeviceMergeSortBlockSortKernelINS2_10policy_hubIN6thrust24THRUST_300001_SM_1000_NS10device_ptrI6ulong2EEE9Policy600ES9_PNS0_8NullTypeES9_SD_j11sort_ulong2S8_SC_EEvbT0_T1_T2_T3_T4_PT6_PT7_T5_NS1_7vsmem_tE)
        /*0134*/ 	.short	0x0380
        /*0136*/ 	.short	0x0050


	//----- nvinfo : EIATTR_SW_WAR
	.align		4
.L_284:
        /*0138*/ 	.byte	0x04, 0x36
        /*013a*/ 	.short	(.L_286 - .L_285)
.L_285:
        /*013c*/ 	.word	0x00000008
.L_286:


//--------------------- .nv.info._ZN3cub18CUB_300001_SM_10006detail11EmptyKernelIvEEvv --------------------------
	.section	.nv.info._ZN3cub18CUB_300001_SM_10006detail11EmptyKernelIvEEvv,"",@"SHT_CUDA_INFO"
	.sectionflags	@""
	.align	4


	//----- nvinfo : EIATTR_CUDA_API_VERSION
	.align		4
        /*0000*/ 	.byte	0x04, 0x37
        /*0002*/ 	.short	(.L_288 - .L_287)
.L_287:
        /*0004*/ 	.word	0x00000082


	//----- nvinfo : EIATTR_SPARSE_MMA_MASK
	.align		4
.L_288:
        /*0008*/ 	.byte	0x03, 0x50
        /*000a*/ 	.short	0x0000


	//----- nvinfo : EIATTR_MAXREG_COUNT
	.align		4
        /*000c*/ 	.byte	0x03, 0x1b
        /*000e*/ 	.short	0x00ff


	//----- nvinfo : EIATTR_MERCURY_ISA_VERSION
	.align		4
        /*0010*/ 	.byte	0x03, 0x5f
        /*0012*/ 	.short	0x0101


	//----- nvinfo : EIATTR_VRC_CTA_INIT_COUNT
	.align		4
        /*0014*/ 	.byte	0x02, 0x4a
	.zero		1
	.zero		1


	//----- nvinfo : EIATTR_EXIT_INSTR_OFFSETS
	.align		4
        /*0018*/ 	.byte	0x04, 0x1c
        /*001a*/ 	.short	(.L_290 - .L_289)


	//   ....[0]....
.L_289:
        /*001c*/ 	.word	0x00000010


	//----- nvinfo : EIATTR_SW_WAR
	.align		4
.L_290:
        /*0020*/ 	.byte	0x04, 0x36
        /*0022*/ 	.short	(.L_292 - .L_291)
.L_291:
        /*0024*/ 	.word	0x00000008
.L_292:


//--------------------- .nv.callgraph             --------------------------
	.section	.nv.callgraph,"",@"SHT_CUDA_CALLGRAPH"
	.align	4
	.sectionentsize	8
	.align		4
        /*0000*/ 	.word	0x00000000
	.align		4
        /*0004*/ 	.word	0xffffffff
	.align		4
        /*0008*/ 	.word	0x00000000
	.align		4
        /*000c*/ 	.word	0xfffffffe
	.align		4
        /*0010*/ 	.word	0x00000000
	.align		4
        /*0014*/ 	.word	0xfffffffd
	.align		4
        /*0018*/ 	.word	0x00000000
	.align		4
        /*001c*/ 	.word	0xfffffffc


//--------------------- .nv.constant4             --------------------------
	.section	.nv.constant4,"a",@progbits
	.align	8
	.align		8
.nv.constant4:
        /*0000*/ 	.dword	_ZN30_INTERNAL_3650d519_4_k_cu_main4cuda3std3__45__cpo5beginE
	.align		8
        /*0008*/ 	.dword	_ZN30_INTERNAL_3650d519_4_k_cu_main4cuda3std3__45__cpo3endE
	.align		8
        /*0010*/ 	.dword	_ZN30_INTERNAL_3650d519_4_k_cu_main4cuda3std3__45__cpo6cbeginE
	.align		8
        /*0018*/ 	.dword	_ZN30_INTERNAL_3650d519_4_k_cu_main4cuda3std3__45__cpo4cendE
	.align		8
        /*0020*/ 	.dword	_ZN30_INTERNAL_3650d519_4_k_cu_main4cuda3std3__45__cpo6rbeginE
	.align		8
        /*0028*/ 	.dword	_ZN30_INTERNAL_3650d519_4_k_cu_main4cuda3std3__45__cpo4rendE
	.align		8
        /*0030*/ 	.dword	_ZN30_INTERNAL_3650d519_4_k_cu_main4cuda3std3__45__cpo7crbeginE
	.align		8
        /*0038*/ 	.dword	_ZN30_INTERNAL_3650d519_4_k_cu_main4cuda3std3__45__cpo5crendE
	.align		8
        /*0040*/ 	.dword	_ZN30_INTERNAL_3650d519_4_k_cu_main4cuda3std3__432_GLOBAL__N__3650d519_4_k_cu_main6ignoreE
	.align		8
        /*0048*/ 	.dword	_ZN30_INTERNAL_3650d519_4_k_cu_main4cuda3std3__419piecewise_constructE
	.align		8
        /*0050*/ 	.dword	_ZN30_INTERNAL_3650d519_4_k_cu_main4cuda3std3__48in_placeE
	.align		8
        /*0058*/ 	.dword	_ZN30_INTERNAL_3650d519_4_k_cu_main4cuda3std3__420unreachable_sentinelE
	.align		8
        /*0060*/ 	.dword	_ZN30_INTERNAL_3650d519_4_k_cu_main4cuda3std3__47nulloptE
	.align		8
        /*0068*/ 	.dword	_ZN30_INTERNAL_3650d519_4_k_cu_main4cuda3std3__48unexpectE
	.align		8
        /*0070*/ 	.dword	_ZN30_INTERNAL_3650d519_4_k_cu_main4cuda3std6ranges3__45__cpo4swapE
	.align		8
        /*0078*/ 	.dword	_ZN30_INTERNAL_3650d519_4_k_cu_main4cuda3std6ranges3__45__cpo9iter_moveE
	.align		8
        /*0080*/ 	.dword	_ZN30_INTERNAL_3650d519_4_k_cu_main4cuda3std6ranges3__45__cpo5beginE
	.align		8
        /*0088*/ 	.dword	_ZN30_INTERNAL_3650d519_4_k_cu_main4cuda3std6ranges3__45__cpo3endE
	.align		8
        /*0090*/ 	.dword	_ZN30_INTERNAL_3650d519_4_k_cu_main4cuda3std6ranges3__45__cpo6cbeginE
	.align		8
        /*0098*/ 	.dword	_ZN30_INTERNAL_3650d519_4_k_cu_main4cuda3std6ranges3__45__cpo4cendE
	.align		8
        /*00a0*/ 	.dword	_ZN30_INTERNAL_3650d519_4_k_cu_main4cuda3std6ranges3__45__cpo7advanceE
	.align		8
        /*00a8*/ 	.dword	_ZN30_INTERNAL_3650d519_4_k_cu_main4cuda3std6ranges3__45__cpo9iter_swapE
	.align		8
        /*00b0*/ 	.dword	_ZN30_INTERNAL_3650d519_4_k_cu_main4cuda3std6ranges3__45__cpo4nextE
	.align		8
        /*00b8*/ 	.dword	_ZN30_INTERNAL_3650d519_4_k_cu_main4cuda3std6ranges3__45__cpo4prevE
	.align		8
        /*00c0*/ 	.dword	_ZN30_INTERNAL_3650d519_4_k_cu_main4cuda3std6ranges3__45__cpo4dataE
	.align		8
        /*00c8*/ 	.dword	_ZN30_INTERNAL_3650d519_4_k_cu_main4cuda3std6ranges3__45__cpo5cdataE
	.align		8
        /*00d0*/ 	.dword	_ZN30_INTERNAL_3650d519_4_k_cu_main4cuda3std6ranges3__45__cpo4sizeE
	.align		8
        /*00d8*/ 	.dword	_ZN30_INTERNAL_3650d519_4_k_cu_main4cuda3std6ranges3__45__cpo5ssizeE
	.align		8
        /*00e0*/ 	.dword	_ZN30_INTERNAL_3650d519_4_k_cu_main4cuda3std6ranges3__45__cpo8distanceE
	.align		8
        /*00e8*/ 	.dword	_ZN30_INTERNAL_3650d519_4_k_cu_main6thrust24THRUST_300001_SM_1000_NS8cuda_cub3parE
	.align		8
        /*00f0*/ 	.dword	_ZN30_INTERNAL_3650d519_4_k_cu_main6thrust24THRUST_300001_SM_1000_NS8cuda_cub10par_nosyncE
	.align		8
        /*00f8*/ 	.dword	_ZN30_INTERNAL_3650d519_4_k_cu_main6thrust24THRUST_300001_SM_1000_NS6system6detail10sequential3seqE
	.align		8
        /*0100*/ 	.dword	_ZN30_INTERNAL_3650d519_4_k_cu_main6thrust24THRUST_300001_SM_1000_NS6system3cpp3parE
	.align		8
        /*0108*/ 	.dword	_ZN30_INTERNAL_3650d519_4_k_cu_main6thrust24THRUST_300001_SM_1000_NS12placeholders2_1E
	.align		8
        /*0110*/ 	.dword	_ZN30_INTERNAL_3650d519_4_k_cu_main6thrust24THRUST_300001_SM_1000_NS12placeholders2_2E
	.align		8
        /*0118*/ 	.dword	_ZN30_INTERNAL_3650d519_4_k_cu_main6thrust24THRUST_300001_SM_1000_NS12placeholders2_3E
	.align		8
        /*0120*/ 	.dword	_ZN30_INTERNAL_3650d519_4_k_cu_main6thrust24THRUST_300001_SM_1000_NS12placeholders2_4E
	.align		8
        /*0128*/ 	.dword	_ZN30_INTERNAL_3650d519_4_k_cu_main6thrust24THRUST_300001_SM_1000_NS12placeholders2_5E
	.align		8
        /*0130*/ 	.dword	_ZN30_INTERNAL_3650d519_4_k_cu_main6thrust24THRUST_300001_SM_1000_NS12placeholders2_6E
	.align		8
        /*0138*/ 	.dword	_ZN30_INTERNAL_3650d519_4_k_cu_main6thrust24THRUST_300001_SM_1000_NS12placeholders2_7E
	.align		8
        /*0140*/ 	.dword	_ZN30_INTERNAL_3650d519_4_k_cu_main6thrust24THRUST_300001_SM_1000_NS12placeholders2_8E
	.align		8
        /*0148*/ 	.dword	_ZN30_INTERNAL_3650d519_4_k_cu_main6thrust24THRUST_300001_SM_1000_NS12placeholders2_9E
	.align		8
        /*0150*/ 	.dword	_ZN30_INTERNAL_3650d519_4_k_cu_main6thrust24THRUST_300001_SM_1000_NS12placeholders3_10E
	.align		8
        /*0158*/ 	.dword	_ZN30_INTERNAL_3650d519_4_k_cu_main6thrust24THRUST_300001_SM_1000_NS3seqE
	.align		8
        /*0160*/ 	.dword	_ZN30_INTERNAL_3650d519_4_k_cu_main6thrust24THRUST_300001_SM_1000_NS6deviceE


//--------------------- .text._ZN3cub18CUB_300001_SM_10006detail10merge_sort26DeviceMergeSortMergeKernelINS2_10policy_hubIN6thrust24THRUST_300001_SM_1000_NS10device_ptrI6ulong2EEE9Policy600ES9_PNS0_8NullTypeES9_SD_m11sort_ulong2S8_SC_EEvbT2_T3_T4_PT6_PT7_T5_PSH_SH_NS1_7vsmem_tE --------------------------
	.section	.text._ZN3cub18CUB_300001_SM_10006detail10merge_sort26DeviceMergeSortMergeKernelINS2_10policy_hubIN6thrust24THRUST_300001_SM_1000_NS10device_ptrI6ulong2EEE9Policy600ES9_PNS0_8NullTypeES9_SD_m11sort_ulong2S8_SC_EEvbT2_T3_T4_PT6_PT7_T5_PSH_SH_NS1_7vsmem_tE,"ax",@progbits
	.align	128
        .global         _ZN3cub18CUB_300001_SM_10006detail10merge_sort26DeviceMergeSortMergeKernelINS2_10policy_hubIN6thrust24THRUST_300001_SM_1000_NS10device_ptrI6ulong2EEE9Policy600ES9_PNS0_8NullTypeES9_SD_m11sort_ulong2S8_SC_EEvbT2_T3_T4_PT6_PT7_T5_PSH_SH_NS1_7vsmem_tE
        .type           _ZN3cub18CUB_300001_SM_10006detail10merge_sort26DeviceMergeSortMergeKernelINS2_10policy_hubIN6thrust24THRUST_300001_SM_1000_NS10device_ptrI6ulong2EEE9Policy600ES9_PNS0_8NullTypeES9_SD_m11sort_ulong2S8_SC_EEvbT2_T3_T4_PT6_PT7_T5_PSH_SH_NS1_7vsmem_tE,@function
        .size           _ZN3cub18CUB_300001_SM_10006detail10merge_sort26DeviceMergeSortMergeKernelINS2_10policy_hubIN6thrust24THRUST_300001_SM_1000_NS10device_ptrI6ulong2EEE9Policy600ES9_PNS0_8NullTypeES9_SD_m11sort_ulong2S8_SC_EEvbT2_T3_T4_PT6_PT7_T5_PSH_SH_NS1_7vsmem_tE,(.L_x_251 - _ZN3cub18CUB_300001_SM_10006detail10merge_sort26DeviceMergeSortMergeKernelINS2_10policy_hubIN6thrust24THRUST_300001_SM_1000_NS10device_ptrI6ulong2EEE9Policy600ES9_PNS0_8NullTypeES9_SD_m11sort_ulong2S8_SC_EEvbT2_T3_T4_PT6_PT7_T5_PSH_SH_NS1_7vsmem_tE)
        .other          _ZN3cub18CUB_300001_SM_10006detail10merge_sort26DeviceMergeSortMergeKernelINS2_10policy_hubIN6thrust24THRUST_300001_SM_1000_NS10device_ptrI6ulong2EEE9Policy600ES9_PNS0_8NullTypeES9_SD_m11sort_ulong2S8_SC_EEvbT2_T3_T4_PT6_PT7_T5_PSH_SH_NS1_7vsmem_tE,@"STO_CUDA_ENTRY STV_DEFAULT"
_ZN3cub18CUB_300001_SM_10006detail10merge_sort26DeviceMergeSortMergeKernelINS2_10policy_hubIN6thrust24THRUST_300001_SM_1000_NS10device_ptrI6ulong2EEE9Policy600ES9_PNS0_8NullTypeES9_SD_m11sort_ulong2S8_SC_EEvbT2_T3_T4_PT6_PT7_T5_PSH_SH_NS1_7vsmem_tE:
.text._ZN3cub18CUB_300001_SM_10006detail10merge_sort26DeviceMergeSortMergeKernelINS2_10policy_hubIN6thrust24THRUST_300001_SM_1000_NS10device_ptrI6ulong2EEE9Policy600ES9_PNS0_8NullTypeES9_SD_m11sort_ulong2S8_SC_EEvbT2_T3_T4_PT6_PT7_T5_PSH_SH_NS1_7vsmem_tE:
[----:B------:R-:W-:Y:S01]  /*0000*/  LDC R1, c[0x0][0x37c] ;  /* 0x0000df00ff017b82 */ /* 0x000fe20000000800 */
[----:B------:R-:W0:Y:S01]  /*0010*/  S2R R2, SR_CTAID.X ;  /* 0x0000000000027919 */ /* 0x000e220000002500 */
[----:B------:R-:W1:Y:S06]  /*0020*/  LDCU UR4, c[0x0][0x370] ;  /* 0x00006e00ff0477ac */ /* 0x000e6c0008000800 */
[----:B------:R-:W2:Y:S01]  /*0030*/  LDC.64 R4, c[0x0][0x3c0] ;  /* 0x0000f000ff047b82 */ /* 0x000ea20000000a00 */
[----:B------:R-:W3:Y:S01]  /*0040*/  S2R R0, SR_TID.X ;  /* 0x0000000000007919 */ /* 0x000ee20000002100 */
[----:B------:R-:W4:Y:S01]  /*0050*/  LDCU.64 UR6, c[0x0][0x358] ;  /* 0x00006b00ff0677ac */ /* 0x000f220008000a00 */
[----:B-1----:R-:W-:-:S06]  /*0060*/  UIADD3 UR4, UPT, UPT, UR4, -0x1, URZ ;  /* 0xffffffff04047890 */ /* 0x002fcc000fffe0ff */
[----:B0-----:R-:W-:-:S13]  /*0070*/  ISETP.GE.U32.AND P0, PT, R2, UR4, PT ;  /* 0x0000000402007c0c */ /* 0x001fda000bf06070 */
[----:B---34-:R-:W-:Y:S05]  /*0080*/  @P0 BRA `(.L_x_0) ;  /* 0x0000001400500947 */ /* 0x018fea0003800000 */
[----:B------:R-:W0:Y:S01]  /*0090*/  LDC.64 R16, c[0x0][0x3b8] ;  /* 0x0000ee00ff107b82 */ /* 0x000e220000000a00 */
[----:B--2---:R-:W-:-:S07]  /*00a0*/  IADD3 R21, P2, PT, RZ, -R4, RZ ;  /* 0x80000004ff157210 */ /* 0x004fce0007f5e0ff */
[----:B------:R-:W1:Y:S01]  /*00b0*/  LDC.64 R10, c[0x0][0x398] ;  /* 0x0000e600ff0a7b82 */ /* 0x000e620000000a00 */
[----:B------:R-:W-:Y:S01]  /*00c0*/  IMAD.WIDE.U32 R14, R4, 0x200, RZ ;  /* 0x00000200040e7825 */ /* 0x000fe200078e00ff */
[----:B------:R-:W2:Y:S01]  /*00d0*/  LDCU.U8 UR4, c[0x0][0x380] ;  /* 0x00007000ff0477ac */ /* 0x000ea20008000000 */
[----:B0-----:R-:W-:-:S04]  /*00e0*/  LEA R16, P0, R2, R16, 0x3 ;  /* 0x0000001002107211 */ /* 0x001fc800078018ff */
[----:B------:R-:W-:-:S05]  /*00f0*/  LEA.HI.X R17, R2, R17, RZ, 0x3, P0 ;  /* 0x0000001102117211 */ /* 0x000fca00000f1cff */
[----:B------:R-:W3:Y:S04]  /*0100*/  LDG.E.64 R12, desc[UR6][R16.64+0x8] ;  /* 0x00000806100c7981 */ /* 0x000ee8000c1e1b00 */
[----:B------:R0:W4:Y:S01]  /*0110*/  LDG.E.64 R6, desc[UR6][R16.64] ;  /* 0x0000000610067981 */ /* 0x000122000c1e1b00 */
[-C--:B------:R-:W-:Y:S01]  /*0120*/  LOP3.LUT R19, R21, R2.reuse, RZ, 0xc0, !PT ;  /* 0x0000000215137212 */ /* 0x080fe200078ec0ff */
[----:B------:R-:W-:Y:S01]  /*0130*/  IMAD.SHL.U32 R3, R5, 0x200, RZ ;  /* 0x0000020005037824 */ /* 0x000fe200078e00ff */
[----:B------:R-:W-:Y:S01]  /*0140*/  LOP3.LUT R8, R14, 0xfffffc00, RZ, 0xc0, !PT ;  /* 0xfffffc000e087812 */ /* 0x000fe200078ec0ff */
[----:B--2---:R-:W-:Y:S01]  /*0150*/  UPRMT UR4, UR4, 0x8880, URZ ;  /* 0x0000888004047896 */ /* 0x004fe200080000ff */
[C---:B------:R-:W-:Y:S01]  /*0160*/  SHF.L.U64.HI R4, R19.reuse, 0xa, RZ ;  /* 0x0000000a13047819 */ /* 0x040fe200000102ff */
[----:B------:R-:W-:Y:S01]  /*0170*/  IMAD.SHL.U32 R9, R19, 0x400, RZ ;  /* 0x0000040013097824 */ /* 0x000fe200078e00ff */
[----:B------:R-:W-:Y:S01]  /*0180*/  IADD3 R14, P3, PT, R2, -R19, RZ ;  /* 0x80000013020e7210 */ /* 0x000fe20007f7e0ff */
[----:B------:R-:W-:Y:S01]  /*0190*/  IMAD.IADD R3, R15, 0x1, R3 ;  /* 0x000000010f037824 */ /* 0x000fe200078e0203 */
[----:B------:R-:W-:Y:S01]  /*01a0*/  LOP3.LUT R15, R21, R2, RZ, 0xfc, !PT ;  /* 0x00000002150f7212 */ /* 0x000fe200078efcff */
[----:B0-----:R-:W-:Y:S01]  /*01b0*/  IMAD.X R17, RZ, RZ, ~R5, P2 ;  /* 0x000000ffff117224 */ /* 0x001fe200010e0e05 */
[----:B------:R-:W-:Y:S01]  /*01c0*/  UISETP.NE.AND UP0, UPT, UR4, URZ, UPT ;  /* 0x000000ff0400728c */ /* 0x000fe2000bf05270 */
[----:B------:R-:W-:Y:S01]  /*01d0*/  IMAD.SHL.U32 R5, R14, 0x400, RZ ;  /* 0x000004000e057824 */ /* 0x000fe200078e00ff */
[----:B------:R-:W-:Y:S01]  /*01e0*/  ISETP.NE.U32.AND P0, PT, R15, -0x1, PT ;  /* 0xffffffff0f00780c */ /* 0x000fe20003f05070 */
[----:B------:R-:W-:Y:S01]  /*01f0*/  IMAD.X R15, RZ, RZ, -0x1, P3 ;  /* 0xffffffffff0f7424 */ /* 0x000fe200018e06ff */
[----:B------:R-:W-:-:S02]  /*0200*/  ACQBULK ;  /* 0x000000000000782e */ /* 0x000fc40000000000 */
[----:B------:R-:W-:Y:S02]  /*0210*/  ISETP.NE.AND.EX P0, PT, R17, -0x1, PT, P0 ;  /* 0xffffffff1100780c */ /* 0x000fe40003f05300 */
[----:B------:R-:W-:Y:S02]  /*0220*/  SHF.L.U64.HI R18, R14, 0xa, R15 ;  /* 0x0000000a0e127819 */ /* 0x000fe4000001020f */
[----:B---3--:R-:W-:-:S05]  /*0230*/  IADD3 R21, P1, PT, R12, -R9, RZ ;  /* 0x800000090c157210 */ /* 0x008fca0007f3e0ff */
[--C-:B------:R-:W-:Y:S01]  /*0240*/  IMAD.X R16, R13, 0x1, ~R4.reuse, P1 ;  /* 0x000000010d107824 */ /* 0x100fe200008e0e04 */
[----:B-1----:R-:W-:Y:S02]  /*0250*/  IADD3 R13, P4, PT, -R9, R10, RZ ;  /* 0x0000000a090d7210 */ /* 0x002fe40007f9e1ff */
[----:B------:R-:W-:Y:S02]  /*0260*/  ISETP.NE.U32.AND P1, PT, R14, -0x1, PT ;  /* 0xffffffff0e00780c */ /* 0x000fe40003f25070 */
[----:B------:R-:W-:Y:S01]  /*0270*/  ISETP.GT.U32.AND P2, PT, R13, R8, PT ;  /* 0x000000080d00720c */ /* 0x000fe20003f44070 */
[----:B------:R-:W-:Y:S01]  /*0280*/  IMAD.X R12, R11, 0x1, ~R4, P4 ;  /* 0x000000010b0c7824 */ /* 0x000fe200020e0e04 */
[----:B------:R-:W-:Y:S01]  /*0290*/  ISETP.NE.AND.EX P1, PT, R15, -0x1, PT, P1 ;  /* 0xffffffff0f00780c */ /* 0x000fe20003f25310 */
[----:B------:R-:W-:Y:S01]  /*02a0*/  IMAD.MOV.U32 R11, RZ, RZ, 0x3ff ;  /* 0x000003ffff0b7424 */ /* 0x000fe200078e00ff */
[----:B----4-:R-:W-:-:S04]  /*02b0*/  IADD3 R10, P3, PT, R6, -R9, RZ ;  /* 0x80000009060a7210 */ /* 0x010fc80007f7e0ff */
[----:B------:R-:W-:Y:S01]  /*02c0*/  SEL R14, R11, 0x400, !P1 ;  /* 0x000004000b0e7807 */ /* 0x000fe20004800000 */
[----:B------:R-:W-:Y:S01]  /*02d0*/  IMAD.X R15, R7, 0x1, ~R4, P3 ;  /* 0x00000001070f7824 */ /* 0x000fe200018e0e04 */
[----:B------:R-:W-:Y:S02]  /*02e0*/  ISETP.GT.U32.AND.EX P1, PT, R12, R3, PT, P2 ;  /* 0x000000030c00720c */ /* 0x000fe40003f24120 */
[----:B------:R-:W-:Y:S02]  /*02f0*/  IADD3 R11, P2, PT, -R10, R5, RZ ;  /* 0x000000050a0b7210 */ /* 0x000fe40007f5e1ff */
[----:B------:R-:W-:Y:S02]  /*0300*/  IADD3 R5, P3, P4, -R21, R14, R5 ;  /* 0x0000000e15057210 */ /* 0x000fe40007c7e105 */
[----:B------:R-:W-:Y:S01]  /*0310*/  SEL R17, R13, R8, P1 ;  /* 0x000000080d117207 */ /* 0x000fe20000800000 */
[----:B------:R-:W-:Y:S01]  /*0320*/  IMAD.X R15, R18, 0x1, ~R15, P2 ;  /* 0x00000001120f7824 */ /* 0x000fe200010e0e0f */
[----:B------:R-:W-:-:S02]  /*0330*/  IADD3.X R14, PT, PT, ~R16, RZ, R18, P3, P4 ;  /* 0x000000ff100e7210 */ /* 0x000fc40001fe8512 */
[----:B------:R-:W-:Y:S02]  /*0340*/  SEL R18, R12, R3, P1 ;  /* 0x000000030c127207 */ /* 0x000fe40000800000 */
[----:B------:R-:W-:Y:S02]  /*0350*/  IADD3 R16, P1, PT, R17, -R8, RZ ;  /* 0x8000000811107210 */ /* 0x000fe40007f3e0ff */
[----:B------:R-:W-:Y:S02]  /*0360*/  SEL R22, R8, R5, !P0 ;  /* 0x0000000508167207 */ /* 0x000fe40004000000 */
[----:B------:R-:W-:Y:S01]  /*0370*/  SEL R5, R3, R14, !P0 ;  /* 0x0000000e03057207 */ /* 0x000fe20004000000 */
[----:B------:R-:W-:Y:S01]  /*0380*/  IMAD.X R14, R18, 0x1, ~R3, P1 ;  /* 0x00000001120e7824 */ /* 0x000fe200008e0e03 */
[----:B------:R-:W-:Y:S02]  /*0390*/  ISETP.LT.U32.AND P2, PT, R8, R13, PT ;  /* 0x0000000d0800720c */ /* 0x000fe40003f41070 */
[----:B------:R-:W-:-:S02]  /*03a0*/  ISETP.LT.U32.AND P1, PT, R11, R16, PT ;  /* 0x000000100b00720c */ /* 0x000fc40003f21070 */
[----:B------:R-:W-:Y:S02]  /*03b0*/  ISETP.LT.U32.AND P3, PT, R22, R16, PT ;  /* 0x000000101600720c */ /* 0x000fe40003f61070 */
[----:B------:R-:W-:Y:S02]  /*03c0*/  ISETP.LT.U32.AND.EX P2, PT, R3, R12, PT, P2 ;  /* 0x0000000c0300720c */ /* 0x000fe40003f41120 */
[-C--:B------:R-:W-:Y:S02]  /*03d0*/  ISETP.LT.U32.AND.EX P1, PT, R15, R14.reuse, PT, P1 ;  /* 0x0000000e0f00720c */ /* 0x080fe40003f21110 */
[----:B------:R-:W-:Y:S02]  /*03e0*/  ISETP.LT.U32.AND.EX P3, PT, R5, R14, PT, P3 ;  /* 0x0000000e0500720c */ /* 0x000fe40003f61130 */
[----:B------:R-:W-:Y:S02]  /*03f0*/  @!P0 SEL R21, R8, R13, P2 ;  /* 0x0000000d08158207 */ /* 0x000fe40001000000 */
[----:B------:R-:W-:-:S02]  /*0400*/  SEL R5, R11, R16, P1 ;  /* 0x000000100b057207 */ /* 0x000fc40000800000 */
[----:B------:R-:W-:Y:S01]  /*0410*/  SEL R22, R22, R16, P3 ;  /* 0x0000001016167207 */ /* 0x000fe20001800000 */
[----:B------:R-:W-:Y:S01]  /*0420*/  IMAD.IADD R21, R21, 0x1, -R10 ;  /* 0x0000000115157824 */ /* 0x000fe200078e0a0a */
[----:B------:R-:W-:-:S03]  /*0430*/  SEL R14, R15, R14, P1 ;  /* 0x0000000e0f0e7207 */ /* 0x000fc60000800000 */
[----:B------:R-:W-:Y:S01]  /*0440*/  IMAD.IADD R22, R22, 0x1, -R5 ;  /* 0x0000000116167824 */ /* 0x000fe200078e0a05 */
[----:B------:R-:W-:Y:S06]  /*0450*/  BRA.U !UP0, `(.L_x_1) ;  /* 0x0000000108707547 */ /* 0x000fec000b800000 */
[----:B------:R-:W0:Y:S01]  /*0460*/  LDCU.64 UR4, c[0x0][0x388] ;  /* 0x00007100ff0477ac */ /* 0x000e220008000a00 */
[----:B------:R-:W-:Y:S01]  /*0470*/  IADD3 R12, P0, P1, R5, R9, R8 ;  /* 0x00000009050c7210 */ /* 0x000fe2000791e008 */
[----:B------:R-:W-:Y:S01]  /*0480*/  VIADD R8, R0, 0x300 ;  /* 0x0000030000087836 */ /* 0x000fe20000000000 */
[----:B------:R-:W-:Y:S01]  /*0490*/  IADD3 R5, P2, PT, R6, R0, RZ ;  /* 0x0000000006057210 */ /* 0x000fe20007f5e0ff */
[----:B------:R-:W-:Y:S01]  /*04a0*/  VIADD R6, R0, 0x200 ;  /* 0x0000020000067836 */ /* 0x000fe20000000000 */
[----:B------:R-:W-:Y:S01]  /*04b0*/  IADD3.X R14, PT, PT, R14, R4, R3, P0, P1 ;  /* 0x000000040e0e7210 */ /* 0x000fe200007e2403 */
[----:B------:R-:W-:Y:S01]  /*04c0*/  VIADD R4, R0, 0x100 ;  /* 0x0000010000047836 */ /* 0x000fe20000000000 */
[-C--:B------:R-:W-:Y:S01]  /*04d0*/  ISETP.GE.AND P0, PT, R8, R21.reuse, PT ;  /* 0x000000150800720c */ /* 0x080fe20003f06270 */
[----:B------:R-:W-:Y:S01]  /*04e0*/  IMAD.IADD R3, R0, 0x1, -R21 ;  /* 0x0000000100037824 */ /* 0x000fe200078e0a15 */
[-C--:B------:R-:W-:Y:S01]  /*04f0*/  ISETP.GE.AND P1, PT, R6, R21.reuse, PT ;  /* 0x000000150600720c */ /* 0x080fe20003f26270 */
[----:B------:R-:W-:Y:S01]  /*0500*/  IMAD.X R10, RZ, RZ, R7, P2 ;  /* 0x000000ffff0a7224 */ /* 0x000fe200010e0607 */
[----:B------:R-:W-:-:S02]  /*0510*/  ISETP.GE.AND P2, PT, R4, R21, PT ;  /* 0x000000150400720c */ /* 0x000fc40003f46270 */
[C---:B------:R-:W-:Y:S02]  /*0520*/  IADD3 R4, P4, PT, R3.reuse, R12, RZ ;  /* 0x0000000c03047210 */ /* 0x040fe40007f9e0ff */
[----:B------:R-:W-:Y:S02]  /*0530*/  ISETP.GE.AND P3, PT, R0, R21, PT ;  /* 0x000000150000720c */ /* 0x000fe40003f66270 */
[----:B------:R-:W-:Y:S02]  /*0540*/  LEA.HI.X.SX32 R3, R3, R14, 0x1, P4 ;  /* 0x0000000e03037211 */ /* 0x000fe400020f0eff */
[C---:B0-----:R-:W-:Y:S02]  /*0550*/  LEA R24, P4, R5.reuse, UR4, 0x4 ;  /* 0x0000000405187c11 */ /* 0x041fe4000f8820ff */
[----:B------:R-:W-:Y:S02]  /*0560*/  LEA R26, P5, R4, UR4, 0x4 ;  /* 0x00000004041a7c11 */ /* 0x000fe4000f8a20ff */
[----:B------:R-:W-:-:S02]  /*0570*/  LEA.HI.X R25, R5, UR5, R10, 0x4, P4 ;  /* 0x0000000505197c11 */ /* 0x000fc4000a0f240a */
[----:B------:R-:W-:-:S03]  /*0580*/  LEA.HI.X R27, R4, UR5, R3, 0x4, P5 ;  /* 0x00000005041b7c11 */ /* 0x000fc6000a8f2403 */
[----:B------:R0:W5:Y:S04]  /*0590*/  @!P3 LDG.E.128 R16, desc[UR6][R24.64] ;  /* 0x000000061810b981 */ /* 0x000168000c1e1d00 */
[----:B------:R0:W5:Y:S04]  /*05a0*/  @P2 LDG.E.128 R12, desc[UR6][R26.64+0x1000] ;  /* 0x001000061a0c2981 */ /* 0x000168000c1e1d00 */
[----:B------:R0:W5:Y:S04]  /*05b0*/  @P1 LDG.E.128 R8, desc[UR6][R26.64+0x2000] ;  /* 0x002000061a081981 */ /* 0x000168000c1e1d00 */
[----:B------:R0:W5:Y:S04]  /*05c0*/  @P0 LDG.E.128 R4, desc[UR6][R26.64+0x3000] ;  /* 0x003000061a040981 */ /* 0x000168000c1e1d00 */
[----:B------:R0:W5:Y:S04]  /*05d0*/  @P3 LDG.E.128 R16, desc[UR6][R26.64] ;  /* 0x000000061a103981 */ /* 0x000168000c1e1d00 */
[----:B------:R0:W5:Y:S04]  /*05e0*/  @!P2 LDG.E.128 R12, desc[UR6][R24.64+0x1000] ;  /* 0x00100006180ca981 */ /* 0x000168000c1e1d00 */
[----:B------:R0:W5:Y:S04]  /*05f0*/  @!P1 LDG.E.128 R8, desc[UR6][R24.64+0x2000] ;  /* 0x0020000618089981 */ /* 0x000168000c1e1d00 */
[----:B------:R0:W5:Y:S01]  /*0600*/  @!P0 LDG.E.128 R4, desc[UR6][R24.64+0x3000] ;  /* 0x0030000618048981 */ /* 0x000162000c1e1d00 */
[----:B------:R-:W-:Y:S05]  /*0610*/  BRA `(.L_x_2) ;  /* 0x00000000006c7947 */ /* 0x000fea0003800000 */
.L_x_1:
[----:B------:R-:W0:Y:S01]  /*0620*/  LDCU.64 UR4, c[0x0][0x3a0] ;  /* 0x00007400ff0477ac */ /* 0x000e220008000a00 */
[----:B------:R-:W-:Y:S01]  /*0630*/  IADD3 R5, P0, P1, R5, R9, R8 ;  /* 0x0000000905057210 */ /* 0x000fe2000791e008 */
[----:B------:R-:W-:Y:S01]  /*0640*/  VIADD R8, R0, 0x100 ;  /* 0x0000010000087836 */ /* 0x000fe20000000000 */
[----:B------:R-:W-:Y:S01]  /*0650*/  IADD3 R6, P2, PT, R6, R0, RZ ;  /* 0x0000000006067210 */ /* 0x000fe20007f5e0ff */
[----:B------:R-:W-:Y:S01]  /*0660*/  VIADD R10, R0, 0x200 ;  /* 0x00000200000a7836 */ /* 0x000fe20000000000 */
[----:B------:R-:W-:Y:S01]  /*0670*/  IADD3.X R3, PT, PT, R14, R4, R3, P0, P1 ;  /* 0x000000040e037210 */ /* 0x000fe200007e2403 */
[----:B------:R-:W-:Y:S01]  /*0680*/  IMAD.IADD R4, R0, 0x1, -R21 ;  /* 0x0000000100047824 */ /* 0x000fe200078e0a15 */
[-C--:B------:R-:W-:Y:S01]  /*0690*/  ISETP.GE.AND P0, PT, R8, R21.reuse, PT ;  /* 0x000000150800720c */ /* 0x080fe20003f06270 */
[----:B------:R-:W-:Y:S01]  /*06a0*/  VIADD R12, R0, 0x300 ;  /* 0x00000300000c7836 */ /* 0x000fe20000000000 */
[----:B------:R-:W-:Y:S01]  /*06b0*/  ISETP.GE.AND P1, PT, R10, R21, PT ;  /* 0x000000150a00720c */ /* 0x000fe20003f26270 */
[----:B------:R-:W-:Y:S01]  /*06c0*/  IMAD.X R7, RZ, RZ, R7, P2 ;  /* 0x000000ffff077224 */ /* 0x000fe200010e0607 */
[----:B------:R-:W-:-:S02]  /*06d0*/  IADD3 R5, P4, PT, R4, R5, RZ ;  /* 0x0000000504057210 */ /* 0x000fc40007f9e0ff */
[-C--:B------:R-:W-:Y:S02]  /*06e0*/  ISETP.GE.AND P2, PT, R12, R21.reuse, PT ;  /* 0x000000150c00720c */ /* 0x080fe40003f46270 */
        /* <DEDUP_REMOVED lines=13> */
[----:B------:R1:W5:Y:S02]  /*07c0*/  @!P2 LDG.E.128 R4, desc[UR6][R24.64+0x3000] ;  /* 0x003000061804a981 */ /* 0x000364000c1e1d00 */
.L_x_2:
[----:B------:R-:W2:Y:S01]  /*07d0*/  S2R R20, SR_CgaCtaId ;  /* 0x0000000000147919 */ /* 0x000ea20000008800 */
[----:B------:R-:W-:-:S04]  /*07e0*/  MOV R3, 0x400 ;  /* 0x0000040000037802 */ /* 0x000fc80000000f00 */
[----:B--2---:R-:W-:-:S05]  /*07f0*/  LEA R3, R20, R3, 0x18 ;  /* 0x0000000314037211 */ /* 0x004fca00078ec0ff */
[----:B------:R-:W-:-:S05]  /*0800*/  IMAD R23, R0, 0x10, R3 ;  /* 0x0000001000177824 */ /* 0x000fca00078e0203 */
[----:B-----5:R2:W-:Y:S04]  /*0810*/  STS.128 [R23], R16 ;  /* 0x0000001017007388 */ /* 0x0205e80000000c00 */
[----:B------:R3:W-:Y:S04]  /*0820*/  STS.128 [R23+0x1000], R12 ;  /* 0x0010000c17007388 */ /* 0x0007e80000000c00 */
[----:B------:R4:W-:Y:S04]  /*0830*/  STS.128 [R23+0x2000], R8 ;  /* 0x0020000817007388 */ /* 0x0009e80000000c00 */
[----:B------:R4:W-:Y:S01]  /*0840*/  STS.128 [R23+0x3000], R4 ;  /* 0x0030000417007388 */ /* 0x0009e20000000c00 */
[----:B------:R-:W-:Y:S01]  /*0850*/  BAR.SYNC.DEFER_BLOCKING 0x0 ;  /* 0x0000000000007b1d */ /* 0x000fe20000010000 */
[----:B--2---:R-:W-:-:S07]  /*0860*/  IMAD.IADD R17, R21, 0x1, R22 ;  /* 0x0000000115117824 */ /* 0x004fce00078e0216 */
[----:B------:R-:W-:Y:S01]  /*0870*/  PREEXIT ;  /* 0x000000000000782d */ /* 0x000fe20000000000 */
[----:B------:R-:W-:Y:S01]  /*0880*/  IMAD.SHL.U32 R20, R0, 0x4, RZ ;  /* 0x0000000400147824 */ /* 0x000fe200078e00ff */
[----:B------:R-:W-:Y:S01]  /*0890*/  BSSY.RECONVERGENT B0, `(.L_x_3) ;  /* 0x0000020000007945 */ /* 0x000fe20003800200 */
[----:B---3--:R-:W-:-:S03]  /*08a0*/  IMAD R14, R21, 0x10, R3 ;  /* 0x00000010150e7824 */ /* 0x008fc600078e0203 */
[----:B------:R-:W-:-:S04]  /*08b0*/  VIMNMX R13, PT, PT, R17, R20, PT ;  /* 0x00000014110d7248 */ /* 0x000fc80003fe0100 */
[C---:B------:R-:W-:Y:S01]  /*08c0*/  ISETP.GE.AND P0, PT, R13.reuse, R22, PT ;  /* 0x000000160d00720c */ /* 0x040fe20003f06270 */
[----:B------:R-:W-:Y:S01]  /*08d0*/  IMAD.IADD R12, R13, 0x1, -R22 ;  /* 0x000000010d0c7824 */ /* 0x000fe200078e0a16 */
[----:B------:R-:W-:-:S04]  /*08e0*/  VIMNMX R15, PT, PT, R21, R13, PT ;  /* 0x0000000d150f7248 */ /* 0x000fc80003fe0100 */
[----:B------:R-:W-:-:S04]  /*08f0*/  SEL R12, R12, RZ, P0 ;  /* 0x000000ff0c0c7207 */ /* 0x000fc80000000000 */
[----:B------:R-:W-:-:S13]  /*0900*/  ISETP.GE.AND P0, PT, R12, R15, PT ;  /* 0x0000000f0c00720c */ /* 0x000fda0003f06270 */
[----:B----4-:R-:W-:Y:S05]  /*0910*/  @P0 BRA `(.L_x_4) ;  /* 0x00000000005c0947 */ /* 0x010fea0003800000 */
.L_x_5:
[----:B------:R-:W-:Y:S01]  /*0920*/  IMAD.IADD R4, R15, 0x1, -R12 ;  /* 0x000000010f047824 */ /* 0x000fe200078e0a0c */
[----:B------:R-:W-:-:S04]  /*0930*/  PLOP3.LUT P2, PT, PT, PT, PT, 0x8, 0x80 ;  /* 0x000000000080781c */ /* 0x000fc80003f4e170 */
[----:B------:R-:W-:-:S04]  /*0940*/  LEA.HI R5, R4, R4, RZ, 0x1 ;  /* 0x0000000404057211 */ /* 0x000fc800078f08ff */
[----:B------:R-:W-:-:S04]  /*0950*/  LEA.HI.SX32 R18, R5, R12, 0x1f ;  /* 0x0000000c05127211 */ /* 0x000fc800078ffaff */
[----:B------:R-:W-:Y:S01]  /*0960*/  LOP3.LUT R4, RZ, R18, RZ, 0x33, !PT ;  /* 0x00000012ff047212 */ /* 0x000fe200078e33ff */
[----:B------:R-:W-:-:S04]  /*0970*/  IMAD R6, R18, 0x10, R3 ;  /* 0x0000001012067824 */ /* 0x000fc800078e0203 */
[----:B------:R-:W-:-:S04]  /*0980*/  IMAD.IADD R5, R13, 0x1, R4 ;  /* 0x000000010d057824 */ /* 0x000fc800078e0204 */
[----:B------:R-:W-:Y:S02]  /*0990*/  IMAD R8, R5, 0x10, R14 ;  /* 0x0000001005087824 */ /* 0x000fe400078e020e */
[----:B------:R-:W2:Y:S04]  /*09a0*/  LDS.128 R4, [R6] ;  /* 0x0000000006047984 */ /* 0x000ea80000000c00 */
[----:B------:R-:W3:Y:S01]  /*09b0*/  LDS.128 R8, [R8] ;  /* 0x0000000008087984 */ /* 0x000ee20000000c00 */
[----:B--2---:R-:W-:Y:S02]  /*09c0*/  LOP3.LUT R5, R4, 0xffff, RZ, 0xc0, !PT ;  /* 0x0000ffff04057812 */ /* 0x004fe400078ec0ff */
[----:B---3--:R-:W-:-:S04]  /*09d0*/  LOP3.LUT R16, R8, 0xffff, RZ, 0xc0, !PT ;  /* 0x0000ffff08107812 */ /* 0x008fc800078ec0ff */
[----:B------:R-:W-:-:S04]  /*09e0*/  ISETP.GE.U32.AND P1, PT, R16, R5, PT ;  /* 0x000000051000720c */ /* 0x000fc80003f26070 */
[----:B------:R-:W-:-:S13]  /*09f0*/  ISETP.GE.U32.AND.EX P1, PT, RZ, RZ, PT, P1 ;  /* 0x000000ffff00720c */ /* 0x000fda0003f26110 */
[----:B------:R-:W-:Y:S02]  /*0a00*/  @P1 LOP3.LUT R4, R8, R4, RZ, 0x3c, !PT ;  /* 0x0000000408041212 */ /* 0x000fe400078e3cff */
[----:B------:R-:W-:Y:S02]  /*0a10*/  @P1 ISETP.GE.U32.AND P0, PT, R10, R6, PT ;  /* 0x000000060a00120c */ /* 0x000fe40003f06070 */
[----:B------:R-:W-:Y:S02]  /*0a20*/  @P1 PRMT R4, R4, 0x9910, RZ ;  /* 0x0000991004041816 */ /* 0x000fe400000000ff */
[----:B------:R-:W-:-:S04]  /*0a30*/  @P1 ISETP.GE.U32.AND.EX P0, PT, R11, R7, PT, P0 ;  /* 0x000000070b00120c */ /* 0x000fc80003f06100 */
[----:B------:R-:W-:-:S04]  /*0a40*/  @P1 ISETP.NE.OR P2, PT, R4, RZ, P0 ;  /* 0x000000ff0400120c */ /* 0x000fc80000745670 */
[----:B------:R-:W-:-:S09]  /*0a50*/  SEL R15, R15, R18, P2 ;  /* 0x000000120f0f7207 */ /* 0x000fd20001000000 */
[----:B------:R-:W-:-:S05]  /*0a60*/  @P2 VIADD R12, R18, 0x1 ;  /* 0x00000001120c2836 */ /* 0x000fca0000000000 */
[----:B------:R-:W-:-:S13]  /*0a70*/  ISETP.GE.AND P0, PT, R12, R15, PT ;  /* 0x0000000f0c00720c */ /* 0x000fda0003f06270 */
[----:B------:R-:W-:Y:S05]  /*0a80*/  @!P0 BRA `(.L_x_5) ;  /* 0xfffffffc00a48947 */ /* 0x000fea000383ffff */
.L_x_4:
[----:B------:R-:W-:Y:S05]  /*0a90*/  BSYNC.RECONVERGENT B0 ;  /* 0x0000000000007941 */ /* 0x000fea0003800200 */
.L_x_3:
[----:B------:R-:W-:Y:S01]  /*0aa0*/  IMAD.IADD R13, R13, 0x1, -R12 ;  /* 0x000000010d0d7824 */ /* 0x000fe200078e0a0c */
[----:B------:R-:W-:Y:S01]  /*0ab0*/  BSSY.RECONVERGENT B0, `(.L_x_6) ;  /* 0x0000014000007945 */ /* 0x000fe20003800200 */
[----:B------:R-:W-:Y:S01]  /*0ac0*/  IMAD R19, R12, 0x10, R3 ;  /* 0x000000100c137824 */ /* 0x000fe200078e0203 */
[----:B------:R-:W-:Y:S01]  /*0ad0*/  PLOP3.LUT P0, PT, PT, PT, PT, 0x8, 0x80 ;  /* 0x000000000080781c */ /* 0x000fe20003f0e170 */
[----:B------:R-:W-:Y:S02]  /*0ae0*/  IMAD R15, R13, 0x10, R14 ;  /* 0x000000100d0f7824 */ /* 0x000fe400078e020e */
[----:B------:R-:W-:Y:S01]  /*0af0*/  IMAD.IADD R18, R21, 0x1, R13 ;  /* 0x0000000115127824 */ /* 0x000fe200078e020d */
[----:B------:R2:W3:Y:S04]  /*0b00*/  LDS.128 R4, [R19] ;  /* 0x0000000013047984 */ /* 0x0004e80000000c00 */
[----:B------:R2:W4:Y:S01]  /*0b10*/  LDS.128 R8, [R15] ;  /* 0x000000000f087984 */ /* 0x0005220000000c00 */
[----:B------:R-:W-:-:S13]  /*0b20*/  ISETP.GE.AND P1, PT, R18, R17, PT ;  /* 0x000000111200720c */ /* 0x000fda0003f26270 */
[----:B--2---:R-:W-:Y:S05]  /*0b30*/  @P1 BRA `(.L_x_7) ;  /* 0x00000000002c1947 */ /* 0x004fea0003800000 */
[----:B----4-:R-:W-:Y:S02]  /*0b40*/  LOP3.LUT R14, R8, 0xffff, RZ, 0xc0, !PT ;  /* 0x0000ffff080e7812 */ /* 0x010fe400078ec0ff */
[----:B---3--:R-:W-:-:S04]  /*0b50*/  LOP3.LUT R13, R4, 0xffff, RZ, 0xc0, !PT ;  /* 0x0000ffff040d7812 */ /* 0x008fc800078ec0ff */
[----:B------:R-:W-:-:S04]  /*0b60*/  ISETP.GE.U32.AND P0, PT, R14, R13, PT ;  /* 0x0000000d0e00720c */ /* 0x000fc80003f06070 */
[----:B------:R-:W-:-:S04]  /*0b70*/  ISETP.GE.U32.AND.EX P0, PT, RZ, RZ, PT, P0 ;  /* 0x000000ffff00720c */ /* 0x000fc80003f06100 */
[----:B------:R-:W-:Y:S02]  /*0b80*/  ISETP.GE.OR P2, PT, R12, R21, !P0 ;  /* 0x000000150c00720c */ /* 0x000fe40004746670 */
[----:B------:R-:W-:-:S11]  /*0b90*/  PLOP3.LUT P0, PT, PT, PT, PT, 0x80, 0x8 ;  /* 0x000000000008781c */ /* 0x000fd60003f0f070 */
[----:B------:R-:W-:Y:S02]  /*0ba0*/  @!P2 LOP3.LUT R13, R4, R8, RZ, 0x3c, !PT ;  /* 0x00000008040da212 */ /* 0x000fe400078e3cff */
[----:B------:R-:W-:Y:S02]  /*0bb0*/  @!P2 ISETP.GE.U32.AND P1, PT, R10, R6, PT ;  /* 0x000000060a00a20c */ /* 0x000fe40003f26070 */
[----:B------:R-:W-:Y:S02]  /*0bc0*/  @!P2 PRMT R13, R13, 0x9910, RZ ;  /* 0x000099100d0da816 */ /* 0x000fe400000000ff */
[----:B------:R-:W-:-:S04]  /*0bd0*/  @!P2 ISETP.GE.U32.AND.EX P1, PT, R11, R7, PT, P1 ;  /* 0x000000070b00a20c */ /* 0x000fc80003f26110 */
[----:B------:R-:W-:-:S13]  /*0be0*/  @!P2 ISETP.EQ.AND P0, PT, R13, RZ, !P1 ;  /* 0x000000ff0d00a20c */ /* 0x000fda0004f02270 */
.L_x_7:
[----:B------:R-:W-:Y:S05]  /*0bf0*/  BSYNC.RECONVERGENT B0 ;  /* 0x0000000000007941 */ /* 0x000fea0003800200 */
.L_x_6:
[----:B------:R-:W-:Y:S01]  /*0c00*/  VIADD R16, R18, 0x1 ;  /* 0x0000000112107836 */ /* 0x000fe20000000000 */
[----:B------:R-:W-:Y:S01]  /*0c10*/  BSSY.RECONVERGENT B0, `(.L_x_8) ;  /* 0x000001a000007945 */ /* 0x000fe20003800200 */
[----:B------:R-:W-:Y:S01]  /*0c20*/  @!P0 IMAD.MOV R16, RZ, RZ, R18 ;  /* 0x000000ffff108224 */ /* 0x000fe200078e0212 */
[----:B---34-:R-:W-:Y:S01]  /*0c30*/  SEL R28, R10, R6, P0 ;  /* 0x000000060a1c7207 */ /* 0x018fe20000000000 */
[----:B------:R-:W-:Y:S01]  /*0c40*/  VIADD R18, R12, 0x1 ;  /* 0x000000010c127836 */ /* 0x000fe20000000000 */
[----:B01----:R-:W-:Y:S01]  /*0c50*/  SEL R27, R11, R7, P0 ;  /* 0x000000070b1b7207 */ /* 0x003fe20000000000 */
[----:B------:R-:W-:Y:S01]  /*0c60*/  @P0 IMAD.MOV R18, RZ, RZ, R12 ;  /* 0x000000ffff120224 */ /* 0x000fe200078e020c */
[C---:B------:R-:W-:Y:S01]  /*0c70*/  ISETP.GE.AND P1, PT, R16.reuse, R17, PT ;  /* 0x000000111000720c */ /* 0x040fe20003f26270 */
[----:B------:R-:W-:Y:S01]  /*0c80*/  VIADD R12, R16, 0x1 ;  /* 0x00000001100c7836 */ /* 0x000fe20000000000 */
[----:B------:R-:W-:Y:S01]  /*0c90*/  SEL R26, R8, R4, P0 ;  /* 0x00000004081a7207 */ /* 0x000fe20000000000 */
[----:B------:R-:W-:Y:S01]  /*0ca0*/  VIADD R14, R18, 0x1 ;  /* 0x00000001120e7836 */ /* 0x000fe20000000000 */
[----:B------:R-:W-:-:S02]  /*0cb0*/  SEL R25, R9, R5, P0 ;  /* 0x0000000509197207 */ /* 0x000fc40000000000 */
[----:B------:R0:W1:Y:S04]  /*0cc0*/  @P0 LDS.128 R8, [R15+0x10] ;  /* 0x000010000f080984 */ /* 0x0000680000000c00 */
[----:B------:R0:W2:Y:S01]  /*0cd0*/  @!P0 LDS.128 R4, [R19+0x10] ;  /* 0x0000100013048984 */ /* 0x0000a20000000c00 */
[----:B------:R-:W-:Y:S02]  /*0ce0*/  PLOP3.LUT P0, PT, PT, PT, PT, 0x8, 0x80 ;  /* 0x000000000080781c */ /* 0x000fe40003f0e170 */
[----:B------:R-:W-:Y:S11]  /*0cf0*/  @P1 BRA `(.L_x_9) ;  /* 0x00000000002c1947 */ /* 0x000ff60003800000 */
[----:B-1----:R-:W-:Y:S02]  /*0d00*/  LOP3.LUT R13, R8, 0xffff, RZ, 0xc0, !PT ;  /* 0x0000ffff080d7812 */ /* 0x002fe400078ec0ff */
[----:B--2---:R-:W-:-:S04]  /*0d10*/  LOP3.LUT R22, R4, 0xffff, RZ, 0xc0, !PT ;  /* 0x0000ffff04167812 */ /* 0x004fc800078ec0ff */
[----:B------:R-:W-:-:S04]  /*0d20*/  ISETP.GE.U32.AND P0, PT, R13, R22, PT ;  /* 0x000000160d00720c */ /* 0x000fc80003f06070 */
[----:B------:R-:W-:-:S04]  /*0d30*/  ISETP.GE.U32.AND.EX P0, PT, RZ, RZ, PT, P0 ;  /* 0x000000ffff00720c */ /* 0x000fc80003f06100 */
[----:B------:R-:W-:-:S13]  /*0d40*/  ISETP.GE.OR P1, PT, R18, R21, !P0 ;  /* 0x000000151200720c */ /* 0x000fda0004726670 */
[----:B------:R-:W-:Y:S02]  /*0d50*/  @!P1 LOP3.LUT R13, R4, R8, RZ, 0x3c, !PT ;  /* 0x00000008040d9212 */ /* 0x000fe400078e3cff */
[----:B------:R-:W-:Y:S02]  /*0d60*/  @!P1 ISETP.GE.U32.AND P0, PT, R10, R6, PT ;  /* 0x000000060a00920c */ /* 0x000fe40003f06070 */
[----:B------:R-:W-:Y:S02]  /*0d70*/  @!P1 PRMT R13, R13, 0x9910, RZ ;  /* 0x000099100d0d9816 */ /* 0x000fe400000000ff */
[----:B------:R-:W-:Y:S02]  /*0d80*/  @!P1 ISETP.GE.U32.AND.EX P2, PT, R11, R7, PT, P0 ;  /* 0x000000070b00920c */ /* 0x000fe40003f46100 */
[----:B------:R-:W-:Y:S02]  /*0d90*/  PLOP3.LUT P0, PT, PT, PT, PT, 0x80, 0x8 ;  /* 0x000000000008781c */ /* 0x000fe40003f0f070 */
[----:B------:R-:W-:-:S13]  /*0da0*/  @!P1 ISETP.EQ.AND P0, PT, R13, RZ, !P2 ;  /* 0x000000ff0d00920c */ /* 0x000fda0005702270 */
.L_x_9:
[----:B------:R-:W-:Y:S05]  /*0db0*/  BSYNC.RECONVERGENT B0 ;  /* 0x0000000000007941 */ /* 0x000fea0003800200 */
.L_x_8:
[----:B------:R-:W-:Y:S01]  /*0dc0*/  @!P0 IMAD.MOV R12, RZ, RZ, R16 ;  /* 0x000000ffff0c8224 */ /* 0x000fe200078e0210 */
[----:B------:R-:W-:Y:S01]  /*0dd0*/  BSSY.RECONVERGENT B0, `(.L_x_10) ;  /* 0x0000018000007945 */ /* 0x000fe20003800200 */
[----:B------:R-:W-:Y:S01]  /*0de0*/  @P0 IMAD.MOV R14, RZ, RZ, R18 ;  /* 0x000000ffff0e0224 */ /* 0x000fe200078e0212 */
[----:B-12---:R-:W-:Y:S01]  /*0df0*/  SEL R23, R10, R6, P0 ;  /* 0x000000060a177207 */ /* 0x006fe20000000000 */
[C-C-:B0-----:R-:W-:Y:S01]  /*0e00*/  @P0 IMAD R15, R12.reuse, 0x10, R3.reuse ;  /* 0x000000100c0f0824 */ /* 0x141fe200078e0203 */
[----:B------:R-:W-:Y:S01]  /*0e10*/  ISETP.GE.AND P1, PT, R12, R17, PT ;  /* 0x000000110c00720c */ /* 0x000fe20003f26270 */
[----:B------:R-:W-:Y:S01]  /*0e20*/  @!P0 IMAD R13, R14, 0x10, R3 ;  /* 0x000000100e0d8824 */ /* 0x000fe200078e0203 */
[----:B------:R-:W-:Y:S02]  /*0e30*/  SEL R24, R11, R7, P0 ;  /* 0x000000070b187207 */ /* 0x000fe40000000000 */
[----:B------:R-:W-:Y:S02]  /*0e40*/  SEL R3, R8, R4, P0 ;  /* 0x0000000408037207 */ /* 0x000fe40000000000 */
[----:B------:R-:W-:-:S02]  /*0e50*/  SEL R16, R9, R5, P0 ;  /* 0x0000000509107207 */ /* 0x000fc40000000000 */
[----:B------:R0:W1:Y:S04]  /*0e60*/  @!P0 LDS.128 R4, [R13] ;  /* 0x000000000d048984 */ /* 0x0000680000000c00 */
[----:B------:R0:W2:Y:S01]  /*0e70*/  @P0 LDS.128 R8, [R15] ;  /* 0x000000000f080984 */ /* 0x0000a20000000c00 */
[----:B------:R-:W-:Y:S01]  /*0e80*/  PLOP3.LUT P0, PT, PT, PT, PT, 0x8, 0x80 ;  /* 0x000000000080781c */ /* 0x000fe20003f0e170 */
[----:B------:R-:W-:-:S12]  /*0e90*/  @P1 BRA `(.L_x_11) ;  /* 0x00000000002c1947 */ /* 0x000fd80003800000 */
[----:B0-2---:R-:W-:Y:S02]  /*0ea0*/  LOP3.LUT R13, R8, 0xffff, RZ, 0xc0, !PT ;  /* 0x0000ffff080d7812 */ /* 0x005fe400078ec0ff */
[----:B-1----:R-:W-:-:S04]  /*0eb0*/  LOP3.LUT R18, R4, 0xffff, RZ, 0xc0, !PT ;  /* 0x0000ffff04127812 */ /* 0x002fc800078ec0ff */
        /* <DEDUP_REMOVED lines=9> */
.L_x_11:
[----:B------:R-:W-:Y:S05]  /*0f50*/  BSYNC.RECONVERGENT B0 ;  /* 0x0000000000007941 */ /* 0x000fea0003800200 */
.L_x_10:
[----:B------:R-:W3:Y:S01]  /*0f60*/  S2UR UR5, SR_CgaCtaId ;  /* 0x00000000000579c3 */ /* 0x000ee20000008800 */
[----:B------:R-:W-:Y:S01]  /*0f70*/  UMOV UR4, 0x400 ;  /* 0x0000040000047882 */ /* 0x000fe20000000000 */
[----:B------:R-:W-:Y:S01]  /*0f80*/  VIADD R19, R12, 0x1 ;  /* 0x000000010c137836 */ /* 0x000fe20000000000 */
[----:B012---:R-:W-:Y:S01]  /*0f90*/  SEL R15, R11, R7, P0 ;  /* 0x000000070b0f7207 */ /* 0x007fe20000000000 */
[----:B------:R-:W-:Y:S01]  /*0fa0*/  @!P0 IMAD.MOV R19, RZ, RZ, R12 ;  /* 0x000000ffff138224 */ /* 0x000fe200078e020c */
[----:B------:R-:W-:Y:S01]  /*0fb0*/  SEL R12, R8, R4, P0 ;  /* 0x00000004080c7207 */ /* 0x000fe20000000000 */
[----:B------:R-:W-:Y:S01]  /*0fc0*/  VIADD R18, R14, 0x1 ;  /* 0x000000010e127836 */ /* 0x000fe20000000000 */
[----:B------:R-:W-:Y:S01]  /*0fd0*/  SEL R13, R9, R5, P0 ;  /* 0x00000005090d7207 */ /* 0x000fe20000000000 */
[----:B------:R-:W-:Y:S01]  /*0fe0*/  @P0 IMAD.MOV R18, RZ, RZ, R14 ;  /* 0x000000ffff120224 */ /* 0x000fe200078e020e */
[----:B------:R-:W-:Y:S01]  /*0ff0*/  ISETP.GE.AND P1, PT, R19, R17, PT ;  /* 0x000000111300720c */ /* 0x000fe20003f26270 */
[----:B------:R-:W-:Y:S01]  /*1000*/  BSSY.RECONVERGENT B0, `(.L_x_12) ;  /* 0x0000016000007945 */ /* 0x000fe20003800200 */
[----:B------:R-:W-:Y:S01]  /*1010*/  SEL R14, R10, R6, P0 ;  /* 0x000000060a0e7207 */ /* 0x000fe20000000000 */
[----:B---3--:R-:W-:-:S06]  /*1020*/  ULEA UR4, UR5, UR4, 0x18 ;  /* 0x0000000405047291 */ /* 0x008fcc000f8ec0ff */
[----:B------:R-:W-:-:S04]  /*1030*/  @!P0 IMAD.U32 R22, RZ, RZ, UR4 ;  /* 0x00000004ff168e24 */ /* 0x000fc8000f8e00ff */
[----:B------:R-:W-:Y:S02]  /*1040*/  @!P0 IMAD R29, R18, 0x10, R22 ;  /* 0x00000010121d8824 */ /* 0x000fe400078e0216 */
[----:B------:R-:W-:-:S03]  /*1050*/  @P0 IMAD.U32 R22, RZ, RZ, UR4 ;  /* 0x00000004ff160e24 */ /* 0x000fc6000f8e00ff */
[----:B------:R0:W1:Y:S01]  /*1060*/  @!P0 LDS.128 R4, [R29] ;  /* 0x000000001d048984 */ /* 0x0000620000000c00 */
[----:B------:R-:W-:-:S05]  /*1070*/  @P0 IMAD R29, R19, 0x10, R22 ;  /* 0x00000010131d0824 */ /* 0x000fca00078e0216 */
[----:B------:R0:W2:Y:S01]  /*1080*/  @P0 LDS.128 R8, [R29] ;  /* 0x000000001d080984 */ /* 0x0000a20000000c00 */
[----:B------:R-:W-:Y:S01]  /*1090*/  PLOP3.LUT P0, PT, PT, PT, PT, 0x8, 0x80 ;  /* 0x000000000080781c */ /* 0x000fe20003f0e170 */
[----:B------:R-:W-:-:S12]  /*10a0*/  @P1 BRA `(.L_x_13) ;  /* 0x00000000002c1947 */ /* 0x000fd80003800000 */
[----:B--2---:R-:W-:Y:S02]  /*10b0*/  LOP3.LUT R19, R8, 0xffff, RZ, 0xc0, !PT ;  /* 0x0000ffff08137812 */ /* 0x004fe400078ec0ff */
[----:B-1----:R-:W-:-:S04]  /*10c0*/  LOP3.LUT R17, R4, 0xffff, RZ, 0xc0, !PT ;  /* 0x0000ffff04117812 */ /* 0x002fc800078ec0ff */
        /* <DEDUP_REMOVED lines=9> */
.L_x_13:
[----:B------:R-:W-:Y:S05]  /*1160*/  BSYNC.RECONVERGENT B0 ;  /* 0x0000000000007941 */ /* 0x000fea0003800200 */
.L_x_12:
[----:B------:R-:W3:Y:S01]  /*1170*/  LDCU.U8 UR4, c[0x0][0x380] ;  /* 0x00007000ff0477ac */ /* 0x000ee20008000000 */
[----:B-12---:R-:W-:Y:S01]  /*1180*/  SEL R21, R8, R4, P0 ;  /* 0x0000000408157207 */ /* 0x006fe20000000000 */
[----:B------:R-:W-:Y:S01]  /*1190*/  IMAD.MOV.U32 R4, RZ, RZ, R26 ;  /* 0x000000ffff047224 */ /* 0x000fe200078e001a */
[----:B------:R-:W-:Y:S01]  /*11a0*/  SEL R17, R9, R5, P0 ;  /* 0x0000000509117207 */ /* 0x000fe20000000000 */
[----:B------:R-:W-:Y:S01]  /*11b0*/  IMAD.MOV.U32 R9, RZ, RZ, R16 ;  /* 0x000000ffff097224 */ /* 0x000fe200078e0010 */
[----:B------:R-:W-:Y:S01]  /*11c0*/  SEL R18, R10, R6, P0 ;  /* 0x000000060a127207 */ /* 0x000fe20000000000 */
[----:B------:R-:W-:Y:S01]  /*11d0*/  IMAD.MOV.U32 R6, RZ, RZ, R28 ;  /* 0x000000ffff067224 */ /* 0x000fe200078e001c */
[----:B------:R-:W-:Y:S01]  /*11e0*/  SEL R19, R11, R7, P0 ;  /* 0x000000070b137207 */ /* 0x000fe20000000000 */
[----:B------:R-:W-:Y:S02]  /*11f0*/  IMAD.MOV.U32 R7, RZ, RZ, R27 ;  /* 0x000000ffff077224 */ /* 0x000fe400078e001b */
[----:B------:R-:W-:-:S02]  /*1200*/  IMAD.MOV.U32 R5, RZ, RZ, R25 ;  /* 0x000000ffff057224 */ /* 0x000fc400078e0019 */
[----:B------:R-:W-:Y:S02]  /*1210*/  IMAD.MOV.U32 R10, RZ, RZ, R23 ;  /* 0x000000ffff0a7224 */ /* 0x000fe400078e0017 */
[----:B------:R-:W-:Y:S02]  /*1220*/  IMAD.MOV.U32 R11, RZ, RZ, R24 ;  /* 0x000000ffff0b7224 */ /* 0x000fe400078e0018 */
[----:B------:R-:W-:Y:S01]  /*1230*/  IMAD.MOV.U32 R8, RZ, RZ, R3 ;  /* 0x000000ffff087224 */ /* 0x000fe200078e0003 */
[----:B---3--:R-:W-:Y:S01]  /*1240*/  UPRMT UR4, UR4, 0x8880, URZ ;  /* 0x0000888004047896 */ /* 0x008fe200080000ff */
[----:B------:R-:W-:-:S03]  /*1250*/  IMAD.MOV.U32 R16, RZ, RZ, R21 ;  /* 0x000000ffff107224 */ /* 0x000fc600078e0015 */
[----:B------:R-:W-:Y:S01]  /*1260*/  UISETP.NE.AND UP0, UPT, UR4, URZ, UPT ;  /* 0x000000ff0400728c */ /* 0x000fe2000bf05270 */
[----:B------:R-:W-:Y:S08]  /*1270*/  BAR.SYNC.DEFER_BLOCKING 0x0 ;  /* 0x0000000000007b1d */ /* 0x000ff00000010000 */
[----:B------:R-:W-:Y:S05]  /*1280*/  BRA.U !UP0, `(.L_x_14) ;  /* 0x0000000108647547 */ /* 0x000fea000b800000 */
[----:B------:R-:W1:Y:S01]  /*1290*/  S2R R24, SR_LANEID ;  /* 0x0000000000187919 */ /* 0x000e620000000000 */
[----:B------:R-:W-:Y:S01]  /*12a0*/  LOP3.LUT R3, R20, 0xf80, RZ, 0xc0, !PT ;  /* 0x00000f8014037812 */ /* 0x000fe200078ec0ff */
[----:B------:R-:W2:Y:S03]  /*12b0*/  LDCU.64 UR4, c[0x0][0x3a0] ;  /* 0x00007400ff0477ac */ /* 0x000ea60008000a00 */
[----:B------:R-:W-:Y:S01]  /*12c0*/  LOP3.LUT R28, R3, 0x1f, R0, 0xf8, !PT ;  /* 0x0000001f031c7812 */ /* 0x000fe200078ef800 */
[----:B-1----:R-:W-:-:S04]  /*12d0*/  IMAD R21, R24, 0x4, R3 ;  /* 0x0000000418157824 */ /* 0x002fc800078e0203 */
[----:B0-----:R-:W-:-:S05]  /*12e0*/  IMAD R29, R21, 0x10, R22 ;  /* 0x00000010151d7824 */ /* 0x001fca00078e0216 */
[----:B------:R0:W-:Y:S04]  /*12f0*/  STS.128 [R29+0x20], R12 ;  /* 0x0000200c1d007388 */ /* 0x0001e80000000c00 */
[----:B------:R-:W-:Y:S04]  /*1300*/  STS.128 [R29], R4 ;  /* 0x000000041d007388 */ /* 0x000fe80000000c00 */
[----:B------:R-:W-:Y:S04]  /*1310*/  STS.128 [R29+0x10], R8 ;  /* 0x000010081d007388 */ /* 0x000fe80000000c00 */
[----:B------:R1:W-:Y:S01]  /*1320*/  STS.128 [R29+0x30], R16 ;  /* 0x000030101d007388 */ /* 0x0003e20000000c00 */
[----:B0-----:R-:W-:Y:S01]  /*1330*/  IMAD R14, R24, -0x30, R29 ;  /* 0xffffffd0180e7824 */ /* 0x001fe200078e021d */
[----:B------:R-:W-:-:S04]  /*1340*/  NOP ;  /* 0x0000000000007918 */ /* 0x000fc80000000000 */
[----:B------:R-:W0:Y:S04]  /*1350*/  LDS.128 R20, [R14] ;  /* 0x000000000e147984 */ /* 0x000e280000000c00 */
[----:B------:R-:W3:Y:S01]  /*1360*/  LDS.128 R24, [R14+0x200] ;  /* 0x000200000e187984 */ /* 0x000ee20000000c00 */
[----:B-1----:R-:W-:-:S03]  /*1370*/  IMAD.MOV.U32 R29, RZ, RZ, RZ ;  /* 0x000000ffff1d7224 */ /* 0x002fc600078e00ff */
[----:B------:R-:W1:Y:S01]  /*1380*/  LDS.128 R4, [R14+0x400] ;  /* 0x000400000e047984 */ /* 0x000e620000000c00 */
[----:B------:R-:W-:-:S03]  /*1390*/  IMAD.WIDE.U32 R2, R2, 0x400, R28 ;  /* 0x0000040002027825 */ /* 0x000fc600078e001c */
[----:B------:R-:W4:Y:S01]  /*13a0*/  LDS.128 R8, [R14+0x600] ;  /* 0x000600000e087984 */ /* 0x000f220000000c00 */
[----:B--2---:R-:W-:-:S04]  /*13b0*/  LEA R12, P0, R2, UR4, 0x4 ;  /* 0x00000004020c7c11 */ /* 0x004fc8000f8020ff */
[----:B------:R-:W-:-:S05]  /*13c0*/  LEA.HI.X R13, R2, UR5, R3, 0x4, P0 ;  /* 0x00000005020d7c11 */ /* 0x000fca00080f2403 */
[----:B0-----:R-:W-:Y:S04]  /*13d0*/  STG.E.128 desc[UR6][R12.64], R20 ;  /* 0x000000140c007986 */ /* 0x001fe8000c101d06 */
[----:B---3--:R-:W-:Y:S04]  /*13e0*/  STG.E.128 desc[UR6][R12.64+0x200], R24 ;  /* 0x000200180c007986 */ /* 0x008fe8000c101d06 */
[----:B-1----:R-:W-:Y:S04]  /*13f0*/  STG.E.128 desc[UR6][R12.64+0x400], R4 ;  /* 0x000400040c007986 */ /* 0x002fe8000c101d06 */
[----:B----4-:R-:W-:Y:S01]  /*1400*/  STG.E.128 desc[UR6][R12.64+0x600], R8 ;  /* 0x000600080c007986 */ /* 0x010fe2000c101d06 */
[----:B------:R-:W-:Y:S05]  /*1410*/  EXIT ;  /* 0x000000000000794d */ /* 0x000fea0003800000 */
.L_x_14:
[----:B------:R-:W1:Y:S01]  /*1420*/  S2R R24, SR_LANEID ;  /* 0x0000000000187919 */ /* 0x000e620000000000 */
[----:B------:R-:W-:Y:S01]  /*1430*/  LOP3.LUT R3, R20, 0xf80, RZ, 0xc0, !PT ;  /* 0x00000f8014037812 */ /* 0x000fe200078ec0ff */
[----:B------:R-:W2:Y:S01]  /*1440*/  LDCU.64 UR4, c[0x0][0x388] ;  /* 0x00007100ff0477ac */ /* 0x000ea20008000a00 */
[----:B------:R-:W-:Y:S01]  /*1450*/  LOP3.LUT R28, R0, 0x1f, RZ, 0xc0, !PT ;  /* 0x0000001f001c7812 */ /* 0x000fe200078ec0ff */
[----:B0-----:R-:W-:-:S04]  /*1460*/  IMAD.MOV.U32 R29, RZ, RZ, RZ ;  /* 0x000000ffff1d7224 */ /* 0x001fc800078e00ff */
[----:B------:R-:W-:-:S04]  /*1470*/  IMAD.WIDE.U32 R28, R2, 0x400, R28 ;  /* 0x00000400021c7825 */ /* 0x000fc800078e001c */
[----:B-1----:R-:W-:Y:S01]  /*1480*/  IMAD R21, R24, 0x4, R3 ;  /* 0x0000000418157824 */ /* 0x002fe200078e0203 */
[----:B------:R-:W-:-:S03]  /*1490*/  IADD3 R3, P0, PT, R3, R28, RZ ;  /* 0x0000001c03037210 */ /* 0x000fc60007f1e0ff */
[----:B------:R-:W-:Y:S02]  /*14a0*/  IMAD R21, R21, 0x10, R22 ;  /* 0x0000001015157824 */ /* 0x000fe400078e0216 */
[----:B------:R-:W-:Y:S01]  /*14b0*/  IMAD.X R28, RZ, RZ, R29, P0 ;  /* 0x000000ffff1c7224 */ /* 0x000fe200000e061d */
[C---:B--2---:R-:W-:Y:S02]  /*14c0*/  LEA R2, P0, R3.reuse, UR4, 0x4 ;  /* 0x0000000403027c11 */ /* 0x044fe4000f8020ff */
[----:B------:R0:W-:Y:S02]  /*14d0*/  STS.128 [R21+0x20], R12 ;  /* 0x0000200c15007388 */ /* 0x0001e40000000c00 */
[----:B------:R-:W-:Y:S02]  /*14e0*/  LEA.HI.X R3, R3, UR5, R28, 0x4, P0 ;  /* 0x0000000503037c11 */ /* 0x000fe400080f241c */
[----:B------:R-:W-:Y:S04]  /*14f0*/  STS.128 [R21], R4 ;  /* 0x0000000415007388 */ /* 0x000fe80000000c00 */
[----:B------:R-:W-:Y:S04]  /*1500*/  STS.128 [R21+0x10], R8 ;  /* 0x0000100815007388 */ /* 0x000fe80000000c00 */
[----:B------:R-:W-:Y:S01]  /*1510*/  STS.128 [R21+0x30], R16 ;  /* 0x0000301015007388 */ /* 0x000fe20000000c00 */
[----:B0-----:R-:W-:Y:S01]  /*1520*/  IMAD R12, R24, -0x30, R21 ;  /* 0xffffffd0180c7824 */ /* 0x001fe200078e0215 */
[----:B------:R-:W-:-:S04]  /*1530*/  NOP ;  /* 0x0000000000007918 */ /* 0x000fc80000000000 */
[----:B------:R-:W0:Y:S04]  /*1540*/  LDS.128 R20, [R12] ;  /* 0x000000000c147984 */ /* 0x000e280000000c00 */
[----:B------:R-:W1:Y:S04]  /*1550*/  LDS.128 R24, [R12+0x200] ;  /* 0x000200000c187984 */ /* 0x000e680000000c00 */
[----:B------:R-:W2:Y:S04]  /*1560*/  LDS.128 R4, [R12+0x400] ;  /* 0x000400000c047984 */ /* 0x000ea80000000c00 */
[----:B------:R-:W3:Y:S04]  /*1570*/  LDS.128 R8, [R12+0x600] ;  /* 0x000600000c087984 */ /* 0x000ee80000000c00 */
[----:B0-----:R-:W-:Y:S04]  /*1580*/  STG.E.128 desc[UR6][R2.64], R20 ;  /* 0x0000001402007986 */ /* 0x001fe8000c101d06 */
[----:B-1----:R-:W-:Y:S04]  /*1590*/  STG.E.128 desc[UR6][R2.64+0x200], R24 ;  /* 0x0002001802007986 */ /* 0x002fe8000c101d06 */
[----:B--2---:R-:W-:Y:S04]  /*15a0*/  STG.E.128 desc[UR6][R2.64+0x400], R4 ;  /* 0x0004000402007986 */ /* 0x004fe8000c101d06 */
[----:B---3--:R-:W-:Y:S01]  /*15b0*/  STG.E.128 desc[UR6][R2.64+0x600], R8 ;  /* 0x0006000802007986 */ /* 0x008fe2000c101d06 */
[----:B------:R-:W-:Y:S05]  /*15c0*/  EXIT ;  /* 0x000000000000794d */ /* 0x000fea0003800000 */
.L_x_0:
[----:B------:R-:W0:Y:S01]  /*15d0*/  LDC.64 R14, c[0x0][0x3b8] ;  /* 0x0000ee00ff0e7b82 */ /* 0x000e220000000a00 */
[----:B--2---:R-:W-:Y:S01]  /*15e0*/  IADD3 R3, P2, PT, RZ, -R4, RZ ;  /* 0x80000004ff037210 */ /* 0x004fe20007f5e0ff */
[----:B------:R-:W1:Y:S06]  /*15f0*/  LDCU.U8 UR4, c[0x0][0x380] ;  /* 0x00007000ff0477ac */ /* 0x000e6c0008000000 */
[----:B------:R-:W2:Y:S01]  /*1600*/  LDC.64 R10, c[0x0][0x398] ;  /* 0x0000e600ff0a7b82 */ /* 0x000ea20000000a00 */
[----:B0-----:R-:W-:-:S04]  /*1610*/  LEA R14, P0, R2, R14, 0x3 ;  /* 0x0000000e020e7211 */ /* 0x001fc800078018ff */
[----:B------:R-:W-:-:S05]  /*1620*/  LEA.HI.X R15, R2, R15, RZ, 0x3, P0 ;  /* 0x0000000f020f7211 */ /* 0x000fca00000f1cff */
[----:B------:R-:W3:Y:S04]  /*1630*/  LDG.E.64 R12, desc[UR6][R14.64+0x8] ;  /* 0x000008060e0c7981 */ /* 0x000ee8000c1e1b00 */
[----:B------:R0:W4:Y:S01]  /*1640*/  LDG.E.64 R6, desc[UR6][R14.64] ;  /* 0x000000060e067981 */ /* 0x000122000c1e1b00 */
[CC--:B------:R-:W-:Y:S01]  /*1650*/  LOP3.LUT R17, R3.reuse, R2.reuse, RZ, 0xc0, !PT ;  /* 0x0000000203117212 */ /* 0x0c0fe200078ec0ff */
[----:B-1----:R-:W-:Y:S01]  /*1660*/  UPRMT UR4, UR4, 0x8880, URZ ;  /* 0x0000888004047896 */ /* 0x002fe200080000ff */
[----:B------:R-:W-:Y:S01]  /*1670*/  LOP3.LUT R8, R3, R2, RZ, 0xfc, !PT ;  /* 0x0000000203087212 */ /* 0x000fe200078efcff */
[----:B------:R-:W-:Y:S01]  /*1680*/  BSSY.RECONVERGENT B0, `(.L_x_15) ;  /* 0x0000087000007945 */ /* 0x000fe20003800200 */
[C---:B------:R-:W-:Y:S01]  /*1690*/  SHF.L.U64.HI R3, R17.reuse, 0xa, RZ ;  /* 0x0000000a11037819 */ /* 0x040fe200000102ff */
[----:B------:R-:W-:Y:S01]  /*16a0*/  IMAD.SHL.U32 R9, R17, 0x400, RZ ;  /* 0x0000040011097824 */ /* 0x000fe200078e00ff */
[----:B------:R-:W-:Y:S01]  /*16b0*/  IADD3 R17, P3, PT, R2, -R17, RZ ;  /* 0x8000001102117210 */ /* 0x000fe20007f7e0ff */
[----:B------:R-:W-:Y:S01]  /*16c0*/  UISETP.NE.AND UP0, UPT, UR4, URZ, UPT ;  /* 0x000000ff0400728c */ /* 0x000fe2000bf05270 */
[----:B------:R-:W-:Y:S01]  /*16d0*/  ISETP.NE.U32.AND P0, PT, R8, -0x1, PT ;  /* 0xffffffff0800780c */ /* 0x000fe20003f05070 */
[--C-:B0-----:R-:W-:Y:S01]  /*16e0*/  IMAD.X R15, RZ, RZ, ~R5.reuse, P2 ;  /* 0x000000ffff0f7224 */ /* 0x101fe200010e0e05 */
[C---:B------:R-:W-:Y:S01]  /*16f0*/  SHF.L.U64.HI R8, R4.reuse, 0x9, R5 ;  /* 0x0000000904087819 */ /* 0x040fe20000010205 */
[----:B------:R-:W-:Y:S01]  /*1700*/  IMAD.SHL.U32 R4, R4, 0x200, RZ ;  /* 0x0000020004047824 */ /* 0x000fe200078e00ff */
[----:B--2---:R-:W-:Y:S01]  /*1710*/  IADD3 R5, P2, PT, -R9, R10, RZ ;  /* 0x0000000a09057210 */ /* 0x004fe20007f5e1ff */
[----:B------:R-:W-:Y:S01]  /*1720*/  IMAD.X R10, RZ, RZ, -0x1, P3 ;  /* 0xffffffffff0a7424 */ /* 0x000fe200018e06ff */
[----:B------:R-:W-:Y:S01]  /*1730*/  ISETP.NE.AND.EX P0, PT, R15, -0x1, PT, P0 ;  /* 0xffffffff0f00780c */ /* 0x000fe20003f05300 */
[----:B------:R-:W-:Y:S01]  /*1740*/  IMAD.MOV.U32 R14, RZ, RZ, 0x3ff ;  /* 0x000003ffff0e7424 */ /* 0x000fe200078e00ff */
[----:B------:R-:W-:Y:S01]  /*1750*/  LOP3.LUT R4, R4, 0xfffffc00, RZ, 0xc0, !PT ;  /* 0xfffffc0004047812 */ /* 0x000fe200078ec0ff */
[----:B------:R-:W-:Y:S01]  /*1760*/  IMAD.X R11, R11, 0x1, ~R3, P2 ;  /* 0x000000010b0b7824 */ /* 0x000fe200010e0e03 */
[----:B------:R-:W-:Y:S01]  /*1770*/  SHF.L.U64.HI R19, R17, 0xa, R10 ;  /* 0x0000000a11137819 */ /* 0x000fe2000001020a */
[----:B------:R-:W-:Y:S01]  /*1780*/  ACQBULK ;  /* 0x000000000000782e */ /* 0x000fe20000000000 */
[----:B---3--:R-:W-:-:S05]  /*1790*/  IADD3 R21, P1, PT, R12, -R9, RZ ;  /* 0x800000090c157210 */ /* 0x008fca0007f3e0ff */
[----:B------:R-:W-:Y:S01]  /*17a0*/  IMAD.X R12, R13, 0x1, ~R3, P1 ;  /* 0x000000010d0c7824 */ /* 0x000fe200008e0e03 */
[C---:B------:R-:W-:Y:S01]  /*17b0*/  ISETP.NE.U32.AND P1, PT, R17.reuse, -0x1, PT ;  /* 0xffffffff1100780c */ /* 0x040fe20003f25070 */
[----:B------:R-:W-:-:S03]  /*17c0*/  IMAD.SHL.U32 R13, R17, 0x400, RZ ;  /* 0x00000400110d7824 */ /* 0x000fc600078e00ff */
[----:B------:R-:W-:Y:S02]  /*17d0*/  ISETP.NE.AND.EX P2, PT, R10, -0x1, PT, P1 ;  /* 0xffffffff0a00780c */ /* 0x000fe40003f45310 */
[----:B------:R-:W-:Y:S02]  /*17e0*/  ISETP.GT.U32.AND P1, PT, R5, R4, PT ;  /* 0x000000040500720c */ /* 0x000fe40003f24070 */
[----:B----4-:R-:W-:Y:S02]  /*17f0*/  IADD3 R10, P3, PT, R6, -R9, RZ ;  /* 0x80000009060a7210 */ /* 0x010fe40007f7e0ff */
[----:B------:R-:W-:Y:S02]  /*1800*/  SEL R18, R14, 0x400, !P2 ;  /* 0x000004000e127807 */ /* 0x000fe40005000000 */
[----:B------:R-:W-:Y:S01]  /*1810*/  ISETP.GT.U32.AND.EX P1, PT, R11, R8, PT, P1 ;  /* 0x000000080b00720c */ /* 0x000fe20003f24110 */
[----:B------:R-:W-:Y:S01]  /*1820*/  IMAD.X R16, R7, 0x1, ~R3, P3 ;  /* 0x0000000107107824 */ /* 0x000fe200018e0e03 */
[----:B------:R-:W-:-:S02]  /*1830*/  IADD3 R14, P2, PT, -R10, R13, RZ ;  /* 0x0000000d0a0e7210 */ /* 0x000fc40007f5e1ff */
[----:B------:R-:W-:Y:S02]  /*1840*/  IADD3 R13, P3, P4, -R21, R18, R13 ;  /* 0x00000012150d7210 */ /* 0x000fe40007c7e10d */
[----:B------:R-:W-:Y:S01]  /*1850*/  SEL R17, R5, R4, P1 ;  /* 0x0000000405117207 */ /* 0x000fe20000800000 */
[----:B------:R-:W-:Y:S01]  /*1860*/  IMAD.X R16, R19, 0x1, ~R16, P2 ;  /* 0x0000000113107824 */ /* 0x000fe200010e0e10 */
[----:B------:R-:W-:Y:S02]  /*1870*/  IADD3.X R15, PT, PT, ~R12, RZ, R19, P3, P4 ;  /* 0x000000ff0c0f7210 */ /* 0x000fe40001fe8513 */
[----:B------:R-:W-:Y:S02]  /*1880*/  SEL R19, R11, R8, P1 ;  /* 0x000000080b137207 */ /* 0x000fe40000800000 */
[----:B------:R-:W-:Y:S02]  /*1890*/  IADD3 R17, P1, PT, R17, -R4, RZ ;  /* 0x8000000411117210 */ /* 0x000fe40007f3e0ff */
[----:B------:R-:W-:-:S02]  /*18a0*/  SEL R24, R4, R13, !P0 ;  /* 0x0000000d04187207 */ /* 0x000fc40004000000 */
[----:B------:R-:W-:Y:S01]  /*18b0*/  ISETP.LT.U32.AND P2, PT, R4, R5, PT ;  /* 0x000000050400720c */ /* 0x000fe20003f41070 */
[----:B------:R-:W-:Y:S01]  /*18c0*/  IMAD.X R13, R19, 0x1, ~R8, P1 ;  /* 0x00000001130d7824 */ /* 0x000fe200008e0e08 */
[----:B------:R-:W-:Y:S02]  /*18d0*/  SEL R12, R8, R15, !P0 ;  /* 0x0000000f080c7207 */ /* 0x000fe40004000000 */
[-C--:B------:R-:W-:Y:S02]  /*18e0*/  ISETP.LT.U32.AND P1, PT, R14, R17.reuse, PT ;  /* 0x000000110e00720c */ /* 0x080fe40003f21070 */
[----:B------:R-:W-:Y:S02]  /*18f0*/  ISETP.LT.U32.AND P3, PT, R24, R17, PT ;  /* 0x000000111800720c */ /* 0x000fe40003f61070 */
[----:B------:R-:W-:Y:S02]  /*1900*/  ISETP.LT.U32.AND.EX P2, PT, R8, R11, PT, P2 ;  /* 0x0000000b0800720c */ /* 0x000fe40003f41120 */
[----:B------:R-:W-:-:S02]  /*1910*/  ISETP.LT.U32.AND.EX P1, PT, R16, R13, PT, P1 ;  /* 0x0000000d1000720c */ /* 0x000fc40003f21110 */
[----:B------:R-:W-:Y:S02]  /*1920*/  ISETP.LT.U32.AND.EX P3, PT, R12, R13, PT, P3 ;  /* 0x0000000d0c00720c */ /* 0x000fe40003f61130 */
[----:B------:R-:W-:Y:S02]  /*1930*/  @!P0 SEL R21, R4, R5, P2 ;  /* 0x0000000504158207 */ /* 0x000fe40001000000 */
[-C--:B------:R-:W-:Y:S02]  /*1940*/  SEL R5, R14, R17.reuse, P1 ;  /* 0x000000110e057207 */ /* 0x080fe40000800000 */
[----:B------:R-:W-:Y:S01]  /*1950*/  SEL R24, R24, R17, P3 ;  /* 0x0000001118187207 */ /* 0x000fe20001800000 */
[----:B------:R-:W-:Y:S01]  /*1960*/  IMAD.IADD R21, R21, 0x1, -R10 ;  /* 0x0000000115157824 */ /* 0x000fe200078e0a0a */
[----:B------:R-:W-:-:S03]  /*1970*/  SEL R10, R16, R13, P1 ;  /* 0x0000000d100a7207 */ /* 0x000fc60000800000 */
[----:B------:R-:W-:Y:S01]  /*1980*/  IMAD.IADD R24, R24, 0x1, -R5 ;  /* 0x0000000118187824 */ /* 0x000fe200078e0a05 */
[----:B------:R-:W-:Y:S06]  /*1990*/  BRA.U !UP0, `(.L_x_16) ;  /* 0x0000000108ac7547 */ /* 0x000fec000b800000 */
[----:B------:R-:W-:Y:S01]  /*19a0*/  IADD3 R5, P0, P1, R5, R9, R4 ;  /* 0x0000000905057210 */ /* 0x000fe2000791e004 */
[----:B------:R-:W0:Y:S01]  /*19b0*/  LDCU.64 UR4, c[0x0][0x388] ;  /* 0x00007100ff0477ac */ /* 0x000e220008000a00 */
[----:B------:R-:W-:Y:S01]  /*19c0*/  IMAD.IADD R4, R0, 0x1, -R21 ;  /* 0x0000000100047824 */ /* 0x000fe200078e0a15 */
[----:B------:R-:W-:Y:S01]  /*19d0*/  IADD3 R6, P2, PT, R6, R0, RZ ;  /* 0x0000000006067210 */ /* 0x000fe20007f5e0ff */
[----:B------:R-:W-:Y:S01]  /*19e0*/  BSSY.RECONVERGENT B1, `(.L_x_17) ;  /* 0x000000f000017945 */ /* 0x000fe20003800200 */
[----:B------:R-:W-:Y:S01]  /*19f0*/  IADD3.X R9, PT, PT, R10, R3, R8, P0, P1 ;  /* 0x000000030a097210 */ /* 0x000fe200007e2408 */
[----:B------:R-:W-:Y:S01]  /*1a00*/  IMAD.IADD R3, R21, 0x1, R24 ;  /* 0x0000000115037824 */ /* 0x000fe200078e0218 */
[----:B------:R-:W-:Y:S01]  /*1a10*/  IADD3 R5, P0, PT, R4, R5, RZ ;  /* 0x0000000504057210 */ /* 0x000fe20007f1e0ff */
[----:B------:R-:W-:-:S03]  /*1a20*/  IMAD.X R7, RZ, RZ, R7, P2 ;  /* 0x000000ffff077224 */ /* 0x000fc600010e0607 */
[----:B------:R-:W-:Y:S02]  /*1a30*/  LEA.HI.X.SX32 R4, R4, R9, 0x1, P0 ;  /* 0x0000000904047211 */ /* 0x000fe400000f0eff */
[----:B------:R-:W-:Y:S02]  /*1a40*/  ISETP.GE.AND P0, PT, R0, R3, PT ;  /* 0x000000030000720c */ /* 0x000fe40003f06270 */
[C---:B0-----:R-:W-:Y:S02]  /*1a50*/  LEA R22, P1, R6.reuse, UR4, 0x4 ;  /* 0x0000000406167c11 */ /* 0x041fe4000f8220ff */
[C---:B------:R-:W-:Y:S02]  /*1a60*/  LEA R26, P2, R5.reuse, UR4, 0x4 ;  /* 0x00000004051a7c11 */ /* 0x040fe4000f8420ff */
[----:B------:R-:W-:Y:S02]  /*1a70*/  LEA.HI.X R23, R6, UR5, R7, 0x4, P1 ;  /* 0x0000000506177c11 */ /* 0x000fe400088f2407 */
[----:B------:R-:W-:-:S05]  /*1a80*/  LEA.HI.X R27, R5, UR5, R4, 0x4, P2 ;  /* 0x00000005051b7c11 */ /* 0x000fca00090f2404 */
[----:B------:R-:W-:Y:S05]  /*1a90*/  @P0 BRA `(.L_x_18) ;  /* 0x00000000000c0947 */ /* 0x000fea0003800000 */
[----:B------:R-:W-:-:S13]  /*1aa0*/  ISETP.GE.AND P0, PT, R0, R21, PT ;  /* 0x000000150000720c */ /* 0x000fda0003f06270 */
[----:B------:R0:W5:Y:S04]  /*1ab0*/  @!P0 LDG.E.128 R4, desc[UR6][R22.64] ;  /* 0x0000000616048981 */ /* 0x000168000c1e1d00 */
[----:B------:R0:W5:Y:S02]  /*1ac0*/  @P0 LDG.E.128 R4, desc[UR6][R26.64] ;  /* 0x000000061a040981 */ /* 0x000164000c1e1d00 */
.L_x_18:
[----:B------:R-:W-:Y:S05]  /*1ad0*/  BSYNC.RECONVERGENT B1 ;  /* 0x0000000000017941 */ /* 0x000fea0003800200 */
.L_x_17:
[----:B------:R-:W-:Y:S01]  /*1ae0*/  VIADD R8, R0, 0x100 ;  /* 0x0000010000087836 */ /* 0x000fe20000000000 */
[----:B------:R-:W-:Y:S04]  /*1af0*/  BSSY.RECONVERGENT B1, `(.L_x_19) ;  /* 0x0000006000017945 */ /* 0x000fe80003800200 */
[----:B------:R-:W-:-:S13]  /*1b00*/  ISETP.GE.AND P0, PT, R8, R3, PT ;  /* 0x000000030800720c */ /* 0x000fda0003f06270 */
[----:B------:R-:W-:Y:S05]  /*1b10*/  @P0 BRA `(.L_x_20) ;  /* 0x00000000000c0947 */ /* 0x000fea0003800000 */
[----:B------:R-:W-:-:S13]  /*1b20*/  ISETP.GE.AND P0, PT, R8, R21, PT ;  /* 0x000000150800720c */ /* 0x000fda0003f06270 */
[----:B------:R1:W5:Y:S04]  /*1b30*/  @P0 LDG.E.128 R8, desc[UR6][R26.64+0x1000] ;  /* 0x001000061a080981 */ /* 0x000368000c1e1d00 */
[----:B------:R1:W5:Y:S02]  /*1b40*/  @!P0 LDG.E.128 R8, desc[UR6][R22.64+0x1000] ;  /* 0x0010000616088981 */ /* 0x000364000c1e1d00 */
.L_x_20:
[----:B------:R-:W-:Y:S05]  /*1b50*/  BSYNC.RECONVERGENT B1 ;  /* 0x0000000000017941 */ /* 0x000fea0003800200 */
.L_x_19:
[----:B------:R-:W-:Y:S01]  /*1b60*/  VIADD R12, R0, 0x200 ;  /* 0x00000200000c7836 */ /* 0x000fe20000000000 */
[----:B------:R-:W-:Y:S04]  /*1b70*/  BSSY.RECONVERGENT B1, `(.L_x_21) ;  /* 0x0000006000017945 */ /* 0x000fe80003800200 */
[----:B------:R-:W-:-:S13]  /*1b80*/  ISETP.GE.AND P0, PT, R12, R3, PT ;  /* 0x000000030c00720c */ /* 0x000fda0003f06270 */
[----:B------:R-:W-:Y:S05]  /*1b90*/  @P0 BRA `(.L_x_22) ;  /* 0x00000000000c0947 */ /* 0x000fea0003800000 */
[----:B------:R-:W-:-:S13]  /*1ba0*/  ISETP.GE.AND P0, PT, R12, R21, PT ;  /* 0x000000150c00720c */ /* 0x000fda0003f06270 */
[----:B------:R2:W5:Y:S04]  /*1bb0*/  @P0 LDG.E.128 R12, desc[UR6][R26.64+0x2000] ;  /* 0x002000061a0c0981 */ /* 0x000568000c1e1d00 */
[----:B------:R2:W5:Y:S02]  /*1bc0*/  @!P0 LDG.E.128 R12, desc[UR6][R22.64+0x2000] ;  /* 0x00200006160c8981 */ /* 0x000564000c1e1d00 */
.L_x_22:
[----:B------:R-:W-:Y:S05]  /*1bd0*/  BSYNC.RECONVERGENT B1 ;  /* 0x0000000000017941 */ /* 0x000fea0003800200 */
.L_x_21:
[----:B------:R-:W-:-:S05]  /*1be0*/  VIADD R16, R0, 0x300 ;  /* 0x0000030000107836 */ /* 0x000fca0000000000 */
[----:B------:R-:W-:-:S13]  /*1bf0*/  ISETP.GE.AND P0, PT, R16, R3, PT ;  /* 0x000000031000720c */ /* 0x000fda0003f06270 */
[----:B------:R-:W-:Y:S05]  /*1c00*/  @P0 BRA `(.L_x_23) ;  /* 0x0000000000b80947 */ /* 0x000fea0003800000 */
[----:B------:R-:W-:-:S13]  /*1c10*/  ISETP.GE.AND P0, PT, R16, R21, PT ;  /* 0x000000151000720c */ /* 0x000fda0003f06270 */
[----:B------:R4:W5:Y:S04]  /*1c20*/  @P0 LDG.E.128 R16, desc[UR6][R26.64+0x3000] ;  /* 0x003000061a100981 */ /* 0x000968000c1e1d00 */
[----:B------:R4:W5:Y:S01]  /*1c30*/  @!P0 LDG.E.128 R16, desc[UR6][R22.64+0x3000] ;  /* 0x0030000616108981 */ /* 0x000962000c1e1d00 */
[----:B------:R-:W-:Y:S05]  /*1c40*/  BRA `(.L_x_23) ;  /* 0x0000000000a87947 */ /* 0x000fea0003800000 */
.L_x_16:
[----:B------:R-:W0:Y:S01]  /*1c50*/  LDCU.64 UR4, c[0x0][0x3a0] ;  /* 0x00007400ff0477ac */ /* 0x000e220008000a00 */
[----:B------:R-:W-:Y:S01]  /*1c60*/  IADD3 R4, P0, P1, R5, R9, R4 ;  /* 0x0000000905047210 */ /* 0x000fe2000791e004 */
[----:B------:R-:W-:Y:S01]  /*1c70*/  IMAD.IADD R9, R0, 0x1, -R21 ;  /* 0x0000000100097824 */ /* 0x000fe200078e0a15 */
[----:B------:R-:W-:Y:S01]  /*1c80*/  IADD3 R5, P2, PT, R6, R0, RZ ;  /* 0x0000000006057210 */ /* 0x000fe20007f5e0ff */
[----:B------:R-:W-:Y:S01]  /*1c90*/  BSSY.RECONVERGENT B1, `(.L_x_24) ;  /* 0x000000f000017945 */ /* 0x000fe20003800200 */
[----:B------:R-:W-:Y:S01]  /*1ca0*/  IADD3.X R8, PT, PT, R10, R3, R8, P0, P1 ;  /* 0x000000030a087210 */ /* 0x000fe200007e2408 */
[----:B------:R-:W-:Y:S01]  /*1cb0*/  IMAD.IADD R3, R21, 0x1, R24 ;  /* 0x0000000115037824 */ /* 0x000fe200078e0218 */
[----:B------:R-:W-:Y:S01]  /*1cc0*/  IADD3 R4, P0, PT, R9, R4, RZ ;  /* 0x0000000409047210 */ /* 0x000fe20007f1e0ff */
[----:B------:R-:W-:-:S03]  /*1cd0*/  IMAD.X R6, RZ, RZ, R7, P2 ;  /* 0x000000ffff067224 */ /* 0x000fc600010e0607 */
[----:B------:R-:W-:Y:S02]  /*1ce0*/  ISETP.GE.AND P2, PT, R0, R3, PT ;  /* 0x000000030000720c */ /* 0x000fe40003f46270 */
[----:B------:R-:W-:Y:S02]  /*1cf0*/  LEA.HI.X.SX32 R9, R9, R8, 0x1, P0 ;  /* 0x0000000809097211 */ /* 0x000fe400000f0eff */
[C---:B0-----:R-:W-:Y:S02]  /*1d00*/  LEA R22, P0, R5.reuse, UR4, 0x4 ;  /* 0x0000000405167c11 */ /* 0x041fe4000f8020ff */
[C---:B------:R-:W-:Y:S02]  /*1d10*/  LEA R26, P1, R4.reuse, UR4, 0x4 ;  /* 0x00000004041a7c11 */ /* 0x040fe4000f8220ff */
[----:B------:R-:W-:Y:S02]  /*1d20*/  LEA.HI.X R23, R5, UR5, R6, 0x4, P0 ;  /* 0x0000000505177c11 */ /* 0x000fe400080f2406 */
[----:B------:R-:W-:-:S03]  /*1d30*/  LEA.HI.X R27, R4, UR5, R9, 0x4, P1 ;  /* 0x00000005041b7c11 */ /* 0x000fc600088f2409 */
[----:B------:R-:W-:Y:S06]  /*1d40*/  @P2 BRA `(.L_x_25) ;  /* 0x00000000000c2947 */ /* 0x000fec0003800000 */
[----:B------:R-:W-:-:S13]  /*1d50*/  ISETP.GE.AND P0, PT, R0, R21, PT ;  /* 0x000000150000720c */ /* 0x000fda0003f06270 */
[----:B------:R0:W5:Y:S04]  /*1d60*/  @!P0 LDG.E.128 R4, desc[UR6][R22.64] ;  /* 0x0000000616048981 */ /* 0x000168000c1e1d00 */
[----:B------:R0:W5:Y:S02]  /*1d70*/  @P0 LDG.E.128 R4, desc[UR6][R26.64] ;  /* 0x000000061a040981 */ /* 0x000164000c1e1d00 */
.L_x_25:
[----:B------:R-:W-:Y:S05]  /*1d80*/  BSYNC.RECONVERGENT B1 ;  /* 0x0000000000017941 */ /* 0x000fea0003800200 */
.L_x_24:
[----:B------:R-:W-:Y:S01]  /*1d90*/  VIADD R8, R0, 0x100 ;  /* 0x0000010000087836 */ /* 0x000fe20000000000 */
[----:B------:R-:W-:Y:S04]  /*1da0*/  BSSY.RECONVERGENT B1, `(.L_x_26) ;  /* 0x0000006000017945 */ /* 0x000fe80003800200 */
[----:B------:R-:W-:-:S13]  /*1db0*/  ISETP.GE.AND P0, PT, R8, R3, PT ;  /* 0x000000030800720c */ /* 0x000fda0003f06270 */
[----:B------:R-:W-:Y:S05]  /*1dc0*/  @P0 BRA `(.L_x_27) ;  /* 0x00000000000c0947 */ /* 0x000fea0003800000 */
[----:B------:R-:W-:-:S13]  /*1dd0*/  ISETP.GE.AND P0, PT, R8, R21, PT ;  /* 0x000000150800720c */ /* 0x000fda0003f06270 */
[----:B------:R1:W5:Y:S04]  /*1de0*/  @P0 LDG.E.128 R8, desc[UR6][R26.64+0x1000] ;  /* 0x001000061a080981 */ /* 0x000368000c1e1d00 */
[----:B------:R1:W5:Y:S02]  /*1df0*/  @!P0 LDG.E.128 R8, desc[UR6][R22.64+0x1000] ;  /* 0x0010000616088981 */ /* 0x000364000c1e1d00 */
.L_x_27:
[----:B------:R-:W-:Y:S05]  /*1e00*/  BSYNC.RECONVERGENT B1 ;  /* 0x0000000000017941 */ /* 0x000fea0003800200 */
.L_x_26:
[----:B------:R-:W-:Y:S01]  /*1e10*/  VIADD R12, R0, 0x200 ;  /* 0x00000200000c7836 */ /* 0x000fe20000000000 */
[----:B------:R-:W-:Y:S04]  /*1e20*/  BSSY.RECONVERGENT B1, `(.L_x_28) ;  /* 0x0000006000017945 */ /* 0x000fe80003800200 */
[----:B------:R-:W-:-:S13]  /*1e30*/  ISETP.GE.AND P0, PT, R12, R3, PT ;  /* 0x000000030c00720c */ /* 0x000fda0003f06270 */
[----:B------:R-:W-:Y:S05]  /*1e40*/  @P0 BRA `(.L_x_29) ;  /* 0x00000000000c0947 */ /* 0x000fea0003800000 */
[----:B------:R-:W-:-:S13]  /*1e50*/  ISETP.GE.AND P0, PT, R12, R21, PT ;  /* 0x000000150c00720c */ /* 0x000fda0003f06270 */
[----:B------:R2:W5:Y:S04]  /*1e60*/  @P0 LDG.E.128 R12, desc[UR6][R26.64+0x2000] ;  /* 0x002000061a0c0981 */ /* 0x000568000c1e1d00 */
[----:B------:R2:W5:Y:S02]  /*1e70*/  @!P0 LDG.E.128 R12, desc[UR6][R22.64+0x2000] ;  /* 0x00200006160c8981 */ /* 0x000564000c1e1d00 */
.L_x_29:
[----:B------:R-:W-:Y:S05]  /*1e80*/  BSYNC.RECONVERGENT B1 ;  /* 0x0000000000017941 */ /* 0x000fea0003800200 */
.L_x_28:
[----:B------:R-:W-:-:S05]  /*1e90*/  VIADD R16, R0, 0x300 ;  /* 0x0000030000107836 */ /* 0x000fca0000000000 */
[----:B------:R-:W-:-:S13]  /*1ea0*/  ISETP.GE.AND P0, PT, R16, R3, PT ;  /* 0x000000031000720c */ /* 0x000fda0003f06270 */
[----:B------:R-:W-:Y:S05]  /*1eb0*/  @P0 BRA `(.L_x_23) ;  /* 0x00000000000c0947 */ /* 0x000fea0003800000 */
[----:B------:R-:W-:-:S13]  /*1ec0*/  ISETP.GE.AND P0, PT, R16, R21, PT ;  /* 0x000000151000720c */ /* 0x000fda0003f06270 */
[----:B------:R3:W5:Y:S04]  /*1ed0*/  @P0 LDG.E.128 R16, desc[UR6][R26.64+0x3000] ;  /* 0x003000061a100981 */ /* 0x000768000c1e1d00 */
[----:B------:R3:W5:Y:S02]  /*1ee0*/  @!P0 LDG.E.128 R16, desc[UR6][R22.64+0x3000] ;  /* 0x0030000616108981 */ /* 0x000764000c1e1d00 */
.L_x_23:
[----:B------:R-:W-:Y:S05]  /*1ef0*/  BSYNC.RECONVERGENT B0 ;  /* 0x0000000000007941 */ /* 0x000fea0003800200 */
.L_x_15:
[----:B01234-:R-:W0:Y:S01]  /*1f00*/  S2R R23, SR_CgaCtaId ;  /* 0x0000000000177919 */ /* 0x01fe220000008800 */
[----:B------:R-:W-:-:S04]  /*1f10*/  MOV R22, 0x400 ;  /* 0x0000040000167802 */ /* 0x000fc80000000f00 */
[----:B0-----:R-:W-:-:S05]  /*1f20*/  LEA R22, R23, R22, 0x18 ;  /* 0x0000001617167211 */ /* 0x001fca00078ec0ff */
[----:B------:R-:W-:-:S05]  /*1f30*/  IMAD R23, R0, 0x10, R22 ;  /* 0x0000001000177824 */ /* 0x000fca00078e0216 */
[----:B-----5:R-:W-:Y:S04]  /*1f40*/  STS.128 [R23], R4 ;  /* 0x0000000417007388 */ /* 0x020fe80000000c00 */
[----:B------:R-:W-:Y:S04]  /*1f50*/  STS.128 [R23+0x1000], R8 ;  /* 0x0010000817007388 */ /* 0x000fe80000000c00 */
[----:B------:R0:W-:Y:S04]  /*1f60*/  STS.128 [R23+0x2000], R12 ;  /* 0x0020000c17007388 */ /* 0x0001e80000000c00 */
[----:B------:R1:W-:Y:S01]  /*1f70*/  STS.128 [R23+0x3000], R16 ;  /* 0x0030001017007388 */ /* 0x0003e20000000c00 */
[----:B------:R-:W-:Y:S01]  /*1f80*/  BAR.SYNC.DEFER_BLOCKING 0x0 ;  /* 0x0000000000007b1d */ /* 0x000fe20000010000 */
[----:B------:R-:W-:-:S07]  /*1f90*/  IMAD.SHL.U32 R20, R0, 0x4, RZ ;  /* 0x0000000400147824 */ /* 0x000fce00078e00ff */
[----:B------:R-:W-:Y:S01]  /*1fa0*/  PREEXIT ;  /* 0x000000000000782d */ /* 0x000fe20000000000 */
[----:B------:R-:W-:Y:S01]  /*1fb0*/  BSSY.RECONVERGENT B0, `(.L_x_30) ;  /* 0x0000020000007945 */ /* 0x000fe20003800200 */
[----:B0-----:R-:W-:Y:S01]  /*1fc0*/  IMAD R14, R21, 0x10, R22 ;  /* 0x00000010150e7824 */ /* 0x001fe200078e0216 */
[----:B------:R-:W-:-:S04]  /*1fd0*/  VIMNMX R13, PT, PT, R20, R3, PT ;  /* 0x00000003140d7248 */ /* 0x000fc80003fe0100 */
[C---:B------:R-:W-:Y:S01]  /*1fe0*/  ISETP.GE.AND P0, PT, R13.reuse, R24, PT ;  /* 0x000000180d00720c */ /* 0x040fe20003f06270 */
[----:B------:R-:W-:Y:S01]  /*1ff0*/  IMAD.IADD R12, R13, 0x1, -R24 ;  /* 0x000000010d0c7824 */ /* 0x000fe200078e0a18 */
[----:B------:R-:W-:-:S04]  /*2000*/  VIMNMX R15, PT, PT, R21, R13, PT ;  /* 0x0000000d150f7248 */ /* 0x000fc80003fe0100 */
[----:B------:R-:W-:-:S04]  /*2010*/  SEL R12, R12, RZ, P0 ;  /* 0x000000ff0c0c7207 */ /* 0x000fc80000000000 */
[----:B------:R-:W-:-:S13]  /*2020*/  ISETP.GE.AND P0, PT, R12, R15, PT ;  /* 0x0000000f0c00720c */ /* 0x000fda0003f06270 */
[----:B-1----:R-:W-:Y:S05]  /*2030*/  @P0 BRA `(.L_x_31) ;  /* 0x00000000005c0947 */ /* 0x002fea0003800000 */
.L_x_32:
        /* <DEDUP_REMOVED lines=8> */
[----:B------:R-:W0:Y:S04]  /*20c0*/  LDS.128 R4, [R6] ;  /* 0x0000000006047984 */ /* 0x000e280000000c00 */
[----:B------:R-:W1:Y:S01]  /*20d0*/  LDS.128 R8, [R8] ;  /* 0x0000000008087984 */ /* 0x000e620000000c00 */
[----:B0-----:R-:W-:Y:S02]  /*20e0*/  LOP3.LUT R5, R4, 0xffff, RZ, 0xc0, !PT ;  /* 0x0000ffff04057812 */ /* 0x001fe400078ec0ff */
[----:B-1----:R-:W-:-:S04]  /*20f0*/  LOP3.LUT R16, R8, 0xffff, RZ, 0xc0, !PT ;  /* 0x0000ffff08107812 */ /* 0x002fc800078ec0ff */
        /* <DEDUP_REMOVED lines=11> */
.L_x_31:
[----:B------:R-:W-:Y:S05]  /*21b0*/  BSYNC.RECONVERGENT B0 ;  /* 0x0000000000007941 */ /* 0x000fea0003800200 */
.L_x_30:
[----:B------:R-:W-:Y:S01]  /*21c0*/  IMAD.IADD R13, R13, 0x1, -R12 ;  /* 0x000000010d0d7824 */ /* 0x000fe200078e0a0c */
[----:B------:R-:W-:Y:S01]  /*21d0*/  BSSY.RECONVERGENT B0, `(.L_x_33) ;  /* 0x0000014000007945 */ /* 0x000fe20003800200 */
[----:B------:R-:W-:Y:S01]  /*21e0*/  IMAD R17, R12, 0x10, R22 ;  /* 0x000000100c117824 */ /* 0x000fe200078e0216 */
[----:B------:R-:W-:Y:S01]  /*21f0*/  PLOP3.LUT P0, PT, PT, PT, PT, 0x8, 0x80 ;  /* 0x000000000080781c */ /* 0x000fe20003f0e170 */
[----:B------:R-:W-:Y:S02]  /*2200*/  IMAD R15, R13, 0x10, R14 ;  /* 0x000000100d0f7824 */ /* 0x000fe400078e020e */
[----:B------:R-:W-:Y:S01]  /*2210*/  IMAD.IADD R16, R21, 0x1, R13 ;  /* 0x0000000115107824 */ /* 0x000fe200078e020d */
[----:B------:R0:W1:Y:S04]  /*2220*/  LDS.128 R4, [R17] ;  /* 0x0000000011047984 */ /* 0x0000680000000c00 */
[----:B------:R0:W2:Y:S01]  /*2230*/  LDS.128 R8, [R15] ;  /* 0x000000000f087984 */ /* 0x0000a20000000c00 */
[----:B------:R-:W-:-:S13]  /*2240*/  ISETP.GE.AND P1, PT, R16, R3, PT ;  /* 0x000000031000720c */ /* 0x000fda0003f26270 */
[----:B0-----:R-:W-:Y:S05]  /*2250*/  @P1 BRA `(.L_x_34) ;  /* 0x00000000002c1947 */ /* 0x001fea0003800000 */
        /* <DEDUP_REMOVED lines=11> */
.L_x_34:
[----:B------:R-:W-:Y:S05]  /*2310*/  BSYNC.RECONVERGENT B0 ;  /* 0x0000000000007941 */ /* 0x000fea0003800200 */
.L_x_33:
[----:B------:R-:W-:Y:S01]  /*2320*/  VIADD R14, R16, 0x1 ;  /* 0x00000001100e7836 */ /* 0x000fe20000000000 */
[----:B------:R-:W-:Y:S01]  /*2330*/  BSSY.RECONVERGENT B0, `(.L_x_35) ;  /* 0x000001a000007945 */ /* 0x000fe20003800200 */
[----:B------:R-:W-:Y:S01]  /*2340*/  @!P0 IMAD.MOV R14, RZ, RZ, R16 ;  /* 0x000000ffff0e8224 */ /* 0x000fe200078e0210 */
[----:B-12---:R-:W-:Y:S01]  /*2350*/  SEL R29, R10, R6, P0 ;  /* 0x000000060a1d7207 */ /* 0x006fe20000000000 */
[----:B------:R-:W-:Y:S01]  /*2360*/  VIADD R16, R12, 0x1 ;  /* 0x000000010c107836 */ /* 0x000fe20000000000 */
[----:B------:R-:W-:Y:S01]  /*2370*/  SEL R27, R11, R7, P0 ;  /* 0x000000070b1b7207 */ /* 0x000fe20000000000 */
        /* <DEDUP_REMOVED lines=10> */
[----:B01----:R-:W-:Y:S02]  /*2420*/  LOP3.LUT R15, R8, 0xffff, RZ, 0xc0, !PT ;  /* 0x0000ffff080f7812 */ /* 0x003fe400078ec0ff */
        /* <DEDUP_REMOVED lines=10> */
.L_x_36:
[----:B------:R-:W-:Y:S05]  /*24d0*/  BSYNC.RECONVERGENT B0 ;  /* 0x0000000000007941 */ /* 0x000fea0003800200 */
.L_x_35:
        /* <DEDUP_REMOVED lines=25> */
.L_x_38:
[----:B------:R-:W-:Y:S05]  /*2670*/  BSYNC.RECONVERGENT B0 ;  /* 0x0000000000007941 */ /* 0x000fea0003800200 */
.L_x_37:
        /* <DEDUP_REMOVED lines=21> */
[----:B0-2---:R-:W-:Y:S02]  /*27d0*/  LOP3.LUT R19, R8, 0xffff, RZ, 0xc0, !PT ;  /* 0x0000ffff08137812 */ /* 0x005fe400078ec0ff */
        /* <DEDUP_REMOVED lines=10> */
.L_x_40:
[----:B------:R-:W-:Y:S05]  /*2880*/  BSYNC.RECONVERGENT B0 ;  /* 0x0000000000007941 */ /* 0x000fea0003800200 */
.L_x_39:
[----:B------:R-:W3:Y:S01]  /*2890*/  LDCU.U8 UR4, c[0x0][0x380] ;  /* 0x00007000ff0477ac */ /* 0x000ee20008000000 */
[----:B-12---:R-:W-:Y:S01]  /*28a0*/  SEL R21, R9, R5, P0 ;  /* 0x0000000509157207 */ /* 0x006fe20000000000 */
[----:B------:R-:W-:Y:S01]  /*28b0*/  IMAD.MOV.U32 R9, RZ, RZ, R17 ;  /* 0x000000ffff097224 */ /* 0x000fe200078e0011 */
[----:B------:R-:W-:Y:S01]  /*28c0*/  SEL R18, R10, R6, P0 ;  /* 0x000000060a127207 */ /* 0x000fe20000000000 */
[----:B------:R-:W-:Y:S01]  /*28d0*/  IMAD.MOV.U32 R6, RZ, RZ, R29 ;  /* 0x000000ffff067224 */ /* 0x000fe200078e001d */
[----:B0-----:R-:W-:Y:S01]  /*28e0*/  SEL R19, R11, R7, P0 ;  /* 0x000000070b137207 */ /* 0x001fe20000000000 */
        /* <DEDUP_REMOVED lines=12> */
[----:B------:R-:W0:Y:S01]  /*29b0*/  S2R R22, SR_LANEID ;  /* 0x0000000000167919 */ /* 0x000e220000000000 */
[----:B------:R-:W-:Y:S01]  /*29c0*/  LOP3.LUT R29, R20, 0xf80, RZ, 0xc0, !PT ;  /* 0x00000f80141d7812 */ /* 0x000fe200078ec0ff */
[----:B------:R-:W1:Y:S01]  /*29d0*/  LDCU.64 UR4, c[0x0][0x3a0] ;  /* 0x00007400ff0477ac */ /* 0x000e620008000a00 */
[C---:B------:R-:W-:Y:S02]  /*29e0*/  ISETP.NE.AND P0, PT, R0.reuse, RZ, PT ;  /* 0x000000ff0000720c */ /* 0x040fe40003f05270 */
[----:B------:R-:W-:Y:S01]  /*29f0*/  LOP3.LUT R0, R0, 0x1f, RZ, 0xc0, !PT ;  /* 0x0000001f00007812 */ /* 0x000fe200078ec0ff */
[----:B0-----:R-:W-:-:S04]  /*2a00*/  IMAD R21, R22, 0x4, R29 ;  /* 0x0000000416157824 */ /* 0x001fc800078e021d */
[----:B------:R-:W-:-:S05]  /*2a10*/  IMAD R21, R21, 0x10, R28 ;  /* 0x0000001015157824 */ /* 0x000fca00078e021c */
[----:B------:R0:W-:Y:S04]  /*2a20*/  STS.128 [R21+0x20], R12 ;  /* 0x0000200c15007388 */ /* 0x0001e80000000c00 */
[----:B------:R-:W-:Y:S04]  /*2a30*/  STS.128 [R21], R4 ;  /* 0x0000000415007388 */ /* 0x000fe80000000c00 */
[----:B------:R-:W-:Y:S04]  /*2a40*/  STS.128 [R21+0x10], R8 ;  /* 0x0000100815007388 */ /* 0x000fe80000000c00 */
[----:B------:R2:W-:Y:S01]  /*2a50*/  STS.128 [R21+0x30], R16 ;  /* 0x0000301015007388 */ /* 0x0005e20000000c00 */
[----:B0-----:R-:W-:Y:S01]  /*2a60*/  IMAD R14, R22, -0x30, R21 ;  /* 0xffffffd0160e7824 */ /* 0x001fe200078e0215 */
[----:B------:R-:W-:-:S04]  /*2a70*/  NOP ;  /* 0x0000000000007918 */ /* 0x000fc80000000000 */
[----:B------:R-:W-:Y:S01]  /*2a80*/  LDS.128 R24, [R14] ;  /* 0x000000000e187984 */ /* 0x000fe20000000c00 */
[----:B------:R-:W-:Y:S02]  /*2a90*/  IMAD.IADD R12, R29, 0x1, R0 ;  /* 0x000000011d0c7824 */ /* 0x000fe400078e0200 */
[----:B------:R-:W-:Y:S01]  /*2aa0*/  IMAD.MOV.U32 R13, RZ, RZ, RZ ;  /* 0x000000ffff0d7224 */ /* 0x000fe200078e00ff */
[----:B------:R-:W-:Y:S01]  /*2ab0*/  LDS.128 R4, [R14+0x200] ;  /* 0x000200000e047984 */ /* 0x000fe20000000c00 */
[----:B------:R-:W-:Y:S02]  /*2ac0*/  VIADD R0, R12, 0x20 ;  /* 0x000000200c007836 */ /* 0x000fe40000000000 */
[----:B--2---:R-:W-:Y:S01]  /*2ad0*/  IMAD.WIDE.U32 R16, R2, 0x400, R12 ;  /* 0x0000040002107825 */ /* 0x004fe200078e000c */
[----:B------:R-:W-:Y:S03]  /*2ae0*/  LDS.128 R8, [R14+0x400] ;  /* 0x000400000e087984 */ /* 0x000fe60000000c00 */
[C---:B------:R-:W-:Y:S01]  /*2af0*/  VIADD R2, R12.reuse, 0x40 ;  /* 0x000000400c027836 */ /* 0x040fe20000000000 */
[----:B------:R-:W-:Y:S04]  /*2b00*/  LDS.128 R20, [R14+0x600] ;  /* 0x000600000e147984 */ /* 0x000fe80000000c00 */
[----:B------:R-:W-:Y:S01]  /*2b10*/  @!P0 STS [R28+0x4000], R3 ;  /* 0x004000031c008388 */ /* 0x000fe20000000800 */
[----:B------:R-:W-:Y:S06]  /*2b20*/  BAR.SYNC.DEFER_BLOCKING 0x0 ;  /* 0x0000000000007b1d */ /* 0x000fec0000010000 */
[----:B------:R-:W0:Y:S02]  /*2b30*/  LDS R15, [R28+0x4000] ;  /* 0x004000001c0f7984 */ /* 0x000e240000000800 */
[CC--:B0-----:R-:W-:Y:S01]  /*2b40*/  ISETP.GE.AND P0, PT, R12.reuse, R15.reuse, PT ;  /* 0x0000000f0c00720c */ /* 0x0c1fe20003f06270 */
[----:B------:R-:W-:Y:S01]  /*2b50*/  VIADD R12, R12, 0x60 ;  /* 0x000000600c0c7836 */ /* 0x000fe20000000000 */
[----:B------:R-:W-:-:S02]  /*2b60*/  ISETP.GE.AND P2, PT, R2, R15, PT ;  /* 0x0000000f0200720c */ /* 0x000fc40003f46270 */
[----:B-1----:R-:W-:Y:S02]  /*2b70*/  LEA R2, P3, R16, UR4, 0x4 ;  /* 0x0000000410027c11 */ /* 0x002fe4000f8620ff */
[----:B------:R-:W-:Y:S02]  /*2b80*/  ISETP.GE.AND P1, PT, R0, R15, PT ;  /* 0x0000000f0000720c */ /* 0x000fe40003f26270 */
[----:B------:R-:W-:-:S05]  /*2b90*/  LEA.HI.X R3, R16, UR5, R17, 0x4, P3 ;  /* 0x0000000510037c11 */ /* 0x000fca00098f2411 */
[----:B------:R0:W-:Y:S01]  /*2ba0*/  @!P0 STG.E.128 desc[UR6][R2.64], R24 ;  /* 0x0000001802008986 */ /* 0x0001e2000c101d06 */
[----:B------:R-:W-:-:S03]  /*2bb0*/  ISETP.GE.AND P0, PT, R12, R15, PT ;  /* 0x0000000f0c00720c */ /* 0x000fc60003f06270 */
[----:B------:R0:W-:Y:S04]  /*2bc0*/  @!P2 STG.E.128 desc[UR6][R2.64+0x400], R8 ;  /* 0x000400080200a986 */ /* 0x0001e8000c101d06 */
[----:B------:R0:W-:Y:S06]  /*2bd0*/  @!P1 STG.E.128 desc[UR6][R2.64+0x200], R4 ;  /* 0x0002000402009986 */ /* 0x0001ec000c101d06 */
[----:B------:R-:W-:Y:S05]  /*2be0*/  @P0 EXIT ;  /* 0x000000000000094d */ /* 0x000fea0003800000 */
[----:B------:R-:W-:Y:S01]  /*2bf0*/  STG.E.128 desc[UR6][R2.64+0x600], R20 ;  /* 0x0006001402007986 */ /* 0x000fe2000c101d06 */
[----:B------:R-:W-:Y:S05]  /*2c00*/  EXIT ;  /* 0x000000000000794d */ /* 0x000fea0003800000 */
.L_x_41:
[----:B------:R-:W0:Y:S01]  /*2c10*/  S2R R22, SR_LANEID ;  /* 0x0000000000167919 */ /* 0x000e220000000000 */
[----:B------:R-:W-:Y:S01]  /*2c20*/  LOP3.LUT R29, R20, 0xf80, RZ, 0xc0, !PT ;  /* 0x00000f80141d7812 */ /* 0x000fe200078ec0ff */
[----:B------:R-:W1:Y:S01]  /*2c30*/  LDCU.64 UR4, c[0x0][0x388] ;  /* 0x00007100ff0477ac */ /* 0x000e620008000a00 */
[----:B------:R-:W-:-:S03]  /*2c40*/  ISETP.NE.AND P0, PT, R0, RZ, PT ;  /* 0x000000ff0000720c */ /* 0x000fc60003f05270 */
        /* <DEDUP_REMOVED lines=8> */
[----:B------:R-:W-:Y:S04]  /*2cd0*/  LDS.128 R24, [R13] ;  /* 0x000000000d187984 */ /* 0x000fe80000000c00 */
[----:B------:R-:W-:Y:S01]  /*2ce0*/  LDS.128 R4, [R13+0x200] ;  /* 0x000200000d047984 */ /* 0x000fe20000000c00 */
[----:B--2---:R-:W-:Y:S01]  /*2cf0*/  LOP3.LUT R16, R0, 0x1f, RZ, 0xc0, !PT ;  /* 0x0000001f00107812 */ /* 0x004fe200078ec0ff */
[----:B------:R-:W-:Y:S02]  /*2d00*/  IMAD.MOV.U32 R17, RZ, RZ, RZ ;  /* 0x000000ffff117224 */ /* 0x000fe400078e00ff */
[----:B------:R-:W-:Y:S02]  /*2d10*/  LDS.128 R8, [R13+0x400] ;  /* 0x000400000d087984 */ /* 0x000fe40000000c00 */
[----:B------:R-:W-:-:S02]  /*2d20*/  IMAD.WIDE.U32 R14, R2, 0x400, R16 ;  /* 0x00000400020e7825 */ /* 0x000fc400078e0010 */
[----:B------:R0:W-:Y:S02]  /*2d30*/  LDS.128 R20, [R13+0x600] ;  /* 0x000600000d147984 */ /* 0x0001e40000000c00 */
[C---:B------:R-:W-:Y:S02]  /*2d40*/  IMAD.IADD R17, R29.reuse, 0x1, R16 ;  /* 0x000000011d117824 */ /* 0x040fe400078e0210 */
[----:B------:R2:W-:Y:S01]  /*2d50*/  @!P0 STS [R28+0x4000], R3 ;  /* 0x004000031c008388 */ /* 0x0005e20000000800 */
[----:B------:R-:W-:Y:S01]  /*2d60*/  BAR.SYNC.DEFER_BLOCKING 0x0 ;  /* 0x0000000000007b1d */ /* 0x000fe20000010000 */
[----:B------:R-:W-:Y:S01]  /*2d70*/  IADD3 R29, P0, PT, R29, R14, RZ ;  /* 0x0000000e1d1d7210 */ /* 0x000fe20007f1e0ff */
[C---:B------:R-:W-:Y:S02]  /*2d80*/  VIADD R19, R17.reuse, 0x20 ;  /* 0x0000002011137836 */ /* 0x040fe40000000000 */
[----:B0-----:R-:W-:Y:S01]  /*2d90*/  VIADD R13, R17, 0x40 ;  /* 0x00000040110d7836 */ /* 0x001fe20000000000 */
[----:B-1----:R-:W-:Y:S01]  /*2da0*/  LEA R2, P3, R29, UR4, 0x4 ;  /* 0x000000041d027c11 */ /* 0x002fe2000f8620ff */
[----:B------:R-:W-:-:S05]  /*2db0*/  IMAD.X R14, RZ, RZ, R15, P0 ;  /* 0x000000ffff0e7224 */ /* 0x000fca00000e060f */
[----:B--2---:R-:W-:Y:S01]  /*2dc0*/  LEA.HI.X R3, R29, UR5, R14, 0x4, P3 ;  /* 0x000000051d037c11 */ /* 0x004fe200098f240e */
[----:B------:R-:W0:Y:S02]  /*2dd0*/  LDS R12, [R28+0x4000] ;  /* 0x004000001c0c7984 */ /* 0x000e240000000800 */
[CC--:B0-----:R-:W-:Y:S01]  /*2de0*/  ISETP.GE.AND P0, PT, R17.reuse, R12.reuse, PT ;  /* 0x0000000c1100720c */ /* 0x0c1fe20003f06270 */
[----:B------:R-:W-:Y:S01]  /*2df0*/  VIADD R17, R17, 0x60 ;  /* 0x0000006011117836 */ /* 0x000fe20000000000 */
[-C--:B------:R-:W-:Y:S02]  /*2e00*/  ISETP.GE.AND P1, PT, R19, R12.reuse, PT ;  /* 0x0000000c1300720c */ /* 0x080fe40003f26270 */
[-C--:B------:R-:W-:Y:S02]  /*2e10*/  ISETP.GE.AND P2, PT, R13, R12.reuse, PT ;  /* 0x0000000c0d00720c */ /* 0x080fe40003f46270 */
[----:B------:R-:W-:-:S07]  /*2e20*/  ISETP.GE.AND P3, PT, R17, R12, PT ;  /* 0x0000000c1100720c */ /* 0x000fce0003f66270 */
[----:B------:R0:W-:Y:S04]  /*2e30*/  @!P0 STG.E.128 desc[UR6][R2.64], R24 ;  /* 0x0000001802008986 */ /* 0x0001e8000c101d06 */
[----:B------:R0:W-:Y:S04]  /*2e40*/  @!P1 STG.E.128 desc[UR6][R2.64+0x200], R4 ;  /* 0x0002000402009986 */ /* 0x0001e8000c101d06 */
[----:B------:R0:W-:Y:S01]  /*2e50*/  @!P2 STG.E.128 desc[UR6][R2.64+0x400], R8 ;  /* 0x000400080200a986 */ /* 0x0001e2000c101d06 */
[----:B------:R-:W-:Y:S05]  /*2e60*/  @P3 EXIT ;  /* 0x000000000000394d */ /* 0x000fea0003800000 */
[----:B------:R-:W-:Y:S01]  /*2e70*/  STG.E.128 desc[UR6][R2.64+0x600], R20 ;  /* 0x0006001402007986 */ /* 0x000fe2000c101d06 */
[----:B------:R-:W-:Y:S05]  /*2e80*/  EXIT ;  /* 0x000000000000794d */ /* 0x000fea0003800000 */
.L_x_42:
[----:B------:R-:W-:-:S00]  /*2e90*/  BRA `(.L_x_42) ;  /* 0xfffffffc00fc7947 */ /* 0x000fc0000383ffff */
[----:B------:R-:W-:-:S00]  /*2ea0*/  NOP ;  /* 0x0000000000007918 */ /* 0x000fc00000000000 */
        /* <DEDUP_REMOVED lines=13> */
.L_x_251:


//--------------------- .text._ZN3cub18CUB_300001_SM_10006detail10merge_sort30DeviceMergeSortPartitionKernelIN6thrust24THRUST_300001_SM_1000_NS10device_ptrI6ulong2EEm11sort_ulong2S7_EEvbT_PT2_T0_SD_PSD_T1_SD_i --------------------------
	.section	.text._ZN3cub18CUB_300001_SM_10006detail10merge_sort30DeviceMergeSortPartitionKernelIN6thrust24THRUST_300001_SM_1000_NS10device_ptrI6ulong2EEm11sort_ulong2S7_EEvbT_PT2_T0_SD_PSD_T1_SD_i,"ax",@progbits
	.align	128
        .global         _ZN3cub18CUB_300001_SM_10006detail10merge_sort30DeviceMergeSortPartitionKernelIN6thrust24THRUST_300001_SM_1000_NS10device_ptrI6ulong2EEm11sort_ulong2S7_EEvbT_PT2_T0_SD_PSD_T1_SD_i
        .type           _ZN3cub18CUB_300001_SM_10006detail10merge_sort30DeviceMergeSortPartitionKernelIN6thrust24THRUST_300001_SM_1000_NS10device_ptrI6ulong2EEm11sort_ulong2S7_EEvbT_PT2_T0_SD_PSD_T1_SD_i,@function
        .size           _ZN3cub18CUB_300001_SM_10006detail10merge_sort30DeviceMergeSortPartitionKernelIN6thrust24THRUST_300001_SM_1000_NS10device_ptrI6ulong2EEm11sort_ulong2S7_EEvbT_PT2_T0_SD_PSD_T1_SD_i,(.L_x_252 - _ZN3cub18CUB_300001_SM_10006detail10merge_sort30DeviceMergeSortPartitionKernelIN6thrust24THRUST_300001_SM_1000_NS10device_ptrI6ulong2EEm11sort_ulong2S7_EEvbT_PT2_T0_SD_PSD_T1_SD_i)
        .other          _ZN3cub18CUB_300001_SM_10006detail10merge_sort30DeviceMergeSortPartitionKernelIN6thrust24THRUST_300001_SM_1000_NS10device_ptrI6ulong2EEm11sort_ulong2S7_EEvbT_PT2_T0_SD_PSD_T1_SD_i,@"STO_CUDA_ENTRY STV_DEFAULT"
_ZN3cub18CUB_300001_SM_10006detail10merge_sort30DeviceMergeSortPartitionKernelIN6thrust24THRUST_300001_SM_1000_NS10device_ptrI6ulong2EEm11sort_ulong2S7_EEvbT_PT2_T0_SD_PSD_T1_SD_i:
.text._ZN3cub18CUB_300001_SM_10006detail10merge_sort30DeviceMergeSortPartitionKernelIN6thrust24THRUST_300001_SM_1000_NS10device_ptrI6ulong2EEm11sort_ulong2S7_EEvbT_PT2_T0_SD_PSD_T1_SD_i:
[----:B------:R-:W-:Y:S01]  /*0000*/  LDC R1, c[0x0][0x37c] ;  /* 0x0000df00ff017b82 */ /* 0x000fe20000000800 */
[----:B------:R-:W0:Y:S01]  /*0010*/  S2R R4, SR_CTAID.X ;  /* 0x0000000000047919 */ /* 0x000e220000002500 */
[----:B------:R-:W0:Y:S01]  /*0020*/  LDCU UR4, c[0x0][0x360] ;  /* 0x00006c00ff0477ac */ /* 0x000e220008000800 */
[----:B------:R-:W0:Y:S01]  /*0030*/  S2R R3, SR_TID.X ;  /* 0x0000000000037919 */ /* 0x000e220000002100 */
[----:B------:R-:W1:Y:S01]  /*0040*/  LDCU.64 UR10, c[0x0][0x3a0] ;  /* 0x00007400ff0a77ac */ /* 0x000e620008000a00 */
[----:B0-----:R-:W-:-:S05]  /*0050*/  IMAD R4, R4, UR4, R3 ;  /* 0x0000000404047c24 */ /* 0x001fca000f8e0203 */
[----:B-1----:R-:W-:-:S04]  /*0060*/  ISETP.GE.U32.AND P0, PT, R4, UR10, PT ;  /* 0x0000000a04007c0c */ /* 0x002fc8000bf06070 */
[----:B------:R-:W-:-:S13]  /*0070*/  ISETP.GE.U32.AND.EX P0, PT, RZ, UR11, PT, P0 ;  /* 0x0000000bff007c0c */ /* 0x000fda000bf06100 */
[----:B------:R-:W-:Y:S05]  /*0080*/  @P0 EXIT ;  /* 0x000000000000094d */ /* 0x000fea0003800000 */
[----:B------:R-:W0:Y:S01]  /*0090*/  LDCU.64 UR6, c[0x0][0x3b8] ;  /* 0x00007700ff0677ac */ /* 0x000e220008000a00 */
[----:B------:R-:W1:Y:S01]  /*00a0*/  LDC R0, c[0x0][0x3c0] ;  /* 0x0000f000ff007b82 */ /* 0x000e620000000800 */
[----:B------:R-:W-:Y:S01]  /*00b0*/  ACQBULK ;  /* 0x000000000000782e */ /* 0x000fe20000000000 */
[----:B------:R-:W2:Y:S01]  /*00c0*/  LDCU.64 UR8, c[0x0][0x358] ;  /* 0x00006b00ff0877ac */ /* 0x000ea20008000a00 */
[----:B0-----:R-:W-:Y:S02]  /*00d0*/  UIADD3 UR4, UPT, UPT, -UR6, URZ, URZ ;  /* 0x000000ff06047290 */ /* 0x001fe4000fffe1ff */
[----:B------:R-:W-:-:S04]  /*00e0*/  USHF.R.U32.HI UR5, URZ, 0x1, UR7 ;  /* 0x00000001ff057899 */ /* 0x000fc80008011607 */
[----:B------:R-:W-:Y:S01]  /*00f0*/  LOP3.LUT R5, R4, UR4, RZ, 0xc0, !PT ;  /* 0x0000000404057c12 */ /* 0x000fe2000f8ec0ff */
[----:B------:R-:W-:Y:S01]  /*0100*/  USHF.R.U64 UR4, UR6, 0x1, UR7 ;  /* 0x0000000106047899 */ /* 0x000fe20008001207 */
[----:B-1----:R-:W-:Y:S01]  /*0110*/  SHF.R.S32.HI R9, RZ, 0x1f, R0 ;  /* 0x0000001fff097819 */ /* 0x002fe20000011400 */
[----:B------:R-:W-:Y:S02]  /*0120*/  IMAD R6, R0, UR5, RZ ;  /* 0x0000000500067c24 */ /* 0x000fe4000f8e02ff */
[----:B------:R-:W-:-:S04]  /*0130*/  IMAD.WIDE.U32 R2, R5, R0, RZ ;  /* 0x0000000005027225 */ /* 0x000fc800078e00ff */
[----:B------:R-:W-:-:S04]  /*0140*/  IMAD.WIDE.U32 R12, R0, UR4, RZ ;  /* 0x00000004000c7c25 */ /* 0x000fc8000f8e00ff */
[C---:B------:R-:W-:Y:S01]  /*0150*/  IMAD R7, R9.reuse, UR4, R6 ;  /* 0x0000000409077c24 */ /* 0x040fe2000f8e0206 */
[----:B------:R-:W-:Y:S01]  /*0160*/  IADD3 R6, P2, PT, R4, 0x1, RZ ;  /* 0x0000000104067810 */ /* 0x000fe20007f5e0ff */
[----:B------:R-:W-:Y:S01]  /*0170*/  IMAD R3, R9, R5, R3 ;  /* 0x0000000509037224 */ /* 0x000fe200078e0203 */
[----:B------:R-:W-:Y:S01]  /*0180*/  LOP3.LUT R5, RZ, R2, RZ, 0x33, !PT ;  /* 0x00000002ff057212 */ /* 0x000fe200078e33ff */
[----:B------:R-:W-:Y:S01]  /*0190*/  IMAD.IADD R13, R13, 0x1, R7 ;  /* 0x000000010d0d7824 */ /* 0x000fe200078e0207 */
[----:B------:R-:W0:Y:S01]  /*01a0*/  LDCU.64 UR4, c[0x0][0x398] ;  /* 0x00007300ff0477ac */ /* 0x000e220008000a00 */
[----:B------:R-:W-:Y:S01]  /*01b0*/  ISETP.NE.U32.AND P0, PT, R6, UR10, PT ;  /* 0x0000000a06007c0c */ /* 0x000fe2000bf05070 */
[----:B------:R-:W-:Y:S01]  /*01c0*/  IMAD.X R6, RZ, RZ, RZ, P2 ;  /* 0x000000ffff067224 */ /* 0x000fe200010e06ff */
[----:B------:R-:W-:Y:S02]  /*01d0*/  ISETP.LT.U32.AND P1, PT, R12, R5, PT ;  /* 0x000000050c00720c */ /* 0x000fe40003f21070 */
[----:B------:R-:W-:-:S02]  /*01e0*/  LOP3.LUT R8, RZ, R3, RZ, 0x33, !PT ;  /* 0x00000003ff087212 */ /* 0x000fc400078e33ff */
[----:B------:R-:W-:Y:S02]  /*01f0*/  ISETP.NE.AND.EX P0, PT, R6, UR11, PT, P0 ;  /* 0x0000000b06007c0c */ /* 0x000fe4000bf05300 */
[----:B------:R-:W-:-:S04]  /*0200*/  ISETP.LT.U32.AND.EX P1, PT, R13, R8, PT, P1 ;  /* 0x000000080d00720c */ /* 0x000fc80003f21110 */
[----:B------:R-:W-:Y:S02]  /*0210*/  SEL R5, R12, R5, P1 ;  /* 0x000000050c057207 */ /* 0x000fe40000800000 */
[----:B------:R-:W-:Y:S02]  /*0220*/  SEL R8, R13, R8, P1 ;  /* 0x000000080d087207 */ /* 0x000fe40000800000 */
[----:B------:R-:W-:-:S03]  /*0230*/  IADD3 R6, P1, PT, R5, R2, RZ ;  /* 0x0000000205067210 */ /* 0x000fc60007f3e0ff */
[----:B------:R-:W1:Y:S02]  /*0240*/  @!P0 LDC.64 R10, c[0x0][0x3a8] ;  /* 0x0000ea00ff0a8b82 */ /* 0x000e640000000a00 */
[----:B------:R-:W-:Y:S01]  /*0250*/  IMAD.X R5, R8, 0x1, R3, P1 ;  /* 0x0000000108057824 */ /* 0x000fe200008e0603 */
[----:B0-----:R-:W-:-:S04]  /*0260*/  ISETP.LT.U32.AND P1, PT, R6, UR4, PT ;  /* 0x0000000406007c0c */ /* 0x001fc8000bf21070 */
[----:B------:R-:W-:-:S04]  /*0270*/  ISETP.LT.U32.AND.EX P1, PT, R5, UR5, PT, P1 ;  /* 0x0000000505007c0c */ /* 0x000fc8000bf21110 */
[----:B------:R-:W-:Y:S02]  /*0280*/  SEL R6, R6, UR4, P1 ;  /* 0x0000000406067c07 */ /* 0x000fe40008800000 */
[----:B------:R-:W-:Y:S02]  /*0290*/  SEL R7, R5, UR5, P1 ;  /* 0x0000000505077c07 */ /* 0x000fe40008800000 */
[----:B------:R-:W-:Y:S02]  /*02a0*/  LOP3.LUT R17, RZ, R6, RZ, 0x33, !PT ;  /* 0x00000006ff117212 */ /* 0x000fe400078e33ff */
[----:B------:R-:W-:Y:S02]  /*02b0*/  LOP3.LUT R19, RZ, R7, RZ, 0x33, !PT ;  /* 0x00000007ff137212 */ /* 0x000fe400078e33ff */
[----:B------:R-:W-:-:S04]  /*02c0*/  ISETP.LT.U32.AND P1, PT, R12, R17, PT ;  /* 0x000000110c00720c */ /* 0x000fc80003f21070 */
[C---:B------:R-:W-:Y:S02]  /*02d0*/  ISETP.LT.U32.AND.EX P1, PT, R13.reuse, R19, PT, P1 ;  /* 0x000000130d00720c */ /* 0x040fe40003f21110 */
[----:B-1----:R-:W-:Y:S02]  /*02e0*/  @!P0 LEA R10, P2, R4, R10, 0x3 ;  /* 0x0000000a040a8211 */ /* 0x002fe400078418ff */
[----:B------:R-:W-:Y:S02]  /*02f0*/  SEL R17, R12, R17, P1 ;  /* 0x000000110c117207 */ /* 0x000fe40000800000 */
[----:B------:R-:W-:Y:S02]  /*0300*/  SEL R19, R13, R19, P1 ;  /* 0x000000130d137207 */ /* 0x000fe40000800000 */
[----:B------:R-:W-:Y:S02]  /*0310*/  IADD3 R17, P3, PT, R17, R6, RZ ;  /* 0x0000000611117210 */ /* 0x000fe40007f7e0ff */
[----:B------:R-:W-:-:S02]  /*0320*/  @!P0 LEA.HI.X R11, R4, R11, RZ, 0x3, P2 ;  /* 0x0000000b040b8211 */ /* 0x000fc400010f1cff */
[C---:B------:R-:W-:Y:S01]  /*0330*/  ISETP.LT.U32.AND P1, PT, R2.reuse, UR4, PT ;  /* 0x0000000402007c0c */ /* 0x040fe2000bf21070 */
[----:B------:R-:W-:Y:S01]  /*0340*/  IMAD.X R19, R19, 0x1, R7, P3 ;  /* 0x0000000113137824 */ /* 0x000fe200018e0607 */
[----:B------:R-:W-:Y:S01]  /*0350*/  ISETP.LT.U32.AND P2, PT, R17, UR4, PT ;  /* 0x0000000411007c0c */ /* 0x000fe2000bf41070 */
[----:B--2---:R0:W-:Y:S01]  /*0360*/  @!P0 STG.E.64 desc[UR8][R10.64], R6 ;  /* 0x000000060a008986 */ /* 0x0041e2000c101b08 */
[----:B------:R-:W-:Y:S02]  /*0370*/  ISETP.LT.U32.AND.EX P1, PT, R3, UR5, PT, P1 ;  /* 0x0000000503007c0c */ /* 0x000fe4000bf21110 */
[----:B------:R-:W-:Y:S02]  /*0380*/  ISETP.LT.U32.AND.EX P2, PT, R19, UR5, PT, P2 ;  /* 0x0000000513007c0c */ /* 0x000fe4000bf41120 */
[----:B------:R-:W-:Y:S02]  /*0390*/  SEL R5, R2, UR4, P1 ;  /* 0x0000000402057c07 */ /* 0x000fe40008800000 */
[----:B------:R-:W-:-:S02]  /*03a0*/  SEL R3, R3, UR5, P1 ;  /* 0x0000000503037c07 */ /* 0x000fc40008800000 */
[----:B------:R-:W-:Y:S02]  /*03b0*/  SEL R17, R17, UR4, P2 ;  /* 0x0000000411117c07 */ /* 0x000fe40009000000 */
[----:B------:R-:W-:Y:S01]  /*03c0*/  SEL R19, R19, UR5, P2 ;  /* 0x0000000513137c07 */ /* 0x000fe20009000000 */
[----:B------:R-:W-:Y:S06]  /*03d0*/  @!P0 EXIT ;  /* 0x000000000000894d */ /* 0x000fec0003800000 */
[----:B------:R-:W1:Y:S01]  /*03e0*/  LDCU.U8 UR5, c[0x0][0x380] ;  /* 0x00007000ff0577ac */ /* 0x000e620008000000 */
[----:B------:R-:W-:Y:S01]  /*03f0*/  IADD3 R15, P0, PT, R17, -R5, RZ ;  /* 0x80000005110f7210 */ /* 0x000fe20007f1e0ff */
[----:B------:R-:W-:Y:S01]  /*0400*/  BSSY.RECONVERGENT B0, `(.L_x_43) ;  /* 0x000008c000007945 */ /* 0x000fe20003800200 */
[----:B------:R-:W-:-:S06]  /*0410*/  UIADD3 UR4, UPT, UPT, UR6, -0x1, URZ ;  /* 0xffffffff06047890 */ /* 0x000fcc000fffe0ff */
[----:B------:R-:W-:-:S05]  /*0420*/  LOP3.LUT R13, R4, UR4, RZ, 0xc0, !PT ;  /* 0x00000004040d7c12 */ /* 0x000fca000f8ec0ff */
[----:B0-----:R-:W-:Y:S01]  /*0430*/  IMAD.WIDE.U32 R10, R13, R0, RZ ;  /* 0x000000000d0a7225 */ /* 0x001fe200078e00ff */
[----:B-1----:R-:W-:-:S03]  /*0440*/  UPRMT UR4, UR5, 0x8880, URZ ;  /* 0x0000888005047896 */ /* 0x002fc600080000ff */
[----:B------:R-:W-:Y:S01]  /*0450*/  IMAD.X R0, R19, 0x1, ~R3, P0 ;  /* 0x0000000113007824 */ /* 0x000fe200000e0e03 */
[----:B------:R-:W-:Y:S01]  /*0460*/  ISETP.LT.U32.AND P0, PT, R10, R15, PT ;  /* 0x0000000f0a00720c */ /* 0x000fe20003f01070 */
[----:B------:R-:W-:Y:S01]  /*0470*/  IMAD R9, R9, R13, R11 ;  /* 0x0000000d09097224 */ /* 0x000fe200078e020b */
[----:B------:R-:W-:-:S04]  /*0480*/  UISETP.NE.AND UP0, UPT, UR4, URZ, UPT ;  /* 0x000000ff0400728c */ /* 0x000fc8000bf05270 */
[----:B------:R-:W-:-:S04]  /*0490*/  ISETP.LT.U32.AND.EX P0, PT, R9, R0, PT, P0 ;  /* 0x000000000900720c */ /* 0x000fc80003f01100 */
[----:B------:R-:W-:Y:S02]  /*04a0*/  SEL R15, R10, R15, P0 ;  /* 0x0000000f0a0f7207 */ /* 0x000fe40000000000 */
[----:B------:R-:W-:Y:S01]  /*04b0*/  SEL R9, R9, R0, P0 ;  /* 0x0000000009097207 */ /* 0x000fe20000000000 */
[----:B------:R-:W-:Y:S06]  /*04c0*/  BRA.U !UP0, `(.L_x_44) ;  /* 0x0000000508047547 */ /* 0x000fec000b800000 */
[----:B------:R-:W-:Y:S01]  /*04d0*/  IADD3 R11, P0, PT, R17, -R6, RZ ;  /* 0x80000006110b7210 */ /* 0x000fe20007f1e0ff */
[----:B------:R-:W0:Y:S01]  /*04e0*/  LDCU.64 UR4, c[0x0][0x388] ;  /* 0x00007100ff0477ac */ /* 0x000e220008000a00 */
[----:B------:R-:W-:Y:S01]  /*04f0*/  IADD3 R10, P2, PT, R6, -R5, RZ ;  /* 0x80000005060a7210 */ /* 0x000fe20007f5e0ff */
[----:B------:R-:W-:Y:S02]  /*0500*/  BSSY.RECONVERGENT B1, `(.L_x_45) ;  /* 0x000003c000017945 */ /* 0x000fe40003800200 */
[----:B------:R-:W-:Y:S01]  /*0510*/  IMAD.X R8, R19, 0x1, ~R7, P0 ;  /* 0x0000000113087824 */ /* 0x000fe200000e0e07 */
[----:B------:R-:W-:Y:S01]  /*0520*/  ISETP.GT.U32.AND P0, PT, R15, R11, PT ;  /* 0x0000000b0f00720c */ /* 0x000fe20003f04070 */
[----:B------:R-:W-:Y:S01]  /*0530*/  IMAD.X R12, R7, 0x1, ~R3, P2 ;  /* 0x00000001070c7824 */ /* 0x000fe200010e0e03 */
[----:B------:R-:W-:Y:S02]  /*0540*/  ISETP.LT.U32.AND P1, PT, R10, R15, PT ;  /* 0x0000000f0a00720c */ /* 0x000fe40003f21070 */
[----:B------:R-:W-:-:S02]  /*0550*/  ISETP.GT.U32.AND.EX P0, PT, R9, R8, PT, P0 ;  /* 0x000000080900720c */ /* 0x000fc40003f04100 */
[----:B------:R-:W-:Y:S02]  /*0560*/  ISETP.LT.U32.AND.EX P1, PT, R12, R9, PT, P1 ;  /* 0x000000090c00720c */ /* 0x000fe40003f21110 */
[-C--:B------:R-:W-:Y:S02]  /*0570*/  SEL R2, R15, R11.reuse, P0 ;  /* 0x0000000b0f027207 */ /* 0x080fe40000000000 */
[----:B------:R-:W-:Y:S02]  /*0580*/  SEL R0, R9, R8, P0 ;  /* 0x0000000809007207 */ /* 0x000fe40000000000 */
[----:B------:R-:W-:Y:S02]  /*0590*/  IADD3 R2, P0, PT, R2, -R11, RZ ;  /* 0x8000000b02027210 */ /* 0x000fe40007f1e0ff */
[----:B------:R-:W-:Y:S02]  /*05a0*/  SEL R11, R10, R15, P1 ;  /* 0x0000000f0a0b7207 */ /* 0x000fe40000800000 */
[----:B------:R-:W-:Y:S01]  /*05b0*/  SEL R13, R12, R9, P1 ;  /* 0x000000090c0d7207 */ /* 0x000fe20000800000 */
[----:B------:R-:W-:Y:S01]  /*05c0*/  IMAD.X R0, R0, 0x1, ~R8, P0 ;  /* 0x0000000100007824 */ /* 0x000fe200000e0e08 */
[----:B------:R-:W-:-:S04]  /*05d0*/  ISETP.GE.U32.AND P0, PT, R2, R11, PT ;  /* 0x0000000b0200720c */ /* 0x000fc80003f06070 */
[----:B------:R-:W-:-:S13]  /*05e0*/  ISETP.GE.U32.AND.EX P0, PT, R0, R13, PT, P0 ;  /* 0x0000000d0000720c */ /* 0x000fda0003f06100 */
[----:B0-----:R-:W-:Y:S05]  /*05f0*/  @P0 BRA `(.L_x_46) ;  /* 0x0000000000b00947 */ /* 0x001fea0003800000 */
[----:B------:R-:W-:-:S05]  /*0600*/  IADD3 R10, P0, PT, R15, R6, RZ ;  /* 0x000000060f0a7210 */ /* 0x000fca0007f1e0ff */
[----:B------:R-:W-:-:S08]  /*0610*/  IMAD.X R12, R9, 0x1, R7, P0 ;  /* 0x00000001090c7824 */ /* 0x000fd000000e0607 */
.L_x_49:
[----:B------:R-:W-:-:S05]  /*0620*/  IADD3 R7, P0, PT, -R2, R11, RZ ;  /* 0x0000000b02077210 */ /* 0x000fca0007f1e1ff */
[----:B------:R-:W-:-:S05]  /*0630*/  IMAD.X R6, R13, 0x1, ~R0, P0 ;  /* 0x000000010d067824 */ /* 0x000fca00000e0e00 */
[----:B------:R-:W-:-:S04]  /*0640*/  SHF.R.U64 R7, R7, 0x1, R6 ;  /* 0x0000000107077819 */ /* 0x000fc80000001206 */
[----:B------:R-:W-:Y:S02]  /*0650*/  IADD3 R14, P0, PT, R2, R7, RZ ;  /* 0x00000007020e7210 */ /* 0x000fe40007f1e0ff */
[----:B------:R-:W-:Y:S02]  /*0660*/  SHF.R.U32.HI R7, RZ, 0x1, R6 ;  /* 0x00000001ff077819 */ /* 0x000fe40000011606 */
[----:B------:R-:W-:-:S03]  /*0670*/  LOP3.LUT R9, RZ, R14, RZ, 0x33, !PT ;  /* 0x0000000eff097212 */ /* 0x000fc600078e33ff */
[----:B------:R-:W-:Y:S01]  /*0680*/  IMAD.X R16, R0, 0x1, R7, P0 ;  /* 0x0000000100107824 */ /* 0x000fe200000e0607 */
[----:B------:R-:W-:Y:S02]  /*0690*/  IADD3 R15, P0, PT, R14, R5, RZ ;  /* 0x000000050e0f7210 */ /* 0x000fe40007f1e0ff */
[----:B------:R-:W-:Y:S02]  /*06a0*/  IADD3 R9, P1, PT, R9, R10, RZ ;  /* 0x0000000a09097210 */ /* 0x000fe40007f3e0ff */
[----:B------:R-:W-:Y:S01]  /*06b0*/  LOP3.LUT R7, RZ, R16, RZ, 0x33, !PT ;  /* 0x00000010ff077212 */ /* 0x000fe200078e33ff */
[----:B------:R-:W-:Y:S01]  /*06c0*/  IMAD.X R20, R16, 0x1, R3, P0 ;  /* 0x0000000110147824 */ /* 0x000fe200000e0603 */
[----:B------:R-:W-:-:S03]  /*06d0*/  LEA R6, P0, R15, UR4, 0x4 ;  /* 0x000000040f067c11 */ /* 0x000fc6000f8020ff */
[----:B------:R-:W-:Y:S01]  /*06e0*/  IMAD.X R18, R7, 0x1, R12, P1 ;  /* 0x0000000107127824 */ /* 0x000fe200008e060c */
[----:B------:R-:W-:Y:S02]  /*06f0*/  LEA R8, P1, R9, UR4, 0x4 ;  /* 0x0000000409087c11 */ /* 0x000fe4000f8220ff */
[----:B------:R-:W-:Y:S02]  /*0700*/  LEA.HI.X R7, R15, UR5, R20, 0x4, P0 ;  /* 0x000000050f077c11 */ /* 0x000fe400080f2414 */
[----:B------:R-:W-:-:S03]  /*0710*/  LEA.HI.X R9, R9, UR5, R18, 0x4, P1 ;  /* 0x0000000509097c11 */ /* 0x000fc600088f2412 */
[----:B------:R-:W2:Y:S04]  /*0720*/  LDG.E R20, desc[UR8][R6.64] ;  /* 0x0000000806147981 */ /* 0x000ea8000c1e1900 */
[----:B------:R-:W3:Y:S01]  /*0730*/  LDG.E R21, desc[UR8][R8.64] ;  /* 0x0000000808157981 */ /* 0x000ee2000c1e1900 */
[----:B------:R-:W-:Y:S01]  /*0740*/  IADD3 R17, P0, PT, R14, 0x1, RZ ;  /* 0x000000010e117810 */ /* 0x000fe20007f1e0ff */
[----:B------:R-:W-:Y:S04]  /*0750*/  BSSY.RECONVERGENT B2, `(.L_x_47) ;  /* 0x000000f000027945 */ /* 0x000fe80003800200 */
[----:B------:R-:W-:Y:S01]  /*0760*/  IMAD.X R19, RZ, RZ, R16, P0 ;  /* 0x000000ffff137224 */ /* 0x000fe200000e0610 */
[----:B------:R-:W-:-:S02]  /*0770*/  PLOP3.LUT P0, PT, PT, PT, PT, 0x8, 0x80 ;  /* 0x000000000080781c */ /* 0x000fc40003f0e170 */
[----:B--2---:R-:W-:Y:S02]  /*0780*/  LOP3.LUT R15, R20, 0xffff, RZ, 0xc0, !PT ;  /* 0x0000ffff140f7812 */ /* 0x004fe400078ec0ff */
[----:B---3--:R-:W-:-:S04]  /*0790*/  LOP3.LUT R18, R21, 0xffff, RZ, 0xc0, !PT ;  /* 0x0000ffff15127812 */ /* 0x008fc800078ec0ff */
[----:B------:R-:W-:-:S04]  /*07a0*/  ISETP.GE.U32.AND P1, PT, R18, R15, PT ;  /* 0x0000000f1200720c */ /* 0x000fc80003f26070 */
[----:B------:R-:W-:-:S13]  /*07b0*/  ISETP.GE.U32.AND.EX P1, PT, RZ, RZ, PT, P1 ;  /* 0x000000ffff00720c */ /* 0x000fda0003f26110 */
[----:B------:R-:W-:Y:S05]  /*07c0*/  @!P1 BRA `(.L_x_48) ;  /* 0x00000000001c9947 */ /* 0x000fea0003800000 */
[----:B------:R-:W2:Y:S04]  /*07d0*/  LDG.E.64 R8, desc[UR8][R8.64+0x8] ;  /* 0x0000080808087981 */ /* 0x000ea8000c1e1b00 */
[----:B------:R-:W2:Y:S01]  /*07e0*/  LDG.E.64 R6, desc[UR8][R6.64+0x8] ;  /* 0x0000080806067981 */ /* 0x000ea2000c1e1b00 */
[----:B------:R-:W-:-:S04]  /*07f0*/  LOP3.LUT R15, R21, R20, RZ, 0x3c, !PT ;  /* 0x00000014150f7212 */ /* 0x000fc800078e3cff */
[----:B------:R-:W-:Y:S02]  /*0800*/  PRMT R15, R15, 0x9910, RZ ;  /* 0x000099100f0f7816 */ /* 0x000fe400000000ff */
[----:B--2---:R-:W-:-:S04]  /*0810*/  ISETP.GE.U32.AND P0, PT, R8, R6, PT ;  /* 0x000000060800720c */ /* 0x004fc80003f06070 */
[----:B------:R-:W-:-:S04]  /*0820*/  ISETP.GE.U32.AND.EX P0, PT, R9, R7, PT, P0 ;  /* 0x000000070900720c */ /* 0x000fc80003f06100 */
[----:B------:R-:W-:-:S13]  /*0830*/  ISETP.NE.OR P0, PT, R15, RZ, P0 ;  /* 0x000000ff0f00720c */ /* 0x000fda0000705670 */
.L_x_48:
[----:B------:R-:W-:Y:S05]  /*0840*/  BSYNC.RECONVERGENT B2 ;  /* 0x0000000000027941 */ /* 0x000fea0003800200 */
.L_x_47:
[----:B------:R-:W-:Y:S02]  /*0850*/  SEL R2, R17, R2, P0 ;  /* 0x0000000211027207 */ /* 0x000fe40000000000 */
[----:B------:R-:W-:Y:S02]  /*0860*/  SEL R11, R11, R14, P0 ;  /* 0x0000000e0b0b7207 */ /* 0x000fe40000000000 */
[----:B------:R-:W-:Y:S02]  /*0870*/  SEL R0, R19, R0, P0 ;  /* 0x0000000013007207 */ /* 0x000fe40000000000 */
[----:B------:R-:W-:Y:S02]  /*0880*/  SEL R13, R13, R16, P0 ;  /* 0x000000100d0d7207 */ /* 0x000fe40000000000 */
[----:B------:R-:W-:-:S04]  /*0890*/  ISETP.GE.U32.AND P0, PT, R2, R11, PT ;  /* 0x0000000b0200720c */ /* 0x000fc80003f06070 */
[----:B------:R-:W-:-:S13]  /*08a0*/  ISETP.GE.U32.AND.EX P0, PT, R0, R13, PT, P0 ;  /* 0x0000000d0000720c */ /* 0x000fda0003f06100 */
[----:B------:R-:W-:Y:S05]  /*08b0*/  @!P0 BRA `(.L_x_49) ;  /* 0xfffffffc00588947 */ /* 0x000fea000383ffff */
.L_x_46:
[----:B------:R-:W-:Y:S05]  /*08c0*/  BSYNC.RECONVERGENT B1 ;  /* 0x0000000000017941 */ /* 0x000fea0003800200 */
.L_x_45:
[----:B------:R-:W-:Y:S05]  /*08d0*/  BRA `(.L_x_50) ;  /* 0x0000000000f87947 */ /* 0x000fea0003800000 */
.L_x_44:
[----:B------:R-:W-:Y:S01]  /*08e0*/  IADD3 R2, P0, PT, R17, -R6, RZ ;  /* 0x8000000611027210 */ /* 0x000fe20007f1e0ff */
[----:B------:R-:W0:Y:S01]  /*08f0*/  LDCU.64 UR4, c[0x0][0x390] ;  /* 0x00007200ff0477ac */ /* 0x000e220008000a00 */
[----:B------:R-:W-:-:S03]  /*0900*/  IADD3 R0, P2, PT, R6, -R5, RZ ;  /* 0x8000000506007210 */ /* 0x000fc60007f5e0ff */
[----:B------:R-:W-:Y:S01]  /*0910*/  IMAD.X R10, R19, 0x1, ~R7, P0 ;  /* 0x00000001130a7824 */ /* 0x000fe200000e0e07 */
[----:B------:R-:W-:Y:S01]  /*0920*/  ISETP.GT.U32.AND P0, PT, R15, R2, PT ;  /* 0x000000020f00720c */ /* 0x000fe20003f04070 */
[----:B------:R-:W-:Y:S01]  /*0930*/  IMAD.X R8, R7, 0x1, ~R3, P2 ;  /* 0x0000000107087824 */ /* 0x000fe200010e0e03 */
[----:B------:R-:W-:Y:S02]  /*0940*/  ISETP.LT.U32.AND P1, PT, R0, R15, PT ;  /* 0x0000000f0000720c */ /* 0x000fe40003f21070 */
[----:B------:R-:W-:Y:S02]  /*0950*/  ISETP.GT.U32.AND.EX P0, PT, R9, R10, PT, P0 ;  /* 0x0000000a0900720c */ /* 0x000fe40003f04100 */
[----:B------:R-:W-:Y:S02]  /*0960*/  ISETP.LT.U32.AND.EX P1, PT, R8, R9, PT, P1 ;  /* 0x000000090800720c */ /* 0x000fe40003f21110 */
[----:B------:R-:W-:Y:S02]  /*0970*/  SEL R11, R15, R2, P0 ;  /* 0x000000020f0b7207 */ /* 0x000fe40000000000 */
[----:B------:R-:W-:-:S02]  /*0980*/  SEL R13, R9, R10, P0 ;  /* 0x0000000a090d7207 */ /* 0x000fc40000000000 */
[----:B------:R-:W-:Y:S02]  /*0990*/  IADD3 R2, P0, PT, R11, -R2, RZ ;  /* 0x800000020b027210 */ /* 0x000fe40007f1e0ff */
[----:B------:R-:W-:-:S03]  /*09a0*/  SEL R11, R0, R15, P1 ;  /* 0x0000000f000b7207 */ /* 0x000fc60000800000 */
[----:B------:R-:W-:Y:S01]  /*09b0*/  IMAD.X R0, R13, 0x1, ~R10, P0 ;  /* 0x000000010d007824 */ /* 0x000fe200000e0e0a */
[----:B------:R-:W-:Y:S02]  /*09c0*/  SEL R13, R8, R9, P1 ;  /* 0x00000009080d7207 */ /* 0x000fe40000800000 */
[----:B------:R-:W-:-:S04]  /*09d0*/  ISETP.GE.U32.AND P0, PT, R2, R11, PT ;  /* 0x0000000b0200720c */ /* 0x000fc80003f06070 */
[----:B------:R-:W-:-:S13]  /*09e0*/  ISETP.GE.U32.AND.EX P0, PT, R0, R13, PT, P0 ;  /* 0x0000000d0000720c */ /* 0x000fda0003f06100 */
[----:B0-----:R-:W-:Y:S05]  /*09f0*/  @P0 BRA `(.L_x_50) ;  /* 0x0000000000b00947 */ /* 0x001fea0003800000 */
[----:B------:R-:W-:-:S05]  /*0a00*/  IADD3 R10, P0, PT, R15, R6, RZ ;  /* 0x000000060f0a7210 */ /* 0x000fca0007f1e0ff */
[----:B------:R-:W-:-:S08]  /*0a10*/  IMAD.X R12, R9, 0x1, R7, P0 ;  /* 0x00000001090c7824 */ /* 0x000fd000000e0607 */
.L_x_53:
        /* <DEDUP_REMOVED lines=34> */
.L_x_52:
[----:B------:R-:W-:Y:S05]  /*0c40*/  BSYNC.RECONVERGENT B1 ;  /* 0x0000000000017941 */ /* 0x000fea0003800200 */
.L_x_51:
[----:B------:R-:W-:Y:S02]  /*0c50*/  SEL R2, R17, R2, P0 ;  /* 0x0000000211027207 */ /* 0x000fe40000000000 */
[----:B------:R-:W-:Y:S02]  /*0c60*/  SEL R11, R11, R14, P0 ;  /* 0x0000000e0b0b7207 */ /* 0x000fe40000000000 */
[----:B------:R-:W-:Y:S02]  /*0c70*/  SEL R0, R19, R0, P0 ;  /* 0x0000000013007207 */ /* 0x000fe40000000000 */
[----:B------:R-:W-:Y:S02]  /*0c80*/  SEL R13, R13, R16, P0 ;  /* 0x000000100d0d7207 */ /* 0x000fe40000000000 */
[----:B------:R-:W-:-:S04]  /*0c90*/  ISETP.GE.U32.AND P0, PT, R2, R11, PT ;  /* 0x0000000b0200720c */ /* 0x000fc80003f06070 */
[----:B------:R-:W-:-:S13]  /*0ca0*/  ISETP.GE.U32.AND.EX P0, PT, R0, R13, PT, P0 ;  /* 0x0000000d0000720c */ /* 0x000fda0003f06100 */
[----:B------:R-:W-:Y:S05]  /*0cb0*/  @!P0 BRA `(.L_x_53) ;  /* 0xfffffffc00588947 */ /* 0x000fea000383ffff */
.L_x_50:
[----:B------:R-:W-:Y:S05]  /*0cc0*/  BSYNC.RECONVERGENT B0 ;  /* 0x0000000000007941 */ /* 0x000fea0003800200 */
.L_x_43:
[----:B------:R-:W0:Y:S01]  /*0cd0*/  LDCU.64 UR6, c[0x0][0x3a8] ;  /* 0x00007500ff0677ac */ /* 0x000e220008000a00 */
[----:B------:R-:W-:-:S05]  /*0ce0*/  IADD3 R2, P0, PT, R5, R2, RZ ;  /* 0x0000000205027210 */ /* 0x000fca0007f1e0ff */
[----:B------:R-:W-:Y:S01]  /*0cf0*/  IMAD.X R3, R3, 0x1, R0, P0 ;  /* 0x0000000103037824 */ /* 0x000fe200000e0600 */
[----:B0-----:R-:W-:-:S04]  /*0d00*/  LEA R6, P1, R4, UR6, 0x3 ;  /* 0x0000000604067c11 */ /* 0x001fc8000f8218ff */
[----:B------:R-:W-:-:S05]  /*0d10*/  LEA.HI.X R7, R4, UR7, RZ, 0x3, P1 ;  /* 0x0000000704077c11 */ /* 0x000fca00088f1cff */
[----:B------:R-:W-:Y:S01]  /*0d20*/  STG.E.64 desc[UR8][R6.64], R2 ;  /* 0x0000000206007986 */ /* 0x000fe2000c101b08 */
[----:B------:R-:W-:Y:S05]  /*0d30*/  EXIT ;  /* 0x000000000000794d */ /* 0x000fea0003800000 */
.L_x_54:
        /* <DEDUP_REMOVED lines=12> */
.L_x_252:


//--------------------- .text._ZN3cub18CUB_300001_SM_10006detail10merge_sort30DeviceMergeSortBlockSortKernelINS2_10policy_hubIN6thrust24THRUST_300001_SM_1000_NS10device_ptrI6ulong2EEE9Policy600ES9_PNS0_8NullTypeES9_SD_m11sort_ulong2S8_SC_EEvbT0_T1_T2_T3_T4_PT6_PT7_T5_NS1_7vsmem_tE --------------------------
	.section	.text._ZN3cub18CUB_300001_SM_10006detail10merge_sort30DeviceMergeSortBlockSortKernelINS2_10policy_hubIN6thrust24THRUST_300001_SM_1000_NS10device_ptrI6ulong2EEE9Policy600ES9_PNS0_8NullTypeES9_SD_m11sort_ulong2S8_SC_EEvbT0_T1_T2_T3_T4_PT6_PT7_T5_NS1_7vsmem_tE,"ax",@progbits
	.align	128
        .global         _ZN3cub18CUB_300001_SM_10006detail10merge_sort30DeviceMergeSortBlockSortKernelINS2_10policy_hubIN6thrust24THRUST_300001_SM_1000_NS10device_ptrI6ulong2EEE9Policy600ES9_PNS0_8NullTypeES9_SD_m11sort_ulong2S8_SC_EEvbT0_T1_T2_T3_T4_PT6_PT7_T5_NS1_7vsmem_tE
        .type           _ZN3cub18CUB_300001_SM_10006detail10merge_sort30DeviceMergeSortBlockSortKernelINS2_10policy_hubIN6thrust24THRUST_300001_SM_1000_NS10device_ptrI6ulong2EEE9Policy600ES9_PNS0_8NullTypeES9_SD_m11sort_ulong2S8_SC_EEvbT0_T1_T2_T3_T4_PT6_PT7_T5_NS1_7vsmem_tE,@function
        .size           _ZN3cub18CUB_300001_SM_10006detail10merge_sort30DeviceMergeSortBlockSortKernelINS2_10policy_hubIN6thrust24THRUST_300001_SM_1000_NS10device_ptrI6ulong2EEE9Policy600ES9_PNS0_8NullTypeES9_SD_m11sort_ulong2S8_SC_EEvbT0_T1_T2_T3_T4_PT6_PT7_T5_NS1_7vsmem_tE,(.L_x_253 - _ZN3cub18CUB_300001_SM_10006detail10merge_sort30DeviceMergeSortBlockSortKernelINS2_10policy_hubIN6thrust24THRUST_300001_SM_1000_NS10device_ptrI6ulong2EEE9Policy600ES9_PNS0_8NullTypeES9_SD_m11sort_ulong2S8_SC_EEvbT0_T1_T2_T3_T4_PT6_PT7_T5_NS1_7vsmem_tE)
        .other          _ZN3cub18CUB_300001_SM_10006detail10merge_sort30DeviceMergeSortBlockSortKernelINS2_10policy_hubIN6thrust24THRUST_300001_SM_1000_NS10device_ptrI6ulong2EEE9Policy600ES9_PNS0_8NullTypeES9_SD_m11sort_ulong2S8_SC_EEvbT0_T1_T2_T3_T4_PT6_PT7_T5_NS1_7vsmem_tE,@"STO_CUDA_ENTRY STV_DEFAULT"
_ZN3cub18CUB_300001_SM_10006detail10merge_sort30DeviceMergeSortBlockSortKernelINS2_10policy_hubIN6thrust24THRUST_300001_SM_1000_NS10device_ptrI6ulong2EEE9Policy600ES9_PNS0_8NullTypeES9_SD_m11sort_ulong2S8_SC_EEvbT0_T1_T2_T3_T4_PT6_PT7_T5_NS1_7vsmem_tE:
.text._ZN3cub18CUB_300001_SM_10006detail10merge_sort30DeviceMergeSortBlockSortKernelINS2_10policy_hubIN6thrust24THRUST_300001_SM_1000_NS10device_ptrI6ulong2EEE9Policy600ES9_PNS0_8NullTypeES9_SD_m11sort_ulong2S8_SC_EEvbT0_T1_T2_T3_T4_PT6_PT7_T5_NS1_7vsmem_tE:
[----:B------:R-:W-:Y:S01]  /*0000*/  LDC R1, c[0x0][0x37c] ;  /* 0x0000df00ff017b82 */ /* 0x000fe20000000800 */
[----:B------:R-:W0:Y:S01]  /*0010*/  S2R R5, SR_CTAID.X ;  /* 0x0000000000057919 */ /* 0x000e220000002500 */
[----:B------:R-:W1:Y:S01]  /*0020*/  LDCU UR4, c[0x0][0x370] ;  /* 0x00006e00ff0477ac */ /* 0x000e620008000800 */
[----:B------:R-:W2:Y:S01]  /*0030*/  LDCU.64 UR6, c[0x0][0x358] ;  /* 0x00006b00ff0677ac */ /* 0x000ea20008000a00 */
[----:B-1----:R-:W-:-:S04]  /*0040*/  UIADD3 UR4, UP0, UPT, UR4, -0x1, URZ ;  /* 0xffffffff04047890 */ /* 0x002fc8000ff1e0ff */
[----:B------:R-:W-:-:S06]  /*0050*/  UIADD3.X UR5, UPT, UPT, URZ, -0x1, URZ, UP0, !UPT ;  /* 0xffffffffff057890 */ /* 0x000fcc00087fe4ff */
[----:B------:R-:W-:Y:S01]  /*0060*/  IMAD.U32 R0, RZ, RZ, UR5 ;  /* 0x00000005ff007e24 */ /* 0x000fe2000f8e00ff */
[C---:B0-----:R-:W-:Y:S01]  /*0070*/  ISETP.LT.U32.AND P0, PT, R5.reuse, UR4, PT ;  /* 0x0000000405007c0c */ /* 0x041fe2000bf01070 */
[----:B------:R-:W-:-:S03]  /*0080*/  IMAD.WIDE.U32 R2, R5, 0x400, RZ ;  /* 0x0000040005027825 */ /* 0x000fc600078e00ff */
[----:B------:R-:W-:-:S13]  /*0090*/  ISETP.GT.U32.AND.EX P0, PT, R0, RZ, PT, P0 ;  /* 0x000000ff0000720c */ /* 0x000fda0003f04100 */
[----:B--2---:R-:W-:Y:S05]  /*00a0*/  @!P0 BRA `(.L_x_55) ;  /* 0x0000001800a88947 */ /* 0x004fea0003800000 */
[----:B------:R-:W0:Y:S01]  /*00b0*/  S2R R5, SR_TID.X ;  /* 0x0000000000057919 */ /* 0x000e220000002100 */
[----:B------:R-:W1:Y:S01]  /*00c0*/  LDCU.64 UR4, c[0x0][0x388] ;  /* 0x00007100ff0477ac */ /* 0x000e620008000a00 */
[----:B------:R-:W-:Y:S01]  /*00d0*/  ACQBULK ;  /* 0x000000000000782e */ /* 0x000fe20000000000 */
[----:B0-----:R-:W-:-:S05]  /*00e0*/  IMAD.SHL.U32 R4, R5, 0x4, RZ ;  /* 0x0000000405047824 */ /* 0x001fca00078e00ff */
[----:B------:R-:W-:-:S04]  /*00f0*/  LOP3.LUT R4, R4, 0xf80, RZ, 0xc0, !PT ;  /* 0x00000f8004047812 */ /* 0x000fc800078ec0ff */
[----:B------:R-:W-:-:S04]  /*0100*/  LOP3.LUT R7, R4, 0x1f, R5, 0xf8, !PT ;  /* 0x0000001f04077812 */ /* 0x000fc800078ef805 */
[----:B------:R-:W-:-:S05]  /*0110*/  IADD3 R7, P0, PT, R2, R7, RZ ;  /* 0x0000000702077210 */ /* 0x000fca0007f1e0ff */
[----:B------:R-:W-:Y:S02]  /*0120*/  IMAD.X R2, RZ, RZ, R3, P0 ;  /* 0x000000ffff027224 */ /* 0x000fe400000e0603 */
[----:B------:R-:W-:-:S03]  /*0130*/  IMAD.SHL.U32 R3, R7, 0x10, RZ ;  /* 0x0000001007037824 */ /* 0x000fc600078e00ff */
[----:B------:R-:W-:Y:S02]  /*0140*/  SHF.L.U64.HI R2, R7, 0x4, R2 ;  /* 0x0000000407027819 */ /* 0x000fe40000010202 */
[----:B-1----:R-:W-:-:S04]  /*0150*/  IADD3 R6, P0, PT, R3, UR4, RZ ;  /* 0x0000000403067c10 */ /* 0x002fc8000ff1e0ff */
[----:B------:R-:W-:-:S05]  /*0160*/  IADD3.X R7, PT, PT, R2, UR5, RZ, P0, !PT ;  /* 0x0000000502077c10 */ /* 0x000fca00087fe4ff */
[----:B------:R-:W2:Y:S04]  /*0170*/  LDG.E.128 R8, desc[UR6][R6.64] ;  /* 0x0000000606087981 */ /* 0x000ea8000c1e1d00 */
[----:B------:R-:W3:Y:S04]  /*0180*/  LDG.E.128 R12, desc[UR6][R6.64+0x200] ;  /* 0x00020006060c7981 */ /* 0x000ee8000c1e1d00 */
[----:B------:R-:W4:Y:S04]  /*0190*/  LDG.E.128 R16, desc[UR6][R6.64+0x400] ;  /* 0x0004000606107981 */ /* 0x000f28000c1e1d00 */
[----:B------:R0:W5:Y:S01]  /*01a0*/  LDG.E.128 R20, desc[UR6][R6.64+0x600] ;  /* 0x0006000606147981 */ /* 0x000162000c1e1d00 */
[----:B------:R-:W1:Y:S01]  /*01b0*/  S2UR UR5, SR_CgaCtaId ;  /* 0x00000000000579c3 */ /* 0x000e620000008800 */
[----:B------:R-:W-:Y:S01]  /*01c0*/  UMOV UR4, 0x400 ;  /* 0x0000040000047882 */ /* 0x000fe20000000000 */
[----:B------:R-:W0:Y:S01]  /*01d0*/  S2R R25, SR_LANEID ;  /* 0x0000000000197919 */ /* 0x000e220000000000 */
[----:B-1----:R-:W-:Y:S01]  /*01e0*/  ULEA UR4, UR5, UR4, 0x18 ;  /* 0x0000000405047291 */ /* 0x002fe2000f8ec0ff */
[----:B0-----:R-:W-:-:S05]  /*01f0*/  IMAD.IADD R0, R4, 0x1, R25 ;  /* 0x0000000104007824 */ /* 0x001fca00078e0219 */
[----:B------:R-:W-:-:S05]  /*0200*/  LEA R0, R0, UR4, 0x4 ;  /* 0x0000000400007c11 */ /* 0x000fca000f8e20ff */
[----:B------:R-:W-:Y:S01]  /*0210*/  IMAD R6, R25, 0x30, R0 ;  /* 0x0000003019067824 */ /* 0x000fe200078e0200 */
[----:B--2---:R-:W-:Y:S04]  /*0220*/  STS.128 [R0], R8 ;  /* 0x0000000800007388 */ /* 0x004fe80000000c00 */
[----:B---3--:R-:W-:Y:S04]  /*0230*/  STS.128 [R0+0x200], R12 ;  /* 0x0002000c00007388 */ /* 0x008fe80000000c00 */
[----:B----4-:R-:W-:Y:S04]  /*0240*/  STS.128 [R0+0x400], R16 ;  /* 0x0004001000007388 */ /* 0x010fe80000000c00 */
[----:B-----5:R-:W-:Y:S01]  /*0250*/  STS.128 [R0+0x600], R20 ;  /* 0x0006001400007388 */ /* 0x020fe20000000c00 */
[----:B------:R-:W-:-:S03]  /*0260*/  NOP ;  /* 0x0000000000007918 */ /* 0x000fc60000000000 */
[----:B------:R-:W-:Y:S04]  /*0270*/  LDS.128 R8, [R6] ;  /* 0x0000000006087984 */ /* 0x000fe80000000c00 */
[----:B------:R-:W0:Y:S04]  /*0280*/  LDS.128 R12, [R6+0x10] ;  /* 0x00001000060c7984 */ /* 0x000e280000000c00 */
[----:B------:R-:W1:Y:S04]  /*0290*/  LDS.128 R16, [R6+0x20] ;  /* 0x0000200006107984 */ /* 0x000e680000000c00 */
[----:B------:R2:W3:Y:S01]  /*02a0*/  LDS.128 R20, [R6+0x30] ;  /* 0x0000300006147984 */ /* 0x0004e20000000c00 */
[----:B------:R-:W-:Y:S01]  /*02b0*/  BAR.SYNC.DEFER_BLOCKING 0x0 ;  /* 0x0000000000007b1d */ /* 0x000fe20000010000 */
[----:B0-----:R-:W-:-:S07]  /*02c0*/  LOP3.LUT R7, R12, 0xffff, RZ, 0xc0, !PT ;  /* 0x0000ffff0c077812 */ /* 0x001fce00078ec0ff */
[----:B------:R-:W-:Y:S01]  /*02d0*/  PREEXIT ;  /* 0x000000000000782d */ /* 0x000fe20000000000 */
[----:B--2---:R-:W-:Y:S01]  /*02e0*/  LOP3.LUT R6, R8, 0xffff, RZ, 0xc0, !PT ;  /* 0x0000ffff08067812 */ /* 0x004fe200078ec0ff */
[----:B------:R-:W-:Y:S03]  /*02f0*/  BSSY.RECONVERGENT B0, `(.L_x_56) ;  /* 0x0000016000007945 */ /* 0x000fe60003800200 */
[----:B------:R-:W-:-:S04]  /*0300*/  ISETP.GE.U32.AND P0, PT, R7, R6, PT ;  /* 0x000000060700720c */ /* 0x000fc80003f06070 */
[----:B------:R-:W-:-:S13]  /*0310*/  ISETP.GE.U32.AND.EX P0, PT, RZ, RZ, PT, P0 ;  /* 0x000000ffff00720c */ /* 0x000fda0003f06100 */
[----:B-1-3--:R-:W-:Y:S05]  /*0320*/  @!P0 BRA `(.L_x_57) ;  /* 0x0000000000288947 */ /* 0x00afea0003800000 */
[----:B------:R-:W-:Y:S01]  /*0330*/  LOP3.LUT R6, R8, R12, RZ, 0x3c, !PT ;  /* 0x0000000c08067212 */ /* 0x000fe200078e3cff */
[----:B------:R-:W-:Y:S01]  /*0340*/  IMAD.MOV.U32 R7, RZ, RZ, R14 ;  /* 0x000000ffff077224 */ /* 0x000fe200078e000e */
[----:B------:R-:W-:Y:S01]  /*0350*/  ISETP.GE.U32.AND P0, PT, R14, R10, PT ;  /* 0x0000000a0e00720c */ /* 0x000fe20003f06070 */
[----:B------:R-:W-:Y:S01]  /*0360*/  IMAD.MOV.U32 R25, RZ, RZ, R12 ;  /* 0x000000ffff197224 */ /* 0x000fe200078e000c */
[----:B------:R-:W-:Y:S01]  /*0370*/  PRMT R6, R6, 0x9910, RZ ;  /* 0x0000991006067816 */ /* 0x000fe200000000ff */
[----:B------:R-:W-:Y:S01]  /*0380*/  IMAD.MOV.U32 R24, RZ, RZ, R13 ;  /* 0x000000ffff187224 */ /* 0x000fe200078e000d */
[----:B------:R-:W-:-:S04]  /*0390*/  ISETP.GE.U32.AND.EX P0, PT, R15, R11, PT, P0 ;  /* 0x0000000b0f00720c */ /* 0x000fc80003f06100 */
[----:B------:R-:W-:Y:S01]  /*03a0*/  ISETP.NE.OR P0, PT, R6, RZ, P0 ;  /* 0x000000ff0600720c */ /* 0x000fe20000705670 */
[----:B------:R-:W-:-:S12]  /*03b0*/  IMAD.MOV.U32 R6, RZ, RZ, R15 ;  /* 0x000000ffff067224 */ /* 0x000fd800078e000f */
[----:B------:R-:W-:Y:S05]  /*03c0*/  @P0 BRA `(.L_x_58) ;  /* 0x0000000000200947 */ /* 0x000fea0003800000 */
.L_x_57:
[----:B------:R-:W-:Y:S02]  /*03d0*/  IMAD.MOV.U32 R7, RZ, RZ, R10 ;  /* 0x000000ffff077224 */ /* 0x000fe400078e000a */
[----:B------:R-:W-:Y:S02]  /*03e0*/  IMAD.MOV.U32 R6, RZ, RZ, R11 ;  /* 0x000000ffff067224 */ /* 0x000fe400078e000b */
[----:B------:R-:W-:Y:S02]  /*03f0*/  IMAD.MOV.U32 R25, RZ, RZ, R8 ;  /* 0x000000ffff197224 */ /* 0x000fe400078e0008 */
[----:B------:R-:W-:Y:S02]  /*0400*/  IMAD.MOV.U32 R24, RZ, RZ, R9 ;  /* 0x000000ffff187224 */ /* 0x000fe400078e0009 */
[----:B------:R-:W-:Y:S02]  /*0410*/  IMAD.MOV.U32 R10, RZ, RZ, R14 ;  /* 0x000000ffff0a7224 */ /* 0x000fe400078e000e */
[----:B------:R-:W-:-:S02]  /*0420*/  IMAD.MOV.U32 R11, RZ, RZ, R15 ;  /* 0x000000ffff0b7224 */ /* 0x000fc400078e000f */
[----:B------:R-:W-:Y:S02]  /*0430*/  IMAD.MOV.U32 R8, RZ, RZ, R12 ;  /* 0x000000ffff087224 */ /* 0x000fe400078e000c */
[----:B------:R-:W-:-:S07]  /*0440*/  IMAD.MOV.U32 R9, RZ, RZ, R13 ;  /* 0x000000ffff097224 */ /* 0x000fce00078e000d */
.L_x_58:
[----:B------:R-:W-:Y:S05]  /*0450*/  BSYNC.RECONVERGENT B0 ;  /* 0x0000000000007941 */ /* 0x000fea0003800200 */
.L_x_56:
[----:B------:R-:W-:Y:S01]  /*0460*/  LOP3.LUT R13, R20, 0xffff, RZ, 0xc0, !PT ;  /* 0x0000ffff140d7812 */ /* 0x000fe200078ec0ff */
[----:B------:R-:W-:Y:S01]  /*0470*/  BSSY.RECONVERGENT B0, `(.L_x_59) ;  /* 0x0000017000007945 */ /* 0x000fe20003800200 */
[----:B------:R-:W-:-:S04]  /*0480*/  LOP3.LUT R12, R16, 0xffff, RZ, 0xc0, !PT ;  /* 0x0000ffff100c7812 */ /* 0x000fc800078ec0ff */
[----:B------:R-:W-:-:S04]  /*0490*/  ISETP.GE.U32.AND P0, PT, R13, R12, PT ;  /* 0x0000000c0d00720c */ /* 0x000fc80003f06070 */
[----:B------:R-:W-:-:S13]  /*04a0*/  ISETP.GE.U32.AND.EX P0, PT, RZ, RZ, PT, P0 ;  /* 0x000000ffff00720c */ /* 0x000fda0003f06100 */
[----:B------:R-:W-:Y:S05]  /*04b0*/  @!P0 BRA `(.L_x_60) ;  /* 0x0000000000288947 */ /* 0x000fea0003800000 */
[----:B------:R-:W-:Y:S01]  /*04c0*/  LOP3.LUT R12, R16, R20, RZ, 0x3c, !PT ;  /* 0x00000014100c7212 */ /* 0x000fe200078e3cff */
[----:B------:R-:W-:Y:S01]  /*04d0*/  IMAD.MOV.U32 R30, RZ, RZ, R22 ;  /* 0x000000ffff1e7224 */ /* 0x000fe200078e0016 */
[----:B------:R-:W-:Y:S01]  /*04e0*/  ISETP.GE.U32.AND P0, PT, R22, R18, PT ;  /* 0x000000121600720c */ /* 0x000fe20003f06070 */
[----:B------:R-:W-:Y:S01]  /*04f0*/  IMAD.MOV.U32 R31, RZ, RZ, R23 ;  /* 0x000000ffff1f7224 */ /* 0x000fe200078e0017 */
[----:B------:R-:W-:Y:S01]  /*0500*/  PRMT R12, R12, 0x9910, RZ ;  /* 0x000099100c0c7816 */ /* 0x000fe200000000ff */
[----:B------:R-:W-:Y:S01]  /*0510*/  IMAD.MOV.U32 R32, RZ, RZ, R20 ;  /* 0x000000ffff207224 */ /* 0x000fe200078e0014 */
[----:B------:R-:W-:Y:S01]  /*0520*/  ISETP.GE.U32.AND.EX P0, PT, R23, R19, PT, P0 ;  /* 0x000000131700720c */ /* 0x000fe20003f06100 */
[----:B------:R-:W-:-:S03]  /*0530*/  IMAD.MOV.U32 R33, RZ, RZ, R21 ;  /* 0x000000ffff217224 */ /* 0x000fc600078e0015 */
[----:B------:R-:W-:-:S13]  /*0540*/  ISETP.NE.OR P0, PT, R12, RZ, P0 ;  /* 0x000000ff0c00720c */ /* 0x000fda0000705670 */
[----:B------:R-:W-:Y:S05]  /*0550*/  @P0 BRA `(.L_x_61) ;  /* 0x0000000000200947 */ /* 0x000fea0003800000 */
.L_x_60:
        /* <DEDUP_REMOVED lines=8> */
.L_x_61:
[----:B------:R-:W-:Y:S05]  /*05e0*/  BSYNC.RECONVERGENT B0 ;  /* 0x0000000000007941 */ /* 0x000fea0003800200 */
.L_x_59:
        /* <DEDUP_REMOVED lines=16> */
.L_x_63:
        /* <DEDUP_REMOVED lines=8> */
.L_x_64:
[----:B------:R-:W-:Y:S05]  /*0770*/  BSYNC.RECONVERGENT B0 ;  /* 0x0000000000007941 */ /* 0x000fea0003800200 */
.L_x_62:
        /* <DEDUP_REMOVED lines=16> */
.L_x_66:
        /* <DEDUP_REMOVED lines=8> */
.L_x_67:
[----:B------:R-:W-:Y:S05]  /*0900*/  BSYNC.RECONVERGENT B0 ;  /* 0x0000000000007941 */ /* 0x000fea0003800200 */
.L_x_65:
        /* <DEDUP_REMOVED lines=16> */
.L_x_69:
        /* <DEDUP_REMOVED lines=8> */
.L_x_70:
[----:B------:R-:W-:Y:S05]  /*0a90*/  BSYNC.RECONVERGENT B0 ;  /* 0x0000000000007941 */ /* 0x000fea0003800200 */
.L_x_68:
        /* <DEDUP_REMOVED lines=16> */
.L_x_72:
        /* <DEDUP_REMOVED lines=8> */
.L_x_73:
[----:B------:R-:W-:Y:S05]  /*0c20*/  BSYNC.RECONVERGENT B0 ;  /* 0x0000000000007941 */ /* 0x000fea0003800200 */
.L_x_71:
[----:B------:R-:W-:Y:S01]  /*0c30*/  LEA R25, R5, UR4, 0x6 ;  /* 0x0000000405197c11 */ /* 0x000fe2000f8e30ff */
[----:B------:R-:W-:-:S07]  /*0c40*/  IMAD.MOV.U32 R24, RZ, RZ, 0x2 ;  /* 0x00000002ff187424 */ /* 0x000fce00078e00ff */
.L_x_85:
[----:B------:R-:W-:Y:S01]  /*0c50*/  IMAD.MOV R6, RZ, RZ, -R24 ;  /* 0x000000ffff067224 */ /* 0x000fe200078e0a18 */
[----:B------:R-:W-:Y:S04]  /*0c60*/  BAR.SYNC.DEFER_BLOCKING 0x0 ;  /* 0x0000000000007b1d */ /* 0x000fe80000010000 */
[----:B------:R-:W-:Y:S02]  /*0c70*/  LOP3.LUT R6, R5, R6, RZ, 0xc0, !PT ;  /* 0x0000000605067212 */ /* 0x000fe400078ec0ff */
[----:B------:R-:W-:Y:S03]  /*0c80*/  BSSY.RECONVERGENT B0, `(.L_x_74) ;  /* 0x000003c000007945 */ /* 0x000fe60003800200 */
[----:B------:R-:W-:-:S05]  /*0c90*/  IMAD.SHL.U32 R6, R6, 0x4, RZ ;  /* 0x0000000406067824 */ /* 0x000fca00078e00ff */
[----:B------:R-:W-:Y:S01]  /*0ca0*/  VIMNMX.U32 R16, PT, PT, R6, 0x400, PT ;  /* 0x0000040006107848 */ /* 0x000fe20003fe0000 */
[----:B------:R-:W-:-:S04]  /*0cb0*/  VIADD R6, R24, 0xffffffff ;  /* 0xffffffff18067836 */ /* 0x000fc80000000000 */
[----:B------:R-:W-:Y:S01]  /*0cc0*/  IMAD R7, R24, 0x2, R16 ;  /* 0x0000000218077824 */ /* 0x000fe200078e0210 */
[----:B------:R-:W-:-:S04]  /*0cd0*/  LOP3.LUT R6, R6, R5, RZ, 0xc0, !PT ;  /* 0x0000000506067212 */ /* 0x000fc800078ec0ff */
[----:B------:R-:W-:Y:S01]  /*0ce0*/  VIMNMX.U32 R7, PT, PT, R7, 0x400, PT ;  /* 0x0000040007077848 */ /* 0x000fe20003fe0000 */
[----:B------:R-:W-:Y:S01]  /*0cf0*/  IMAD.SHL.U32 R17, R6, 0x4, RZ ;  /* 0x0000000406117824 */ /* 0x000fe200078e00ff */
[----:B0-----:R0:W-:Y:S03]  /*0d00*/  STS.128 [R25], R8 ;  /* 0x0000000819007388 */ /* 0x0011e60000000c00 */
[----:B------:R-:W-:Y:S01]  /*0d10*/  IMAD R18, R24, 0x2, R7 ;  /* 0x0000000218127824 */ /* 0x000fe200078e0207 */
[----:B------:R-:W-:Y:S01]  /*0d20*/  VIMNMX.U32 R17, PT, PT, R17, 0x400, PT ;  /* 0x0000040011117848 */ /* 0x000fe20003fe0000 */
[----:B------:R-:W-:Y:S03]  /*0d30*/  STS.128 [R25+0x30], R12 ;  /* 0x0000300c19007388 */ /* 0x000fe60000000c00 */
[----:B------:R-:W-:-:S02]  /*0d40*/  VIMNMX.U32 R6, PT, PT, R18, 0x400, PT ;  /* 0x0000040012067848 */ /* 0x000fc40003fe0000 */
[----:B------:R-:W-:-:S03]  /*0d50*/  VIADDMNMX R19, R7, -R16, R17, PT ;  /* 0x8000001007137246 */ /* 0x000fc60003800111 */
[----:B------:R-:W-:Y:S02]  /*0d60*/  IMAD.IADD R18, R6, 0x1, -R7 ;  /* 0x0000000106127824 */ /* 0x000fe400078e0a07 */
[----:B0-----:R-:W-:-:S03]  /*0d70*/  IMAD.MOV.U32 R10, RZ, RZ, R27 ;  /* 0x000000ffff0a7224 */ /* 0x001fc600078e001b */
[C---:B------:R-:W-:Y:S01]  /*0d80*/  ISETP.GE.AND P0, PT, R17.reuse, R18, PT ;  /* 0x000000121100720c */ /* 0x040fe20003f06270 */
[----:B------:R-:W-:Y:S02]  /*0d90*/  IMAD.IADD R18, R17, 0x1, -R18 ;  /* 0x0000000111127824 */ /* 0x000fe400078e0a12 */
[----:B------:R-:W-:Y:S02]  /*0da0*/  IMAD.MOV.U32 R11, RZ, RZ, R26 ;  /* 0x000000ffff0b7224 */ /* 0x000fe400078e001a */
[----:B------:R-:W-:Y:S01]  /*0db0*/  IMAD.MOV.U32 R8, RZ, RZ, R29 ;  /* 0x000000ffff087224 */ /* 0x000fe200078e001d */
[----:B------:R-:W-:Y:S01]  /*0dc0*/  SEL R18, R18, RZ, P0 ;  /* 0x000000ff12127207 */ /* 0x000fe20000000000 */
[----:B------:R-:W-:-:S03]  /*0dd0*/  IMAD.MOV.U32 R9, RZ, RZ, R28 ;  /* 0x000000ffff097224 */ /* 0x000fc600078e001c */
[----:B------:R-:W-:Y:S02]  /*0de0*/  ISETP.GE.AND P0, PT, R18, R19, PT ;  /* 0x000000131200720c */ /* 0x000fe40003f06270 */
[----:B------:R0:W-:Y:S02]  /*0df0*/  STS.128 [R25+0x10], R8 ;  /* 0x0000100819007388 */ /* 0x0001e40000000c00 */
[----:B0-----:R-:W-:Y:S02]  /*0e00*/  IMAD.MOV.U32 R10, RZ, RZ, R21 ;  /* 0x000000ffff0a7224 */ /* 0x001fe400078e0015 */
[----:B------:R-:W-:Y:S02]  /*0e10*/  IMAD.MOV.U32 R11, RZ, RZ, R20 ;  /* 0x000000ffff0b7224 */ /* 0x000fe400078e0014 */
[----:B------:R-:W-:Y:S02]  /*0e20*/  IMAD.MOV.U32 R8, RZ, RZ, R23 ;  /* 0x000000ffff087224 */ /* 0x000fe400078e0017 */
[----:B------:R-:W-:-:S05]  /*0e30*/  IMAD.MOV.U32 R9, RZ, RZ, R22 ;  /* 0x000000ffff097224 */ /* 0x000fca00078e0016 */
[----:B------:R0:W-:Y:S01]  /*0e40*/  STS.128 [R25+0x20], R8 ;  /* 0x0000200819007388 */ /* 0x0001e20000000c00 */
[----:B------:R-:W-:Y:S06]  /*0e50*/  BAR.SYNC.DEFER_BLOCKING 0x0 ;  /* 0x0000000000007b1d */ /* 0x000fec0000010000 */
[----:B------:R-:W-:Y:S05]  /*0e60*/  @P0 BRA `(.L_x_75) ;  /* 0x0000000000740947 */ /* 0x000fea0003800000 */
[----:B0-----:R-:W0:Y:S01]  /*0e70*/  S2R R9, SR_CgaCtaId ;  /* 0x0000000000097919 */ /* 0x001e220000008800 */
[----:B------:R-:W-:Y:S01]  /*0e80*/  MOV R8, 0x400 ;  /* 0x0000040000087802 */ /* 0x000fe20000000f00 */
[----:B------:R-:W-:Y:S02]  /*0e90*/  IMAD.MOV.U32 R21, RZ, RZ, R19 ;  /* 0x000000ffff157224 */ /* 0x000fe400078e0013 */
[----:B------:R-:W-:Y:S01]  /*0ea0*/  IMAD.IADD R19, R17, 0x1, R7 ;  /* 0x0000000111137824 */ /* 0x000fe200078e0207 */
[----:B0-----:R-:W-:-:S07]  /*0eb0*/  LEA R23, R9, R8, 0x18 ;  /* 0x0000000809177211 */ /* 0x001fce00078ec0ff */
.L_x_76:
[----:B------:R-:W-:Y:S01]  /*0ec0*/  IMAD.IADD R8, R21, 0x1, -R18 ;  /* 0x0000000115087824 */ /* 0x000fe200078e0a12 */
[----:B------:R-:W-:-:S04]  /*0ed0*/  PLOP3.LUT P2, PT, PT, PT, PT, 0x8, 0x80 ;  /* 0x000000000080781c */ /* 0x000fc80003f4e170 */
[----:B------:R-:W-:-:S04]  /*0ee0*/  LEA.HI R9, R8, R8, RZ, 0x1 ;  /* 0x0000000808097211 */ /* 0x000fc800078f08ff */
[----:B------:R-:W-:-:S04]  /*0ef0*/  LEA.HI.SX32 R22, R9, R18, 0x1f ;  /* 0x0000001209167211 */ /* 0x000fc800078ffaff */
[----:B------:R-:W-:Y:S01]  /*0f00*/  LOP3.LUT R10, RZ, R22, RZ, 0x33, !PT ;  /* 0x00000016ff0a7212 */ /* 0x000fe200078e33ff */
[----:B------:R-:W-:-:S04]  /*0f10*/  IMAD.IADD R8, R16, 0x1, R22 ;  /* 0x0000000110087824 */ /* 0x000fc800078e0216 */
[----:B------:R-:W-:Y:S02]  /*0f20*/  IMAD.IADD R10, R19, 0x1, R10 ;  /* 0x00000001130a7824 */ /* 0x000fe400078e020a */
[--C-:B------:R-:W-:Y:S02]  /*0f30*/  IMAD R11, R8, 0x10, R23.reuse ;  /* 0x00000010080b7824 */ /* 0x100fe400078e0217 */
[----:B------:R-:W-:-:S04]  /*0f40*/  IMAD R12, R10, 0x10, R23 ;  /* 0x000000100a0c7824 */ /* 0x000fc800078e0217 */
        /* <DEDUP_REMOVED lines=15> */
.L_x_75:
[----:B------:R-:W-:Y:S05]  /*1040*/  BSYNC.RECONVERGENT B0 ;  /* 0x0000000000007941 */ /* 0x000fea0003800200 */
.L_x_74:
[----:B------:R-:W1:Y:S01]  /*1050*/  S2UR UR5, SR_CgaCtaId ;  /* 0x00000000000579c3 */ /* 0x000e620000008800 */
[----:B------:R-:W-:Y:S01]  /*1060*/  UMOV UR4, 0x400 ;  /* 0x0000040000047882 */ /* 0x000fe20000000000 */
[----:B------:R-:W-:Y:S01]  /*1070*/  IMAD.IADD R20, R16, 0x1, R18 ;  /* 0x0000000110147824 */ /* 0x000fe200078e0212 */
[----:B------:R-:W-:Y:S01]  /*1080*/  IADD3 R21, PT, PT, -R18, R7, R17 ;  /* 0x0000000712157210 */ /* 0x000fe20007ffe111 */
[----:B------:R-:W-:Y:S01]  /*1090*/  BSSY.RECONVERGENT B0, `(.L_x_77) ;  /* 0x0000014000007945 */ /* 0x000fe20003800200 */
[----:B------:R-:W-:Y:S02]  /*10a0*/  PLOP3.LUT P0, PT, PT, PT, PT, 0x8, 0x80 ;  /* 0x000000000080781c */ /* 0x000fe40003f0e170 */
[----:B------:R-:W-:Y:S01]  /*10b0*/  ISETP.GE.AND P1, PT, R21, R6, PT ;  /* 0x000000061500720c */ /* 0x000fe20003f26270 */
[----:B-1----:R-:W-:-:S06]  /*10c0*/  ULEA UR4, UR5, UR4, 0x18 ;  /* 0x0000000405047291 */ /* 0x002fcc000f8ec0ff */
[----:B------:R-:W-:Y:S02]  /*10d0*/  LEA R26, R20, UR4, 0x4 ;  /* 0x00000004141a7c11 */ /* 0x000fe4000f8e20ff */
[----:B------:R-:W-:-:S03]  /*10e0*/  LEA R27, R21, UR4, 0x4 ;  /* 0x00000004151b7c11 */ /* 0x000fc6000f8e20ff */
[----:B------:R1:W2:Y:S04]  /*10f0*/  LDS.128 R12, [R26] ;  /* 0x000000001a0c7984 */ /* 0x0002a80000000c00 */
[----:B------:R1:W3:Y:S01]  /*1100*/  LDS.128 R16, [R27] ;  /* 0x000000001b107984 */ /* 0x0002e20000000c00 */
[----:B------:R-:W-:Y:S05]  /*1110*/  @P1 BRA `(.L_x_78) ;  /* 0x00000000002c1947 */ /* 0x000fea0003800000 */
[----:B0--3--:R-:W-:Y:S02]  /*1120*/  LOP3.LUT R9, R16, 0xffff, RZ, 0xc0, !PT ;  /* 0x0000ffff10097812 */ /* 0x009fe400078ec0ff */
[----:B--2---:R-:W-:-:S04]  /*1130*/  LOP3.LUT R8, R12, 0xffff, RZ, 0xc0, !PT ;  /* 0x0000ffff0c087812 */ /* 0x004fc800078ec0ff */
        /* <DEDUP_REMOVED lines=9> */
.L_x_78:
[----:B------:R-:W-:Y:S05]  /*11d0*/  BSYNC.RECONVERGENT B0 ;  /* 0x0000000000007941 */ /* 0x000fea0003800200 */
.L_x_77:
[----:B------:R-:W-:Y:S01]  /*11e0*/  VIADD R23, R21, 0x1 ;  /* 0x0000000115177836 */ /* 0x000fe20000000000 */
[----:B------:R-:W-:Y:S01]  /*11f0*/  BSSY.RECONVERGENT B0, `(.L_x_79) ;  /* 0x000001a000007945 */ /* 0x000fe20003800200 */
[----:B------:R-:W-:Y:S01]  /*1200*/  @!P0 IMAD.MOV R23, RZ, RZ, R21 ;  /* 0x000000ffff178224 */ /* 0x000fe200078e0215 */
[----:B0-23--:R-:W-:Y:S01]  /*1210*/  SEL R10, R18, R14, P0 ;  /* 0x0000000e120a7207 */ /* 0x00dfe20000000000 */
        /* <DEDUP_REMOVED lines=8> */
[----:B------:R0:W2:Y:S04]  /*12a0*/  @P0 LDS.128 R16, [R27+0x10] ;  /* 0x000010001b100984 */ /* 0x0000a80000000c00 */
[----:B------:R0:W3:Y:S01]  /*12b0*/  @!P0 LDS.128 R12, [R26+0x10] ;  /* 0x000010001a0c8984 */ /* 0x0000e20000000c00 */
[----:B------:R-:W-:Y:S02]  /*12c0*/  PLOP3.LUT P0, PT, PT, PT, PT, 0x8, 0x80 ;  /* 0x000000000080781c */ /* 0x000fe40003f0e170 */
[----:B------:R-:W-:Y:S11]  /*12d0*/  @P1 BRA `(.L_x_80) ;  /* 0x00000000002c1947 */ /* 0x000ff60003800000 */
[----:B012---:R-:W-:Y:S02]  /*12e0*/  LOP3.LUT R26, R16, 0xffff, RZ, 0xc0, !PT ;  /* 0x0000ffff101a7812 */ /* 0x007fe400078ec0ff */
[----:B---3--:R-:W-:-:S04]  /*12f0*/  LOP3.LUT R27, R12, 0xffff, RZ, 0xc0, !PT ;  /* 0x0000ffff0c1b7812 */ /* 0x008fc800078ec0ff */
        /* <DEDUP_REMOVED lines=9> */
.L_x_80:
[----:B------:R-:W-:Y:S05]  /*1390*/  BSYNC.RECONVERGENT B0 ;  /* 0x0000000000007941 */ /* 0x000fea0003800200 */
.L_x_79:
[----:B------:R-:W-:Y:S01]  /*13a0*/  @!P0 IMAD.MOV R21, RZ, RZ, R23 ;  /* 0x000000ffff158224 */ /* 0x000fe200078e0217 */
[----:B------:R-:W-:Y:S01]  /*13b0*/  BSSY.RECONVERGENT B0, `(.L_x_81) ;  /* 0x000001a000007945 */ /* 0x000fe20003800200 */
[----:B------:R-:W-:Y:S01]  /*13c0*/  @P0 IMAD.MOV R20, RZ, RZ, R22 ;  /* 0x000000ffff140224 */ /* 0x000fe200078e0216 */
[----:B0123--:R-:W-:Y:S01]  /*13d0*/  SEL R27, R18, R14, P0 ;  /* 0x0000000e121b7207 */ /* 0x00ffe20000000000 */
[C---:B------:R-:W-:Y:S01]  /*13e0*/  VIADD R31, R21.reuse, 0x1 ;  /* 0x00000001151f7836 */ /* 0x040fe20000000000 */
[C---:B------:R-:W-:Y:S01]  /*13f0*/  ISETP.GE.AND P1, PT, R21.reuse, R6, PT ;  /* 0x000000061500720c */ /* 0x040fe20003f26270 */
[C---:B------:R-:W-:Y:S01]  /*1400*/  VIADD R30, R20.reuse, 0x1 ;  /* 0x00000001141e7836 */ /* 0x040fe20000000000 */
[----:B------:R-:W-:Y:S02]  /*1410*/  @!P0 LEA R22, R20, UR4, 0x4 ;  /* 0x0000000414168c11 */ /* 0x000fe4000f8e20ff */
[----:B------:R-:W-:Y:S02]  /*1420*/  @P0 LEA R23, R21, UR4, 0x4 ;  /* 0x0000000415170c11 */ /* 0x000fe4000f8e20ff */
[----:B------:R-:W-:-:S02]  /*1430*/  SEL R26, R19, R15, P0 ;  /* 0x0000000f131a7207 */ /* 0x000fc40000000000 */
[----:B------:R-:W-:Y:S02]  /*1440*/  SEL R29, R16, R12, P0 ;  /* 0x0000000c101d7207 */ /* 0x000fe40000000000 */
[----:B------:R-:W-:Y:S02]  /*1450*/  SEL R28, R17, R13, P0 ;  /* 0x0000000d111c7207 */ /* 0x000fe40000000000 */
        /* <DEDUP_REMOVED lines=15> */
.L_x_82:
[----:B------:R-:W-:Y:S05]  /*1550*/  BSYNC.RECONVERGENT B0 ;  /* 0x0000000000007941 */ /* 0x000fea0003800200 */
.L_x_81:
[----:B------:R-:W-:Y:S01]  /*1560*/  @!P0 IMAD.MOV R31, RZ, RZ, R21 ;  /* 0x000000ffff1f8224 */ /* 0x000fe200078e0215 */
[----:B------:R-:W-:Y:S01]  /*1570*/  BSSY.RECONVERGENT B0, `(.L_x_83) ;  /* 0x0000018000007945 */ /* 0x000fe20003800200 */
[----:B------:R-:W-:Y:S01]  /*1580*/  @P0 IMAD.MOV R30, RZ, RZ, R20 ;  /* 0x000000ffff1e0224 */ /* 0x000fe200078e0214 */
[----:B-12---:R-:W-:Y:S02]  /*1590*/  SEL R21, R18, R14, P0 ;  /* 0x0000000e12157207 */ /* 0x006fe40000000000 */
[C---:B------:R-:W-:Y:S02]  /*15a0*/  ISETP.GE.AND P1, PT, R31.reuse, R6, PT ;  /* 0x000000061f00720c */ /* 0x040fe40003f26270 */
[----:B------:R-:W-:Y:S02]  /*15b0*/  @!P0 LEA R32, R30, UR4, 0x4 ;  /* 0x000000041e208c11 */ /* 0x000fe4000f8e20ff */
[----:B------:R-:W-:Y:S02]  /*15c0*/  @P0 LEA R33, R31, UR4, 0x4 ;  /* 0x000000041f210c11 */ /* 0x000fe4000f8e20ff */
[----:B------:R-:W-:-:S02]  /*15d0*/  SEL R20, R19, R15, P0 ;  /* 0x0000000f13147207 */ /* 0x000fc40000000000 */
[----:B0-----:R-:W-:Y:S02]  /*15e0*/  SEL R23, R16, R12, P0 ;  /* 0x0000000c10177207 */ /* 0x001fe40000000000 */
[----:B------:R-:W-:Y:S02]  /*15f0*/  SEL R22, R17, R13, P0 ;  /* 0x0000000d11167207 */ /* 0x000fe40000000000 */
[----:B------:R0:W1:Y:S04]  /*1600*/  @!P0 LDS.128 R12, [R32] ;  /* 0x00000000200c8984 */ /* 0x0000680000000c00 */
        /* <DEDUP_REMOVED lines=14> */
.L_x_84:
[----:B------:R-:W-:Y:S05]  /*16f0*/  BSYNC.RECONVERGENT B0 ;  /* 0x0000000000007941 */ /* 0x000fea0003800200 */
.L_x_83:
[C---:B------:R-:W-:Y:S01]  /*1700*/  ISETP.GE.U32.AND P1, PT, R24.reuse, 0x81, PT ;  /* 0x000000811800780c */ /* 0x040fe20003f26070 */
[----:B------:R-:W-:Y:S01]  /*1710*/  IMAD.SHL.U32 R24, R24, 0x2, RZ ;  /* 0x0000000218187824 */ /* 0x000fe200078e00ff */
[----:B-12---:R-:W-:Y:S02]  /*1720*/  SEL R14, R18, R14, P0 ;  /* 0x0000000e120e7207 */ /* 0x006fe40000000000 */
[----:B------:R-:W-:Y:S02]  /*1730*/  SEL R15, R19, R15, P0 ;  /* 0x0000000f130f7207 */ /* 0x000fe40000000000 */
[----:B------:R-:W-:Y:S02]  /*1740*/  SEL R12, R16, R12, P0 ;  /* 0x0000000c100c7207 */ /* 0x000fe40000000000 */
[----:B------:R-:W-:-:S05]  /*1750*/  SEL R13, R17, R13, P0 ;  /* 0x0000000d110d7207 */ /* 0x000fca0000000000 */
[----:B------:R-:W-:Y:S05]  /*1760*/  @!P1 BRA `(.L_x_85) ;  /* 0xfffffff400389947 */ /* 0x000fea000383ffff */
[----:B------:R-:W1:Y:S01]  /*1770*/  LDCU.U8 UR4, c[0x0][0x380] ;  /* 0x00007000ff0477ac */ /* 0x000e620008000000 */
[----:B------:R-:W2:Y:S01]  /*1780*/  S2R R7, SR_LANEID ;  /* 0x0000000000077919 */ /* 0x000ea20000000000 */
[----:B-1----:R-:W-:-:S04]  /*1790*/  UPRMT UR4, UR4, 0x8880, URZ ;  /* 0x0000888004047896 */ /* 0x002fc800080000ff */
[----:B------:R-:W-:Y:S01]  /*17a0*/  UISETP.NE.AND UP0, UPT, UR4, URZ, UPT ;  /* 0x000000ff0400728c */ /* 0x000fe2000bf05270 */
[----:B--2---:R-:W-:Y:S01]  /*17b0*/  IMAD R24, R7, 0x30, R0 ;  /* 0x0000003007187824 */ /* 0x004fe200078e0200 */
[----:B------:R-:W-:Y:S07]  /*17c0*/  BAR.SYNC.DEFER_BLOCKING 0x0 ;  /* 0x0000000000007b1d */ /* 0x000fee0000010000 */
[----:B------:R-:W-:Y:S05]  /*17d0*/  BRA.U !UP0, `(.L_x_86) ;  /* 0x0000000108787547 */ /* 0x000fea000b800000 */
[----:B------:R-:W1:Y:S01]  /*17e0*/  S2R R2, SR_CTAID.X ;  /* 0x0000000000027919 */ /* 0x000e620000002500 */
[----:B------:R-:W-:Y:S01]  /*17f0*/  IMAD.MOV.U32 R16, RZ, RZ, R29 ;  /* 0x000000ffff107224 */ /* 0x000fe200078e001d */
[----:B------:R-:W2:Y:S01]  /*1800*/  LDCU.64 UR4, c[0x0][0x398] ;  /* 0x00007300ff0477ac */ /* 0x000ea20008000a00 */
[----:B------:R-:W-:Y:S01]  /*1810*/  IMAD.MOV.U32 R17, RZ, RZ, R28 ;  /* 0x000000ffff117224 */ /* 0x000fe200078e001c */
[----:B------:R3:W-:Y:S01]  /*1820*/  STS.128 [R24], R8 ;  /* 0x0000000818007388 */ /* 0x0007e20000000c00 */
[----:B------:R-:W-:Y:S02]  /*1830*/  IMAD.MOV.U32 R18, RZ, RZ, R27 ;  /* 0x000000ffff127224 */ /* 0x000fe400078e001b */
[----:B------:R-:W-:Y:S01]  /*1840*/  IMAD.MOV.U32 R19, RZ, RZ, R26 ;  /* 0x000000ffff137224 */ /* 0x000fe200078e001a */
[----:B------:R-:W-:Y:S04]  /*1850*/  STS.128 [R24+0x30], R12 ;  /* 0x0000300c18007388 */ /* 0x000fe80000000c00 */
[----:B------:R-:W-:Y:S01]  /*1860*/  STS.128 [R24+0x10], R16 ;  /* 0x0000101018007388 */ /* 0x000fe20000000c00 */
[----:B---3--:R-:W-:-:S02]  /*1870*/  IMAD.MOV.U32 R8, RZ, RZ, R23 ;  /* 0x000000ffff087224 */ /* 0x008fc400078e0017 */
[----:B------:R-:W-:Y:S02]  /*1880*/  IMAD.MOV.U32 R9, RZ, RZ, R22 ;  /* 0x000000ffff097224 */ /* 0x000fe400078e0016 */
[----:B------:R-:W-:Y:S02]  /*1890*/  IMAD.MOV.U32 R10, RZ, RZ, R21 ;  /* 0x000000ffff0a7224 */ /* 0x000fe400078e0015 */
[----:B------:R-:W-:-:S05]  /*18a0*/  IMAD.MOV.U32 R11, RZ, RZ, R20 ;  /* 0x000000ffff0b7224 */ /* 0x000fca00078e0014 */
[----:B------:R-:W-:Y:S01]  /*18b0*/  STS.128 [R24+0x20], R8 ;  /* 0x0000200818007388 */ /* 0x000fe20000000c00 */
[----:B------:R-:W-:-:S03]  /*18c0*/  NOP ;  /* 0x0000000000007918 */ /* 0x000fc60000000000 */
[----:B------:R-:W3:Y:S01]  /*18d0*/  LDS.128 R28, [R0] ;  /* 0x00000000001c7984 */ /* 0x000ee20000000c00 */
[----:B-1----:R-:W-:-:S03]  /*18e0*/  IMAD.WIDE.U32 R2, R2, 0x400, RZ ;  /* 0x0000040002027825 */ /* 0x002fc600078e00ff */
[----:B------:R-:W1:Y:S01]  /*18f0*/  LDS.128 R20, [R0+0x200] ;  /* 0x0002000000147984 */ /* 0x000e620000000c00 */
[----:B------:R-:W-:-:S03]  /*1900*/  LOP3.LUT R5, R2, 0x1f, R5, 0xf8, !PT ;  /* 0x0000001f02057812 */ /* 0x000fc600078ef805 */
[----:B------:R-:W4:Y:S01]  /*1910*/  LDS.128 R12, [R0+0x400] ;  /* 0x00040000000c7984 */ /* 0x000f220000000c00 */
[----:B------:R-:W-:-:S03]  /*1920*/  IADD3 R4, P0, PT, R4, R5, RZ ;  /* 0x0000000504047210 */ /* 0x000fc60007f1e0ff */
[----:B------:R-:W5:Y:S02]  /*1930*/  LDS.128 R16, [R0+0x600] ;  /* 0x0006000000107984 */ /* 0x000f640000000c00 */
[----:B------:R-:W-:Y:S01]  /*1940*/  IMAD.X R3, RZ, RZ, R3, P0 ;  /* 0x000000ffff037224 */ /* 0x000fe200000e0603 */
[----:B--2---:R-:W-:-:S04]  /*1950*/  LEA R2, P0, R4, UR4, 0x4 ;  /* 0x0000000404027c11 */ /* 0x004fc8000f8020ff */
[----:B------:R-:W-:-:S05]  /*1960*/  LEA.HI.X R3, R4, UR5, R3, 0x4, P0 ;  /* 0x0000000504037c11 */ /* 0x000fca00080f2403 */
[----:B---3--:R-:W-:Y:S04]  /*1970*/  STG.E.128 desc[UR6][R2.64], R28 ;  /* 0x0000001c02007986 */ /* 0x008fe8000c101d06 */
[----:B-1----:R-:W-:Y:S04]  /*1980*/  STG.E.128 desc[UR6][R2.64+0x200], R20 ;  /* 0x0002001402007986 */ /* 0x002fe8000c101d06 */
[----:B----4-:R-:W-:Y:S04]  /*1990*/  STG.E.128 desc[UR6][R2.64+0x400], R12 ;  /* 0x0004000c02007986 */ /* 0x010fe8000c101d06 */
[----:B-----5:R-:W-:Y:S01]  /*19a0*/  STG.E.128 desc[UR6][R2.64+0x600], R16 ;  /* 0x0006001002007986 */ /* 0x020fe2000c101d06 */
[----:B------:R-:W-:Y:S05]  /*19b0*/  EXIT ;  /* 0x000000000000794d */ /* 0x000fea0003800000 */
.L_x_86:
[----:B------:R1:W-:Y:S01]  /*19c0*/  STS.128 [R24], R8 ;  /* 0x0000000818007388 */ /* 0x0003e20000000c00 */
[----:B------:R-:W-:Y:S01]  /*19d0*/  IMAD.MOV.U32 R4, RZ, RZ, R29 ;  /* 0x000000ffff047224 */ /* 0x000fe200078e001d */
[----:B------:R-:W2:Y:S01]  /*19e0*/  LDCU.64 UR4, c[0x0][0x3b0] ;  /* 0x00007600ff0477ac */ /* 0x000ea20008000a00 */
[----:B------:R-:W-:Y:S01]  /*19f0*/  IMAD.MOV.U32 R5, RZ, RZ, R28 ;  /* 0x000000ffff057224 */ /* 0x000fe200078e001c */
[----:B------:R-:W-:Y:S01]  /*1a00*/  STS.128 [R24+0x30], R12 ;  /* 0x0000300c18007388 */ /* 0x000fe20000000c00 */
[----:B------:R-:W-:Y:S02]  /*1a10*/  IMAD.MOV.U32 R6, RZ, RZ, R27 ;  /* 0x000000ffff067224 */ /* 0x000fe400078e001b */
[----:B------:R-:W-:-:S05]  /*1a20*/  IMAD.MOV.U32 R7, RZ, RZ, R26 ;  /* 0x000000ffff077224 */ /* 0x000fca00078e001a */
[----:B------:R2:W-:Y:S01]  /*1a30*/  STS.128 [R24+0x10], R4 ;  /* 0x0000100418007388 */ /* 0x0005e20000000c00 */
[----:B-1----:R-:W-:Y:S02]  /*1a40*/  IMAD.MOV.U32 R8, RZ, RZ, R23 ;  /* 0x000000ffff087224 */ /* 0x002fe400078e0017 */
[----:B------:R-:W-:Y:S02]  /*1a50*/  IMAD.MOV.U32 R9, RZ, RZ, R22 ;  /* 0x000000ffff097224 */ /* 0x000fe400078e0016 */
[----:B------:R-:W-:Y:S02]  /*1a60*/  IMAD.MOV.U32 R10, RZ, RZ, R21 ;  /* 0x000000ffff0a7224 */ /* 0x000fe400078e0015 */
[----:B------:R-:W-:-:S05]  /*1a70*/  IMAD.MOV.U32 R11, RZ, RZ, R20 ;  /* 0x000000ffff0b7224 */ /* 0x000fca00078e0014 */
[----:B------:R-:W-:Y:S01]  /*1a80*/  STS.128 [R24+0x20], R8 ;  /* 0x0000200818007388 */ /* 0x000fe20000000c00 */
[----:B------:R-:W-:-:S03]  /*1a90*/  NOP ;  /* 0x0000000000007918 */ /* 0x000fc60000000000 */
[----:B------:R-:W1:Y:S01]  /*1aa0*/  LDS.128 R12, [R0] ;  /* 0x00000000000c7984 */ /* 0x000e620000000c00 */
[----:B--2---:R-:W-:-:S03]  /*1ab0*/  IADD3 R4, P0, PT, R3, UR4, RZ ;  /* 0x0000000403047c10 */ /* 0x004fc6000ff1e0ff */
[----:B------:R-:W2:Y:S01]  /*1ac0*/  LDS.128 R16, [R0+0x200] ;  /* 0x0002000000107984 */ /* 0x000ea20000000c00 */
[----:B------:R-:W-:-:S03]  /*1ad0*/  IADD3.X R5, PT, PT, R2, UR5, RZ, P0, !PT ;  /* 0x0000000502057c10 */ /* 0x000fc600087fe4ff */
[----:B------:R-:W3:Y:S04]  /*1ae0*/  LDS.128 R20, [R0+0x400] ;  /* 0x0004000000147984 */ /* 0x000ee80000000c00 */
[----:B------:R-:W4:Y:S04]  /*1af0*/  LDS.128 R28, [R0+0x600] ;  /* 0x00060000001c7984 */ /* 0x000f280000000c00 */
[----:B-1----:R-:W-:Y:S04]  /*1b00*/  STG.E.128 desc[UR6][R4.64], R12 ;  /* 0x0000000c04007986 */ /* 0x002fe8000c101d06 */
[----:B--2---:R-:W-:Y:S04]  /*1b10*/  STG.E.128 desc[UR6][R4.64+0x200], R16 ;  /* 0x0002001004007986 */ /* 0x004fe8000c101d06 */
[----:B---3--:R-:W-:Y:S04]  /*1b20*/  STG.E.128 desc[UR6][R4.64+0x400], R20 ;  /* 0x0004001404007986 */ /* 0x008fe8000c101d06 */
[----:B----4-:R-:W-:Y:S01]  /*1b30*/  STG.E.128 desc[UR6][R4.64+0x600], R28 ;  /* 0x0006001c04007986 */ /* 0x010fe2000c101d06 */
[----:B------:R-:W-:Y:S05]  /*1b40*/  EXIT ;  /* 0x000000000000794d */ /* 0x000fea0003800000 */
.L_x_55:
[----:B------:R-:W0:Y:S01]  /*1b50*/  LDC.64 R10, c[0x0][0x388] ;  /* 0x0000e200ff0a7b82 */ /* 0x000e220000000a00 */
[----:B------:R-:W-:Y:S01]  /*1b60*/  ACQBULK ;  /* 0x000000000000782e */ /* 0x000fe20000000000 */
[----:B------:R-:W1:Y:S06]  /*1b70*/  S2R R9, SR_TID.X ;  /* 0x0000000000097919 */ /* 0x000e6c0000002100 */
[----:B------:R-:W2:Y:S01]  /*1b80*/  LDC R0, c[0x0][0x3a8] ;  /* 0x0000ea00ff007b82 */ /* 0x000ea20000000800 */
[----:B0-----:R-:W-:-:S05]  /*1b90*/  IMAD.WIDE.U32 R10, R5, 0x4000, R10 ;  /* 0x00004000050a7825 */ /* 0x001fca00078e000a */
[----:B------:R0:W3:Y:S01]  /*1ba0*/  LDG.E.128 R4, desc[UR6][R10.64] ;  /* 0x000000060a047981 */ /* 0x0000e2000c1e1d00 */
[----:B------:R-:W-:Y:S02]  /*1bb0*/  IMAD.MOV R3, RZ, RZ, -R2 ;  /* 0x000000ffff037224 */ /* 0x000fe400078e0a02 */
[----:B-1----:R-:W-:-:S03]  /*1bc0*/  IMAD.SHL.U32 R30, R9, 0x4, RZ ;  /* 0x00000004091e7824 */ /* 0x002fc600078e00ff */
[----:B--2---:R-:W-:Y:S02]  /*1bd0*/  VIADDMNMX R3, R3, R0, 0x400, PT ;  /* 0x0000040003037446 */ /* 0x004fe40003800100 */
[----:B------:R-:W-:-:S04]  /*1be0*/  LOP3.LUT R8, R30, 0xf80, RZ, 0xc0, !PT ;  /* 0x00000f801e087812 */ /* 0x000fc800078ec0ff */
[----:B------:R-:W-:-:S04]  /*1bf0*/  LOP3.LUT R12, R8, 0x1f, R9, 0xf8, !PT ;  /* 0x0000001f080c7812 */ /* 0x000fc800078ef809 */
[C---:B------:R-:W-:Y:S01]  /*1c00*/  ISETP.GE.AND P0, PT, R12.reuse, R3, PT ;  /* 0x000000030c00720c */ /* 0x040fe20003f06270 */
[C---:B------:R-:W-:Y:S01]  /*1c10*/  VIADD R0, R12.reuse, 0x20 ;  /* 0x000000200c007836 */ /* 0x040fe20000000000 */
[C---:B0-----:R-:W-:Y:S01]  /*1c20*/  LEA R10, P4, R12.reuse, R10, 0x4 ;  /* 0x0000000a0c0a7211 */ /* 0x041fe200078820ff */
[----:B------:R-:W-:-:S03]  /*1c30*/  VIADD R2, R12, 0x40 ;  /* 0x000000400c027836 */ /* 0x000fc60000000000 */
[-C--:B------:R-:W-:Y:S01]  /*1c40*/  ISETP.GE.AND P1, PT, R0, R3.reuse, PT ;  /* 0x000000030000720c */ /* 0x080fe20003f26270 */
[----:B------:R-:W-:Y:S01]  /*1c50*/  VIADD R0, R12, 0x60 ;  /* 0x000000600c007836 */ /* 0x000fe20000000000 */
[----:B------:R-:W-:Y:S01]  /*1c60*/  ISETP.GE.AND P2, PT, R2, R3, PT ;  /* 0x000000030200720c */ /* 0x000fe20003f46270 */
[----:B------:R-:W-:-:S03]  /*1c70*/  IMAD.X R11, RZ, RZ, R11, P4 ;  /* 0x000000ffff0b7224 */ /* 0x000fc600020e060b */
[----:B------:R-:W-:Y:S01]  /*1c80*/  ISETP.GE.AND P3, PT, R0, R3, PT ;  /* 0x000000030000720c */ /* 0x000fe20003f66270 */
[----:B------:R-:W0:Y:S01]  /*1c90*/  S2R R21, SR_LANEID ;  /* 0x0000000000157919 */ /* 0x000e220000000000 */
[----:B---3--:R-:W-:Y:S02]  /*1ca0*/  IMAD.MOV.U32 R26, RZ, RZ, R6 ;  /* 0x000000ffff1a7224 */ /* 0x008fe400078e0006 */
[----:B------:R-:W-:Y:S02]  /*1cb0*/  IMAD.MOV.U32 R27, RZ, RZ, R7 ;  /* 0x000000ffff1b7224 */ /* 0x000fe400078e0007 */
[----:B------:R-:W-:Y:S02]  /*1cc0*/  IMAD.MOV.U32 R24, RZ, RZ, R4 ;  /* 0x000000ffff187224 */ /* 0x000fe400078e0004 */
[----:B------:R-:W-:Y:S02]  /*1cd0*/  IMAD.MOV.U32 R25, RZ, RZ, R5 ;  /* 0x000000ffff197224 */ /* 0x000fe400078e0005 */
[----:B------:R-:W-:Y:S01]  /*1ce0*/  IMAD.MOV.U32 R14, RZ, RZ, R26 ;  /* 0x000000ffff0e7224 */ /* 0x000fe200078e001a */
[----:B------:R-:W2:Y:S01]  /*1cf0*/  @!P0 LDG.E.128 R4, desc[UR6][R10.64] ;  /* 0x000000060a048981 */ /* 0x000ea2000c1e1d00 */
[----:B------:R-:W-:-:S02]  /*1d00*/  IMAD.MOV.U32 R15, RZ, RZ, R27 ;  /* 0x000000ffff0f7224 */ /* 0x000fc400078e001b */
[----:B------:R-:W-:Y:S02]  /*1d10*/  IMAD.MOV.U32 R12, RZ, RZ, R24 ;  /* 0x000000ffff0c7224 */ /* 0x000fe400078e0018 */
[----:B------:R-:W-:Y:S02]  /*1d20*/  IMAD.MOV.U32 R13, RZ, RZ, R25 ;  /* 0x000000ffff0d7224 */ /* 0x000fe400078e0019 */
[----:B------:R-:W-:Y:S02]  /*1d30*/  IMAD.MOV.U32 R18, RZ, RZ, R26 ;  /* 0x000000ffff127224 */ /* 0x000fe400078e001a */
[----:B------:R-:W-:Y:S02]  /*1d40*/  IMAD.MOV.U32 R19, RZ, RZ, R27 ;  /* 0x000000ffff137224 */ /* 0x000fe400078e001b */
[----:B------:R-:W-:Y:S01]  /*1d50*/  IMAD.MOV.U32 R16, RZ, RZ, R24 ;  /* 0x000000ffff107224 */ /* 0x000fe200078e0018 */
[----:B------:R-:W3:Y:S01]  /*1d60*/  @!P1 LDG.E.128 R12, desc[UR6][R10.64+0x200] ;  /* 0x000200060a0c9981 */ /* 0x000ee2000c1e1d00 */
[----:B------:R-:W-:-:S03]  /*1d70*/  IMAD.MOV.U32 R17, RZ, RZ, R25 ;  /* 0x000000ffff117224 */ /* 0x000fc600078e0019 */
[----:B------:R-:W4:Y:S04]  /*1d80*/  @!P3 LDG.E.128 R24, desc[UR6][R10.64+0x600] ;  /* 0x000600060a18b981 */ /* 0x000f28000c1e1d00 */
[----:B------:R1:W5:Y:S01]  /*1d90*/  @!P2 LDG.E.128 R16, desc[UR6][R10.64+0x400] ;  /* 0x000400060a10a981 */ /* 0x000362000c1e1d00 */
[----:B------:R-:W1:Y:S01]  /*1da0*/  S2UR UR5, SR_CgaCtaId ;  /* 0x00000000000579c3 */ /* 0x000e620000008800 */
[----:B------:R-:W-:Y:S01]  /*1db0*/  UMOV UR4, 0x400 ;  /* 0x0000040000047882 */ /* 0x000fe20000000000 */
[----:B0-----:R-:W-:Y:S01]  /*1dc0*/  IMAD.IADD R8, R8, 0x1, R21 ;  /* 0x0000000108087824 */ /* 0x001fe200078e0215 */
[----:B-1----:R-:W-:-:S06]  /*1dd0*/  ULEA UR4, UR5, UR4, 0x18 ;  /* 0x0000000405047291 */ /* 0x002fcc000f8ec0ff */
[----:B------:R-:W-:-:S05]  /*1de0*/  LEA R8, R8, UR4, 0x4 ;  /* 0x0000000408087c11 */ /* 0x000fca000f8e20ff */
[----:B------:R-:W-:Y:S01]  /*1df0*/  IMAD R10, R21, 0x30, R8 ;  /* 0x00000030150a7824 */ /* 0x000fe200078e0208 */
[----:B--2---:R-:W-:Y:S04]  /*1e00*/  STS.128 [R8], R4 ;  /* 0x0000000408007388 */ /* 0x004fe80000000c00 */
[----:B---3--:R-:W-:Y:S04]  /*1e10*/  STS.128 [R8+0x200], R12 ;  /* 0x0002000c08007388 */ /* 0x008fe80000000c00 */
[----:B----4-:R-:W-:Y:S04]  /*1e20*/  STS.128 [R8+0x600], R24 ;  /* 0x0006001808007388 */ /* 0x010fe80000000c00 */
[----:B-----5:R-:W-:Y:S01]  /*1e30*/  STS.128 [R8+0x400], R16 ;  /* 0x0004001008007388 */ /* 0x020fe20000000c00 */
[----:B------:R-:W-:-:S03]  /*1e40*/  NOP ;  /* 0x0000000000007918 */ /* 0x000fc60000000000 */
[----:B------:R-:W-:Y:S04]  /*1e50*/  LDS.128 R4, [R10+0x30] ;  /* 0x000030000a047984 */ /* 0x000fe80000000c00 */
[----:B------:R-:W0:Y:S04]  /*1e60*/  LDS.128 R12, [R10] ;  /* 0x000000000a0c7984 */ /* 0x000e280000000c00 */
[----:B------:R-:W1:Y:S04]  /*1e70*/  LDS.128 R16, [R10+0x10] ;  /* 0x000010000a107984 */ /* 0x000e680000000c00 */
[----:B------:R2:W3:Y:S01]  /*1e80*/  LDS.128 R20, [R10+0x20] ;  /* 0x000020000a147984 */ /* 0x0004e20000000c00 */
[----:B------:R-:W-:Y:S01]  /*1e90*/  BAR.SYNC.DEFER_BLOCKING 0x0 ;  /* 0x0000000000007b1d */ /* 0x000fe20000010000 */
[----:B--2---:R-:W-:-:S07]  /*1ea0*/  VIADD R10, R30, 0x1 ;  /* 0x000000011e0a7836 */ /* 0x004fce0000000000 */
[----:B------:R-:W-:Y:S01]  /*1eb0*/  PREEXIT ;  /* 0x000000000000782d */ /* 0x000fe20000000000 */
[----:B------:R-:W-:Y:S01]  /*1ec0*/  BSSY.RECONVERGENT B0, `(.L_x_87) ;  /* 0x0000026000007945 */ /* 0x000fe20003800200 */
[----:B0-----:R-:W-:Y:S01]  /*1ed0*/  IMAD.MOV.U32 R27, RZ, RZ, R14 ;  /* 0x000000ffff1b7224 */ /* 0x001fe200078e000e */
[----:B------:R-:W-:Y:S01]  /*1ee0*/  ISETP.GE.U32.AND P0, PT, R10, R3, PT ;  /* 0x000000030a00720c */ /* 0x000fe20003f06070 */
[----:B------:R-:W-:Y:S02]  /*1ef0*/  IMAD.MOV.U32 R26, RZ, RZ, R15 ;  /* 0x000000ffff1a7224 */ /* 0x000fe400078e000f */
[--C-:B------:R-:W-:Y:S02]  /*1f00*/  IMAD.MOV.U32 R29, RZ, RZ, R12.reuse ;  /* 0x000000ffff1d7224 */ /* 0x100fe400078e000c */
[----:B------:R-:W-:Y:S02]  /*1f10*/  IMAD.MOV.U32 R28, RZ, RZ, R13 ;  /* 0x000000ffff1c7224 */ /* 0x000fe400078e000d */
[----:B------:R-:W-:-:S02]  /*1f20*/  IMAD.MOV.U32 R33, RZ, RZ, R12 ;  /* 0x000000ffff217224 */ /* 0x000fc400078e000c */
[----:B------:R-:W-:Y:S02]  /*1f30*/  IMAD.MOV.U32 R31, RZ, RZ, R13 ;  /* 0x000000ffff1f7224 */ /* 0x000fe400078e000d */
[----:B------:R-:W-:Y:S02]  /*1f40*/  IMAD.MOV.U32 R35, RZ, RZ, R14 ;  /* 0x000000ffff237224 */ /* 0x000fe400078e000e */
[----:B------:R-:W-:Y:S01]  /*1f50*/  IMAD.MOV.U32 R32, RZ, RZ, R15 ;  /* 0x000000ffff207224 */ /* 0x000fe200078e000f */
[----:B-1-3--:R-:W-:Y:S06]  /*1f60*/  @P0 BRA `(.L_x_88) ;  /* 0x00000000006c0947 */ /* 0x00afec0003800000 */
[----:B------:R-:W-:Y:S02]  /*1f70*/  LOP3.LUT R11, R12, 0xffff, RZ, 0xc0, !PT ;  /* 0x0000ffff0c0b7812 */ /* 0x000fe400078ec0ff */
        /* <DEDUP_REMOVED lines=11> */
[----:B------:R-:W-:Y:S02]  /*2030*/  IMAD.MOV.U32 R28, RZ, RZ, R17 ;  /* 0x000000ffff1c7224 */ /* 0x000fe400078e0011 */
[----:B------:R-:W-:Y:S01]  /*2040*/  IMAD.MOV.U32 R33, RZ, RZ, R12 ;  /* 0x000000ffff217224 */ /* 0x000fe200078e000c */
[----:B------:R-:W-:Y:S01]  /*2050*/  ISETP.NE.OR P0, PT, R10, RZ, P0 ;  /* 0x000000ff0a00720c */ /* 0x000fe20000705670 */
[----:B------:R-:W-:-:S02]  /*2060*/  IMAD.MOV.U32 R31, RZ, RZ, R13 ;  /* 0x000000ffff1f7224 */ /* 0x000fc400078e000d */
[----:B------:R-:W-:Y:S02]  /*2070*/  IMAD.MOV.U32 R35, RZ, RZ, R14 ;  /* 0x000000ffff237224 */ /* 0x000fe400078e000e */
[----:B------:R-:W-:-:S08]  /*2080*/  IMAD.MOV.U32 R32, RZ, RZ, R15 ;  /* 0x000000ffff207224 */ /* 0x000fd000078e000f */
[----:B------:R-:W-:Y:S05]  /*2090*/  @P0 BRA `(.L_x_88) ;  /* 0x0000000000200947 */ /* 0x000fea0003800000 */
.L_x_89:
[--C-:B------:R-:W-:Y:S02]  /*20a0*/  IMAD.MOV.U32 R27, RZ, RZ, R18.reuse ;  /* 0x000000ffff1b7224 */ /* 0x100fe400078e0012 */
[----:B------:R-:W-:Y:S02]  /*20b0*/  IMAD.MOV.U32 R35, RZ, RZ, R18 ;  /* 0x000000ffff237224 */ /* 0x000fe400078e0012 */
[--C-:B------:R-:W-:Y:S02]  /*20c0*/  IMAD.MOV.U32 R26, RZ, RZ, R19.reuse ;  /* 0x000000ffff1a7224 */ /* 0x100fe400078e0013 */
[----:B------:R-:W-:Y:S02]  /*20d0*/  IMAD.MOV.U32 R32, RZ, RZ, R19 ;  /* 0x000000ffff207224 */ /* 0x000fe400078e0013 */
[--C-:B------:R-:W-:Y:S02]  /*20e0*/  IMAD.MOV.U32 R29, RZ, RZ, R16.reuse ;  /* 0x000000ffff1d7224 */ /* 0x100fe400078e0010 */
[----:B------:R-:W-:-:S02]  /*20f0*/  IMAD.MOV.U32 R33, RZ, RZ, R16 ;  /* 0x000000ffff217224 */ /* 0x000fc400078e0010 */
[--C-:B------:R-:W-:Y:S02]  /*2100*/  IMAD.MOV.U32 R28, RZ, RZ, R17.reuse ;  /* 0x000000ffff1c7224 */ /* 0x100fe400078e0011 */
[----:B------:R-:W-:-:S07]  /*2110*/  IMAD.MOV.U32 R31, RZ, RZ, R17 ;  /* 0x000000ffff1f7224 */ /* 0x000fce00078e0011 */
.L_x_88:
[----:B------:R-:W-:Y:S05]  /*2120*/  BSYNC.RECONVERGENT B0 ;  /* 0x0000000000007941 */ /* 0x000fea0003800200 */
.L_x_87:
[----:B------:R-:W-:Y:S01]  /*2130*/  VIADD R10, R30, 0x2 ;  /* 0x000000021e0a7836 */ /* 0x000fe20000000000 */
[----:B------:R-:W-:Y:S01]  /*2140*/  BSSY.RECONVERGENT B0, `(.L_x_90) ;  /* 0x000001e000007945 */ /* 0x000fe20003800200 */
[----:B------:R-:W-:Y:S02]  /*2150*/  IMAD.MOV.U32 R11, RZ, RZ, R35 ;  /* 0x000000ffff0b7224 */ /* 0x000fe400078e0023 */
[----:B------:R-:W-:Y:S01]  /*2160*/  IMAD.MOV.U32 R25, RZ, RZ, R33 ;  /* 0x000000ffff197224 */ /* 0x000fe200078e0021 */
[----:B------:R-:W-:Y:S01]  /*2170*/  ISETP.GE.U32.AND P0, PT, R10, R3, PT ;  /* 0x000000030a00720c */ /* 0x000fe20003f06070 */
[----:B------:R-:W-:Y:S02]  /*2180*/  IMAD.MOV.U32 R10, RZ, RZ, R32 ;  /* 0x000000ffff0a7224 */ /* 0x000fe400078e0020 */
[----:B------:R-:W-:-:S10]  /*2190*/  IMAD.MOV.U32 R24, RZ, RZ, R31 ;  /* 0x000000ffff187224 */ /* 0x000fd400078e001f */
[----:B------:R-:W-:Y:S05]  /*21a0*/  @P0 BRA `(.L_x_91) ;  /* 0x00000000005c0947 */ /* 0x000fea0003800000 */
        /* <DEDUP_REMOVED lines=15> */
.L_x_92:
        /* <DEDUP_REMOVED lines=8> */
.L_x_91:
[----:B------:R-:W-:Y:S05]  /*2320*/  BSYNC.RECONVERGENT B0 ;  /* 0x0000000000007941 */ /* 0x000fea0003800200 */
.L_x_90:
[CC--:B------:R-:W-:Y:S01]  /*2330*/  ISETP.GE.U32.AND P1, PT, R30.reuse, R3.reuse, PT ;  /* 0x000000031e00720c */ /* 0x0c0fe20003f26070 */
[----:B------:R-:W-:Y:S01]  /*2340*/  VIADD R16, R30, 0x3 ;  /* 0x000000031e107836 */ /* 0x000fe20000000000 */
[----:B------:R-:W-:Y:S04]  /*2350*/  BSSY.RECONVERGENT B0, `(.L_x_93) ;  /* 0x000009b000007945 */ /* 0x000fe80003800200 */
[----:B------:R-:W-:-:S04]  /*2360*/  ISETP.GE.U32.AND P0, PT, R16, R3, PT ;  /* 0x000000031000720c */ /* 0x000fc80003f06070 */
[----:B------:R-:W-:Y:S02]  /*2370*/  SEL R20, R6, R35, !P0 ;  /* 0x0000002306147207 */ /* 0x000fe40004000000 */
[----:B------:R-:W-:Y:S02]  /*2380*/  SEL R21, R7, R32, !P0 ;  /* 0x0000002007157207 */ /* 0x000fe40004000000 */
[----:B------:R-:W-:Y:S02]  /*2390*/  SEL R22, R4, R33, !P0 ;  /* 0x0000002104167207 */ /* 0x000fe40004000000 */
[----:B------:R-:W-:Y:S01]  /*23a0*/  SEL R23, R5, R31, !P0 ;  /* 0x0000001f05177207 */ /* 0x000fe20004000000 */
[----:B------:R-:W-:Y:S06]  /*23b0*/  @P1 BRA `(.L_x_94) ;  /* 0x0000000800501947 */ /* 0x000fec0003800000 */
        /* <DEDUP_REMOVED lines=16> */
.L_x_96:
        /* <DEDUP_REMOVED lines=8> */
.L_x_97:
[----:B------:R-:W-:Y:S05]  /*2540*/  BSYNC.RECONVERGENT B1 ;  /* 0x0000000000017941 */ /* 0x000fea0003800200 */
.L_x_95:
        /* <DEDUP_REMOVED lines=16> */
.L_x_99:
        /* <DEDUP_REMOVED lines=8> */
.L_x_100:
[----:B------:R-:W-:Y:S05]  /*26d0*/  BSYNC.RECONVERGENT B1 ;  /* 0x0000000000017941 */ /* 0x000fea0003800200 */
.L_x_98:
        /* <DEDUP_REMOVED lines=16> */
.L_x_102:
        /* <DEDUP_REMOVED lines=8> */
.L_x_103:
[----:B------:R-:W-:Y:S05]  /*2860*/  BSYNC.RECONVERGENT B1 ;  /* 0x0000000000017941 */ /* 0x000fea0003800200 */
.L_x_101:
        /* <DEDUP_REMOVED lines=16> */
.L_x_105:
        /* <DEDUP_REMOVED lines=8> */
.L_x_106:
[----:B------:R-:W-:Y:S05]  /*29f0*/  BSYNC.RECONVERGENT B1 ;  /* 0x0000000000017941 */ /* 0x000fea0003800200 */
.L_x_104:
        /* <DEDUP_REMOVED lines=16> */
.L_x_108:
        /* <DEDUP_REMOVED lines=8> */
.L_x_109:
[----:B------:R-:W-:Y:S05]  /*2b80*/  BSYNC.RECONVERGENT B1 ;  /* 0x0000000000017941 */ /* 0x000fea0003800200 */
.L_x_107:
        /* <DEDUP_REMOVED lines=15> */
.L_x_110:
        /* <DEDUP_REMOVED lines=8> */
.L_x_94:
[----:B------:R-:W-:Y:S05]  /*2d00*/  BSYNC.RECONVERGENT B0 ;  /* 0x0000000000007941 */ /* 0x000fea0003800200 */
.L_x_93:
[----:B------:R-:W-:Y:S01]  /*2d10*/  LEA R30, R9, UR4, 0x6 ;  /* 0x00000004091e7c11 */ /* 0x000fe2000f8e30ff */
[----:B------:R-:W-:-:S07]  /*2d20*/  IMAD.MOV.U32 R33, RZ, RZ, 0x2 ;  /* 0x00000002ff217424 */ /* 0x000fce00078e00ff */
.L_x_122:
[----:B------:R-:W-:Y:S01]  /*2d30*/  IMAD.MOV R4, RZ, RZ, -R33 ;  /* 0x000000ffff047224 */ /* 0x000fe200078e0a21 */
[----:B------:R-:W-:Y:S01]  /*2d40*/  BAR.SYNC.DEFER_BLOCKING 0x0 ;  /* 0x0000000000007b1d */ /* 0x000fe20000010000 */
[----:B------:R-:W-:Y:S02]  /*2d50*/  IMAD.MOV.U32 R5, RZ, RZ, R13 ;  /* 0x000000ffff057224 */ /* 0x000fe400078e000d */
[----:B------:R-:W-:Y:S01]  /*2d60*/  IMAD.MOV.U32 R7, RZ, RZ, R15 ;  /* 0x000000ffff077224 */ /* 0x000fe200078e000f */
[----:B------:R-:W-:Y:S02]  /*2d70*/  LOP3.LUT R4, R9, R4, RZ, 0xc0, !PT ;  /* 0x0000000409047212 */ /* 0x000fe400078ec0ff */
[----:B------:R-:W-:Y:S03]  /*2d80*/  BSSY.RECONVERGENT B0, `(.L_x_111) ;  /* 0x0000042000007945 */ /* 0x000fe60003800200 */
[----:B------:R-:W-:-:S05]  /*2d90*/  IMAD.SHL.U32 R4, R4, 0x4, RZ ;  /* 0x0000000404047824 */ /* 0x000fca00078e00ff */
[----:B------:R-:W-:Y:S01]  /*2da0*/  VIMNMX R16, PT, PT, R3, R4, PT ;  /* 0x0000000403107248 */ /* 0x000fe20003fe0100 */
[----:B------:R-:W-:-:S04]  /*2db0*/  VIADD R4, R33, 0xffffffff ;  /* 0xffffffff21047836 */ /* 0x000fc80000000000 */
[----:B------:R-:W-:Y:S01]  /*2dc0*/  IMAD R32, R33, 0x2, R16 ;  /* 0x0000000221207824 */ /* 0x000fe200078e0210 */
[----:B------:R-:W-:-:S04]  /*2dd0*/  LOP3.LUT R4, R4, R9, RZ, 0xc0, !PT ;  /* 0x0000000904047212 */ /* 0x000fc800078ec0ff */
[----:B------:R-:W-:Y:S01]  /*2de0*/  VIMNMX R32, PT, PT, R3, R32, PT ;  /* 0x0000002003207248 */ /* 0x000fe20003fe0100 */
[----:B------:R-:W-:-:S04]  /*2df0*/  IMAD.SHL.U32 R4, R4, 0x4, RZ ;  /* 0x0000000404047824 */ /* 0x000fc800078e00ff */
[----:B------:R-:W-:Y:S01]  /*2e00*/  IMAD R6, R33, 0x2, R32 ;  /* 0x0000000221067824 */ /* 0x000fe200078e0220 */
[----:B------:R-:W-:Y:S01]  /*2e10*/  VIMNMX R17, PT, PT, R3, R4, PT ;  /* 0x0000000403117248 */ /* 0x000fe20003fe0100 */
[----:B------:R-:W-:-:S03]  /*2e20*/  IMAD.MOV.U32 R4, RZ, RZ, R12 ;  /* 0x000000ffff047224 */ /* 0x000fc600078e000c */
[----:B------:R-:W-:Y:S02]  /*2e30*/  VIMNMX R31, PT, PT, R3, R6, PT ;  /* 0x00000006031f7248 */ /* 0x000fe40003fe0100 */
[----:B------:R-:W-:-:S03]  /*2e40*/  VIADDMNMX R12, R32, -R16, R17, PT ;  /* 0x80000010200c7246 */ /* 0x000fc60003800111 */
[----:B------:R-:W-:-:S04]  /*2e50*/  IMAD.IADD R6, R31, 0x1, -R32 ;  /* 0x000000011f067824 */ /* 0x000fc800078e0a20 */
[C---:B------:R-:W-:Y:S01]  /*2e60*/  IMAD.IADD R18, R17.reuse, 0x1, -R6 ;  /* 0x0000000111127824 */ /* 0x040fe200078e0a06 */
[----:B------:R-:W-:Y:S01]  /*2e70*/  ISETP.GE.AND P0, PT, R17, R6, PT ;  /* 0x000000061100720c */ /* 0x000fe20003f06270 */
[----:B------:R-:W-:-:S03]  /*2e80*/  IMAD.MOV.U32 R6, RZ, RZ, R14 ;  /* 0x000000ffff067224 */ /* 0x000fc600078e000e */
[----:B------:R-:W-:Y:S02]  /*2e90*/  SEL R18, R18, RZ, P0 ;  /* 0x000000ff12127207 */ /* 0x000fe40000000000 */
[----:B------:R0:W-:Y:S02]  /*2ea0*/  STS.128 [R30], R4 ;  /* 0x000000041e007388 */ /* 0x0001e40000000c00 */
[----:B------:R-:W-:Y:S01]  /*2eb0*/  ISETP.GE.AND P0, PT, R18, R12, PT ;  /* 0x0000000c1200720c */ /* 0x000fe20003f06270 */
[----:B0-----:R-:W-:Y:S02]  /*2ec0*/  IMAD.MOV.U32 R6, RZ, RZ, R27 ;  /* 0x000000ffff067224 */ /* 0x001fe400078e001b */
[----:B------:R-:W-:Y:S02]  /*2ed0*/  IMAD.MOV.U32 R7, RZ, RZ, R26 ;  /* 0x000000ffff077224 */ /* 0x000fe400078e001a */
[----:B------:R-:W-:Y:S02]  /*2ee0*/  IMAD.MOV.U32 R4, RZ, RZ, R29 ;  /* 0x000000ffff047224 */ /* 0x000fe400078e001d */
[----:B------:R-:W-:-:S05]  /*2ef0*/  IMAD.MOV.U32 R5, RZ, RZ, R28 ;  /* 0x000000ffff057224 */ /* 0x000fca00078e001c */
[----:B------:R0:W-:Y:S02]  /*2f00*/  STS.128 [R30+0x10], R4 ;  /* 0x000010041e007388 */ /* 0x0001e40000000c00 */
        /* <DEDUP_REMOVED lines=17> */
.L_x_113:
        /* <DEDUP_REMOVED lines=24> */
.L_x_112:
[----:B------:R-:W-:Y:S05]  /*31a0*/  BSYNC.RECONVERGENT B0 ;  /* 0x0000000000007941 */ /* 0x000fea0003800200 */
.L_x_111:
        /* <DEDUP_REMOVED lines=10> */
[----:B0-----:R0:W1:Y:S04]  /*3250*/  LDS.128 R4, [R24] ;  /* 0x0000000018047984 */ /* 0x0010680000000c00 */
[----:B------:R0:W2:Y:S01]  /*3260*/  LDS.128 R16, [R25] ;  /* 0x0000000019107984 */ /* 0x0000a20000000c00 */
[----:B------:R-:W-:Y:S05]  /*3270*/  @P1 BRA `(.L_x_115) ;  /* 0x00000000002c1947 */ /* 0x000fea0003800000 */
        /* <DEDUP_REMOVED lines=11> */
.L_x_115:
[----:B------:R-:W-:Y:S05]  /*3330*/  BSYNC.RECONVERGENT B0 ;  /* 0x0000000000007941 */ /* 0x000fea0003800200 */
.L_x_114:
        /* <DEDUP_REMOVED lines=16> */
[----:B--2---:R-:W-:Y:S02]  /*3440*/  LOP3.LUT R22, R16, 0xffff, RZ, 0xc0, !PT ;  /* 0x0000ffff10167812 */ /* 0x004fe400078ec0ff */
        /* <DEDUP_REMOVED lines=10> */
.L_x_117:
[----:B------:R-:W-:Y:S05]  /*34f0*/  BSYNC.RECONVERGENT B0 ;  /* 0x0000000000007941 */ /* 0x000fea0003800200 */
.L_x_116:
[----:B------:R-:W-:Y:S01]  /*3500*/  @!P0 IMAD.MOV R10, RZ, RZ, R20 ;  /* 0x000000ffff0a8224 */ /* 0x000fe200078e0214 */
[----:B------:R-:W-:Y:S01]  /*3510*/  BSSY.RECONVERGENT B0, `(.L_x_118) ;  /* 0x000001a000007945 */ /* 0x000fe20003800200 */
[----:B------:R-:W-:Y:S01]  /*3520*/  @P0 IMAD.MOV R11, RZ, RZ, R21 ;  /* 0x000000ffff0b0224 */ /* 0x000fe200078e0215 */
[----:B--23--:R-:W-:Y:S01]  /*3530*/  SEL R27, R18, R6, P0 ;  /* 0x00000006121b7207 */ /* 0x00cfe20000000000 */
        /* <DEDUP_REMOVED lines=8> */
[----:B------:R2:W3:Y:S04]  /*35c0*/  @!P0 LDS.128 R4, [R22] ;  /* 0x0000000016048984 */ /* 0x0004e80000000c00 */
[----:B------:R2:W4:Y:S01]  /*35d0*/  @P0 LDS.128 R16, [R23] ;  /* 0x0000000017100984 */ /* 0x0005220000000c00 */
[----:B------:R-:W-:Y:S01]  /*35e0*/  PLOP3.LUT P0, PT, PT, PT, PT, 0x8, 0x80 ;  /* 0x000000000080781c */ /* 0x000fe20003f0e170 */
[----:B------:R-:W-:-:S12]  /*35f0*/  @P1 BRA `(.L_x_119) ;  /* 0x00000000002c1947 */ /* 0x000fd80003800000 */
[----:B--2-4-:R-:W-:Y:S02]  /*3600*/  LOP3.LUT R22, R16, 0xffff, RZ, 0xc0, !PT ;  /* 0x0000ffff10167812 */ /* 0x014fe400078ec0ff */
        /* <DEDUP_REMOVED lines=10> */
.L_x_119:
[----:B------:R-:W-:Y:S05]  /*36b0*/  BSYNC.RECONVERGENT B0 ;  /* 0x0000000000007941 */ /* 0x000fea0003800200 */
.L_x_118:
[----:B------:R-:W-:Y:S01]  /*36c0*/  @!P0 IMAD.MOV R20, RZ, RZ, R10 ;  /* 0x000000ffff148224 */ /* 0x000fe200078e020a */
[----:B------:R-:W-:Y:S01]  /*36d0*/  BSSY.RECONVERGENT B0, `(.L_x_120) ;  /* 0x0000018000007945 */ /* 0x000fe20003800200 */
[----:B------:R-:W-:Y:S01]  /*36e0*/  @P0 IMAD.MOV R21, RZ, RZ, R11 ;  /* 0x000000ffff150224 */ /* 0x000fe200078e020b */
[----:B---34-:R-:W-:Y:S02]  /*36f0*/  SEL R11, R18, R6, P0 ;  /* 0x00000006120b7207 */ /* 0x018fe40000000000 */
[C---:B------:R-:W-:Y:S02]  /*3700*/  ISETP.GE.AND P1, PT, R20.reuse, R31, PT ;  /* 0x0000001f1400720c */ /* 0x040fe40003f26270 */
[----:B--2---:R-:W-:Y:S02]  /*3710*/  @!P0 LEA R22, R21, UR4, 0x4 ;  /* 0x0000000415168c11 */ /* 0x004fe4000f8e20ff */
[----:B------:R-:W-:Y:S02]  /*3720*/  @P0 LEA R23, R20, UR4, 0x4 ;  /* 0x0000000414170c11 */ /* 0x000fe4000f8e20ff */
[----:B------:R-:W-:-:S02]  /*3730*/  SEL R10, R19, R7, P0 ;  /* 0x00000007130a7207 */ /* 0x000fc40000000000 */
[----:B01----:R-:W-:Y:S02]  /*3740*/  SEL R25, R16, R4, P0 ;  /* 0x0000000410197207 */ /* 0x003fe40000000000 */
        /* <DEDUP_REMOVED lines=16> */
.L_x_121:
[----:B------:R-:W-:Y:S05]  /*3850*/  BSYNC.RECONVERGENT B0 ;  /* 0x0000000000007941 */ /* 0x000fea0003800200 */
.L_x_120:
[C---:B------:R-:W-:Y:S01]  /*3860*/  ISETP.GE.U32.AND P1, PT, R33.reuse, 0x81, PT ;  /* 0x000000812100780c */ /* 0x040fe20003f26070 */
[----:B------:R-:W-:Y:S01]  /*3870*/  IMAD.SHL.U32 R33, R33, 0x2, RZ ;  /* 0x0000000221217824 */ /* 0x000fe200078e00ff */
[----:B-12---:R-:W-:Y:S02]  /*3880*/  SEL R20, R18, R6, P0 ;  /* 0x0000000612147207 */ /* 0x006fe40000000000 */
[----:B------:R-:W-:Y:S02]  /*3890*/  SEL R21, R19, R7, P0 ;  /* 0x0000000713157207 */ /* 0x000fe40000000000 */
[----:B0-----:R-:W-:Y:S02]  /*38a0*/  SEL R22, R16, R4, P0 ;  /* 0x0000000410167207 */ /* 0x001fe40000000000 */
[----:B------:R-:W-:-:S05]  /*38b0*/  SEL R23, R17, R5, P0 ;  /* 0x0000000511177207 */ /* 0x000fca0000000000 */
[----:B------:R-:W-:Y:S05]  /*38c0*/  @!P1 BRA `(.L_x_122) ;  /* 0xfffffff400189947 */ /* 0x000fea000383ffff */
[----:B------:R-:W0:Y:S01]  /*38d0*/  S2R R7, SR_TID.X ;  /* 0x0000000000077919 */ /* 0x000e220000002100 */
[----:B------:R-:W1:Y:S01]  /*38e0*/  LDCU.U8 UR5, c[0x0][0x380] ;  /* 0x00007000ff0577ac */ /* 0x000e620008000000 */
[----:B------:R-:W2:Y:S01]  /*38f0*/  S2R R5, SR_LANEID ;  /* 0x0000000000057919 */ /* 0x000ea20000000000 */
[----:B------:R-:W3:Y:S01]  /*3900*/  S2R R4, SR_CTAID.X ;  /* 0x0000000000047919 */ /* 0x000ee20000002500 */
[----:B-1----:R-:W-:-:S04]  /*3910*/  UPRMT UR5, UR5, 0x8880, URZ ;  /* 0x0000888005057896 */ /* 0x002fc800080000ff */
[----:B------:R-:W-:Y:S01]  /*3920*/  UISETP.NE.AND UP0, UPT, UR5, URZ, UPT ;  /* 0x000000ff0500728c */ /* 0x000fe2000bf05270 */
[----:B0-----:R-:W-:Y:S02]  /*3930*/  IMAD.SHL.U32 R6, R7, 0x4, RZ ;  /* 0x0000000407067824 */ /* 0x001fe400078e00ff */
[----:B--2---:R-:W-:-:S03]  /*3940*/  IMAD R30, R5, 0x30, R8 ;  /* 0x00000030051e7824 */ /* 0x004fc600078e0208 */
[----:B------:R-:W-:-:S04]  /*3950*/  LOP3.LUT R6, R6, 0xf80, RZ, 0xc0, !PT ;  /* 0x00000f8006067812 */ /* 0x000fc800078ec0ff */
[----:B------:R-:W-:-:S05]  /*3960*/  LOP3.LUT R32, R6, 0x1f, R7, 0xf8, !PT ;  /* 0x0000001f06207812 */ /* 0x000fca00078ef807 */
[----:B------:R-:W-:Y:S01]  /*3970*/  VIADD R5, R32, 0x20 ;  /* 0x0000002020057836 */ /* 0x000fe20000000000 */
[----:B------:R-:W-:Y:S06]  /*3980*/  BAR.SYNC.DEFER_BLOCKING 0x0 ;  /* 0x0000000000007b1d */ /* 0x000fec0000010000 */
[----:B---3--:R-:W-:Y:S05]  /*3990*/  BRA.U !UP0, `(.L_x_123) ;  /* 0x0000000108ac7547 */ /* 0x008fea000b800000 */
[----:B------:R0:W-:Y:S01]  /*39a0*/  STS.128 [R30], R12 ;  /* 0x0000000c1e007388 */ /* 0x0001e20000000c00 */
[----:B------:R-:W-:Y:S01]  /*39b0*/  ISETP.NE.AND P0, PT, R9, RZ, PT ;  /* 0x000000ff0900720c */ /* 0x000fe20003f05270 */
[----:B------:R-:W-:Y:S01]  /*39c0*/  IMAD.MOV.U32 R16, RZ, RZ, R29 ;  /* 0x000000ffff107224 */ /* 0x000fe200078e001d */
[----:B------:R-:W1:Y:S01]  /*39d0*/  LDCU.64 UR8, c[0x0][0x398] ;  /* 0x00007300ff0877ac */ /* 0x000e620008000a00 */
[----:B------:R-:W-:Y:S02]  /*39e0*/  IMAD.MOV.U32 R17, RZ, RZ, R28 ;  /* 0x000000ffff117224 */ /* 0x000fe400078e001c */
[----:B------:R-:W-:Y:S02]  /*39f0*/  IMAD.MOV.U32 R18, RZ, RZ, R27 ;  /* 0x000000ffff127224 */ /* 0x000fe400078e001b */
[----:B------:R-:W-:-:S05]  /*3a00*/  IMAD.MOV.U32 R19, RZ, RZ, R26 ;  /* 0x000000ffff137224 */ /* 0x000fca00078e001a */
[----:B------:R-:W-:Y:S01]  /*3a10*/  STS.128 [R30+0x10], R16 ;  /* 0x000010101e007388 */ /* 0x000fe20000000c00 */
[----:B0-----:R-:W-:Y:S02]  /*3a20*/  IMAD.MOV.U32 R12, RZ, RZ, R25 ;  /* 0x000000ffff0c7224 */ /* 0x001fe400078e0019 */
[----:B------:R-:W-:Y:S01]  /*3a30*/  IMAD.MOV.U32 R13, RZ, RZ, R24 ;  /* 0x000000ffff0d7224 */ /* 0x000fe200078e0018 */
[----:B------:R-:W-:Y:S01]  /*3a40*/  LOP3.LUT R24, R7, 0x1f, RZ, 0xc0, !PT ;  /* 0x0000001f07187812 */ /* 0x000fe200078ec0ff */
[----:B------:R-:W-:Y:S02]  /*3a50*/  IMAD.MOV.U32 R14, RZ, RZ, R11 ;  /* 0x000000ffff0e7224 */ /* 0x000fe400078e000b */
[----:B------:R-:W-:Y:S02]  /*3a60*/  IMAD.MOV.U32 R15, RZ, RZ, R10 ;  /* 0x000000ffff0f7224 */ /* 0x000fe400078e000a */
[----:B------:R-:W-:-:S03]  /*3a70*/  IMAD.MOV.U32 R25, RZ, RZ, RZ ;  /* 0x000000ffff197224 */ /* 0x000fc600078e00ff */
[----:B------:R0:W-:Y:S01]  /*3a80*/  STS.128 [R30+0x20], R12 ;  /* 0x0000200c1e007388 */ /* 0x0001e20000000c00 */
[----:B------:R-:W-:-:S04]  /*3a90*/  IMAD.WIDE.U32 R24, R4, 0x400, R24 ;  /* 0x0000040004187825 */ /* 0x000fc800078e0018 */
[----:B0-----:R-:W-:Y:S02]  /*3aa0*/  IMAD.MOV.U32 R12, RZ, RZ, R22 ;  /* 0x000000ffff0c7224 */ /* 0x001fe400078e0016 */
[----:B------:R-:W-:Y:S02]  /*3ab0*/  IMAD.MOV.U32 R13, RZ, RZ, R23 ;  /* 0x000000ffff0d7224 */ /* 0x000fe400078e0017 */
[----:B------:R-:W-:Y:S02]  /*3ac0*/  IMAD.MOV.U32 R14, RZ, RZ, R20 ;  /* 0x000000ffff0e7224 */ /* 0x000fe400078e0014 */
[----:B------:R-:W-:-:S05]  /*3ad0*/  IMAD.MOV.U32 R15, RZ, RZ, R21 ;  /* 0x000000ffff0f7224 */ /* 0x000fca00078e0015 */
[----:B------:R-:W-:Y:S01]  /*3ae0*/  STS.128 [R30+0x30], R12 ;  /* 0x0000300c1e007388 */ /* 0x000fe20000000c00 */
[----:B------:R-:W-:-:S03]  /*3af0*/  NOP ;  /* 0x0000000000007918 */ /* 0x000fc60000000000 */
[----:B------:R-:W-:Y:S04]  /*3b00*/  LDS.128 R12, [R8] ;  /* 0x00000000080c7984 */ /* 0x000fe80000000c00 */
[----:B------:R-:W-:Y:S04]  /*3b10*/  LDS.128 R16, [R8+0x200] ;  /* 0x0002000008107984 */ /* 0x000fe80000000c00 */
[----:B------:R-:W-:Y:S04]  /*3b20*/  LDS.128 R20, [R8+0x400] ;  /* 0x0004000008147984 */ /* 0x000fe80000000c00 */
[----:B------:R-:W-:Y:S04]  /*3b30*/  LDS.128 R8, [R8+0x600] ;  /* 0x0006000008087984 */ /* 0x000fe80000000c00 */
[----:B------:R-:W-:Y:S01]  /*3b40*/  @!P0 STS [UR4+0x4000], R3 ;  /* 0x00400003ff008988 */ /* 0x000fe20008000804 */
[----:B------:R-:W-:Y:S01]  /*3b50*/  BAR.SYNC.DEFER_BLOCKING 0x0 ;  /* 0x0000000000007b1d */ /* 0x000fe20000010000 */
[----:B------:R-:W-:-:S05]  /*3b60*/  IADD3 R6, P0, PT, R6, R24, RZ ;  /* 0x0000001806067210 */ /* 0x000fca0007f1e0ff */
[----:B------:R-:W-:Y:S01]  /*3b70*/  IMAD.X R25, RZ, RZ, R25, P0 ;  /* 0x000000ffff197224 */ /* 0x000fe200000e0619 */
[----:B------:R-:W0:Y:S02]  /*3b80*/  LDS R27, [UR4+0x4000] ;  /* 0x00400004ff1b7984 */ /* 0x000e240008000800 */
[-C--:B0-----:R-:W-:Y:S02]  /*3b90*/  ISETP.GE.AND P0, PT, R32, R27.reuse, PT ;  /* 0x0000001b2000720c */ /* 0x081fe40003f06270 */
[-C--:B------:R-:W-:Y:S02]  /*3ba0*/  ISETP.GE.AND P2, PT, R2, R27.reuse, PT ;  /* 0x0000001b0200720c */ /* 0x080fe40003f46270 */
[C---:B-1----:R-:W-:Y:S02]  /*3bb0*/  LEA R2, P3, R6.reuse, UR8, 0x4 ;  /* 0x0000000806027c11 */ /* 0x042fe4000f8620ff */
        /* <DEDUP_REMOVED lines=9> */
.L_x_123:
[----:B------:R0:W-:Y:S01]  /*3c50*/  STS.128 [R30], R12 ;  /* 0x0000000c1e007388 */ /* 0x0001e20000000c00 */
[----:B------:R-:W-:Y:S01]  /*3c60*/  ISETP.NE.AND P0, PT, R9, RZ, PT ;  /* 0x000000ff0900720c */ /* 0x000fe20003f05270 */
[----:B------:R-:W-:Y:S01]  /*3c70*/  IMAD.MOV.U32 R16, RZ, RZ, R29 ;  /* 0x000000ffff107224 */ /* 0x000fe200078e001d */
[----:B------:R-:W1:Y:S01]  /*3c80*/  LDCU.64 UR8, c[0x0][0x3b0] ;  /* 0x00007600ff0877ac */ /* 0x000e620008000a00 */
[----:B------:R-:W-:Y:S02]  /*3c90*/  IMAD.MOV.U32 R17, RZ, RZ, R28 ;  /* 0x000000ffff117224 */ /* 0x000fe400078e001c */
[----:B------:R-:W-:Y:S02]  /*3ca0*/  IMAD.MOV.U32 R18, RZ, RZ, R27 ;  /* 0x000000ffff127224 */ /* 0x000fe400078e001b */
[----:B------:R-:W-:Y:S02]  /*3cb0*/  IMAD.MOV.U32 R19, RZ, RZ, R26 ;  /* 0x000000ffff137224 */ /* 0x000fe400078e001a */
[----:B------:R-:W-:-:S03]  /*3cc0*/  IMAD.MOV.U32 R33, RZ, RZ, RZ ;  /* 0x000000ffff217224 */ /* 0x000fc600078e00ff */
[----:B------:R-:W-:Y:S01]  /*3cd0*/  STS.128 [R30+0x10], R16 ;  /* 0x000010101e007388 */ /* 0x000fe20000000c00 */
[----:B------:R-:W-:-:S04]  /*3ce0*/  IMAD.WIDE.U32 R6, R4, 0x400, R32 ;  /* 0x0000040004067825 */ /* 0x000fc800078e0020 */
[----:B0-----:R-:W-:Y:S02]  /*3cf0*/  IMAD.MOV.U32 R12, RZ, RZ, R25 ;  /* 0x000000ffff0c7224 */ /* 0x001fe400078e0019 */
[----:B------:R-:W-:Y:S01]  /*3d00*/  IMAD.MOV.U32 R13, RZ, RZ, R24 ;  /* 0x000000ffff0d7224 */ /* 0x000fe200078e0018 */
[----:B-1----:R-:W-:Y:S01]  /*3d10*/  LEA R4, P3, R6, UR8, 0x4 ;  /* 0x0000000806047c11 */ /* 0x002fe2000f8620ff */
[----:B------:R-:W-:Y:S02]  /*3d20*/  IMAD.MOV.U32 R14, RZ, RZ, R11 ;  /* 0x000000ffff0e7224 */ /* 0x000fe400078e000b */
[----:B------:R-:W-:-:S05]  /*3d30*/  IMAD.MOV.U32 R15, RZ, RZ, R10 ;  /* 0x000000ffff0f7224 */ /* 0x000fca00078e000a */
[----:B------:R0:W-:Y:S02]  /*3d40*/  STS.128 [R30+0x20], R12 ;  /* 0x0000200c1e007388 */ /* 0x0001e40000000c00 */
        /* <DEDUP_REMOVED lines=11> */
[----:B------:R-:W-:Y:S06]  /*3e00*/  BAR.SYNC.DEFER_BLOCKING 0x0 ;  /* 0x0000000000007b1d */ /* 0x000fec0000010000 */
[----:B------:R-:W0:Y:S02]  /*3e10*/  LDS R25, [UR4+0x4000] ;  /* 0x00400004ff197984 */ /* 0x000e240008000800 */
[----:B0-----:R-:W-:-:S02]  /*3e20*/  ISETP.GE.AND P1, PT, R5, R25, PT ;  /* 0x000000190500720c */ /* 0x001fc40003f26270 */
[-C--:B------:R-:W-:Y:S02]  /*3e30*/  ISETP.GE.AND P0, PT, R32, R25.reuse, PT ;  /* 0x000000192000720c */ /* 0x080fe40003f06270 */
[-C--:B------:R-:W-:Y:S02]  /*3e40*/  ISETP.GE.AND P2, PT, R2, R25.reuse, PT ;  /* 0x000000190200720c */ /* 0x080fe40003f46270 */
[----:B------:R-:W-:Y:S02]  /*3e50*/  LEA.HI.X R5, R6, UR9, R7, 0x4, P3 ;  /* 0x0000000906057c11 */ /* 0x000fe400098f2407 */
[----:B------:R-:W-:-:S05]  /*3e60*/  ISETP.GE.AND P3, PT, R0, R25, PT ;  /* 0x000000190000720c */ /* 0x000fca0003f66270 */
[----:B------:R0:W-:Y:S04]  /*3e70*/  @!P1 STG.E.128 desc[UR6][R4.64+0x200], R16 ;  /* 0x0002001004009986 */ /* 0x0001e8000c101d06 */
[----:B------:R0:W-:Y:S04]  /*3e80*/  @!P0 STG.E.128 desc[UR6][R4.64], R12 ;  /* 0x0000000c04008986 */ /* 0x0001e8000c101d06 */
[----:B------:R0:W-:Y:S01]  /*3e90*/  @!P2 STG.E.128 desc[UR6][R4.64+0x400], R20 ;  /* 0x000400140400a986 */ /* 0x0001e2000c101d06 */
[----:B------:R-:W-:Y:S05]  /*3ea0*/  @P3 EXIT ;  /* 0x000000000000394d */ /* 0x000fea0003800000 */
[----:B------:R-:W-:Y:S01]  /*3eb0*/  STG.E.128 desc[UR6][R4.64+0x600], R8 ;  /* 0x0006000804007986 */ /* 0x000fe2000c101d06 */
[----:B------:R-:W-:Y:S05]  /*3ec0*/  EXIT ;  /* 0x000000000000794d */ /* 0x000fea0003800000 */
.L_x_124:
        /* <DEDUP_REMOVED lines=11> */
.L_x_253:


//--------------------- .text._ZN3cub18CUB_300001_SM_10006detail10merge_sort26DeviceMergeSortMergeKernelINS2_10policy_hubIN6thrust24THRUST_300001_SM_1000_NS10device_ptrI6ulong2EEE9Policy600ES9_PNS0_8NullTypeES9_SD_j11sort_ulong2S8_SC_EEvbT2_T3_T4_PT6_PT7_T5_PSH_SH_NS1_7vsmem_tE --------------------------
	.section	.text._ZN3cub18CUB_300001_SM_10006detail10merge_sort26DeviceMergeSortMergeKernelINS2_10policy_hubIN6thrust24THRUST_300001_SM_1000_NS10device_ptrI6ulong2EEE9Policy600ES9_PNS0_8NullTypeES9_SD_j11sort_ulong2S8_SC_EEvbT2_T3_T4_PT6_PT7_T5_PSH_SH_NS1_7vsmem_tE,"ax",@progbits
	.align	128
        .global         _ZN3cub18CUB_300001_SM_10006detail10merge_sort26DeviceMergeSortMergeKernelINS2_10policy_hubIN6thrust24THRUST_300001_SM_1000_NS10device_ptrI6ulong2EEE9Policy600ES9_PNS0_8NullTypeES9_SD_j11sort_ulong2S8_SC_EEvbT2_T3_T4_PT6_PT7_T5_PSH_SH_NS1_7vsmem_tE
        .type           _ZN3cub18CUB_300001_SM_10006detail10merge_sort26DeviceMergeSortMergeKernelINS2_10policy_hubIN6thrust24THRUST_300001_SM_1000_NS10device_ptrI6ulong2EEE9Policy600ES9_PNS0_8NullTypeES9_SD_j11sort_ulong2S8_SC_EEvbT2_T3_T4_PT6_PT7_T5_PSH_SH_NS1_7vsmem_tE,@function
        .size           _ZN3cub18CUB_300001_SM_10006detail10merge_sort26DeviceMergeSortMergeKernelINS2_10policy_hubIN6thrust24THRUST_300001_SM_1000_NS10device_ptrI6ulong2EEE9Policy600ES9_PNS0_8NullTypeES9_SD_j11sort_ulong2S8_SC_EEvbT2_T3_T4_PT6_PT7_T5_PSH_SH_NS1_7vsmem_tE,(.L_x_254 - _ZN3cub18CUB_300001_SM_10006detail10merge_sort26DeviceMergeSortMergeKernelINS2_10policy_hubIN6thrust24THRUST_300001_SM_1000_NS10device_ptrI6ulong2EEE9Policy600ES9_PNS0_8NullTypeES9_SD_j11sort_ulong2S8_SC_EEvbT2_T3_T4_PT6_PT7_T5_PSH_SH_NS1_7vsmem_tE)
        .other          _ZN3cub18CUB_300001_SM_10006detail10merge_sort26DeviceMergeSortMergeKernelINS2_10policy_hubIN6thrust24THRUST_300001_SM_1000_NS10device_ptrI6ulong2EEE9Policy600ES9_PNS0_8NullTypeES9_SD_j11sort_ulong2S8_SC_EEvbT2_T3_T4_PT6_PT7_T5_PSH_SH_NS1_7vsmem_tE,@"STO_CUDA_ENTRY STV_DEFAULT"
_ZN3cub18CUB_300001_SM_10006detail10merge_sort26DeviceMergeSortMergeKernelINS2_10policy_hubIN6thrust24THRUST_300001_SM_1000_NS10device_ptrI6ulong2EEE9Policy600ES9_PNS0_8NullTypeES9_SD_j11sort_ulong2S8_SC_EEvbT2_T3_T4_PT6_PT7_T5_PSH_SH_NS1_7vsmem_tE:
.text._ZN3cub18CUB_300001_SM_10006detail10merge_sort26DeviceMergeSortMergeKernelINS2_10policy_hubIN6thrust24THRUST_300001_SM_1000_NS10device_ptrI6ulong2EEE9Policy600ES9_PNS0_8NullTypeES9_SD_j11sort_ulong2S8_SC_EEvbT2_T3_T4_PT6_PT7_T5_PSH_SH_NS1_7vsmem_tE:
[----:B------:R-:W-:Y:S01]  /*0000*/  LDC R1, c[0x0][0x37c] ;  /* 0x0000df00ff017b82 */ /* 0x000fe20000000800 */
[----:B------:R-:W0:Y:S01]  /*0010*/  S2R R11, SR_CTAID.X ;  /* 0x00000000000b7919 */ /* 0x000e220000002500 */
[----:B------:R-:W1:Y:S06]  /*0020*/  LDCU UR4, c[0x0][0x370] ;  /* 0x00006e00ff0477ac */ /* 0x000e6c0008000800 */
[----:B------:R-:W2:Y:S01]  /*0030*/  LDC R8, c[0x0][0x3c0] ;  /* 0x0000f000ff087b82 */ /* 0x000ea20000000800 */
[----:B------:R-:W3:Y:S01]  /*0040*/  S2R R3, SR_TID.X ;  /* 0x0000000000037919 */ /* 0x000ee20000002100 */
[----:B------:R-:W4:Y:S01]  /*0050*/  LDCU.64 UR8, c[0x0][0x358] ;  /* 0x00006b00ff0877ac */ /* 0x000f220008000a00 */
[----:B-1----:R-:W-:Y:S01]  /*0060*/  UIADD3 UR4, UPT, UPT, UR4, -0x1, URZ ;  /* 0xffffffff04047890 */ /* 0x002fe2000fffe0ff */
[----:B--2---:R-:W-:-:S05]  /*0070*/  IMAD.SHL.U32 R0, R8, 0x200, RZ ;  /* 0x0000020008007824 */ /* 0x004fca00078e00ff */
[C---:B0-----:R-:W-:Y:S01]  /*0080*/  ISETP.GE.U32.AND P0, PT, R11.reuse, UR4, PT ;  /* 0x000000040b007c0c */ /* 0x041fe2000bf06070 */
[----:B------:R-:W-:-:S12]  /*0090*/  IMAD.SHL.U32 R2, R11, 0x400, RZ ;  /* 0x000004000b027824 */ /* 0x000fd800078e00ff */
[----:B---34-:R-:W-:Y:S05]  /*00a0*/  @P0 BRA `(.L_x_125) ;  /* 0x0000001000b80947 */ /* 0x018fea0003800000 */
[----:B------:R-:W0:Y:S01]  /*00b0*/  LDC.64 R4, c[0x0][0x3b8] ;  /* 0x0000ee00ff047b82 */ /* 0x000e220000000a00 */
[----:B------:R-:W-:Y:S01]  /*00c0*/  IMAD.MOV R10, RZ, RZ, -R8 ;  /* 0x000000ffff0a7224 */ /* 0x000fe200078e0a08 */
[----:B------:R-:W1:Y:S06]  /*00d0*/  LDCU.U8 UR4, c[0x0][0x380] ;  /* 0x00007000ff0477ac */ /* 0x000e6c0008000000 */
[----:B------:R-:W2:Y:S01]  /*00e0*/  LDC R13, c[0x0][0x398] ;  /* 0x0000e600ff0d7b82 */ /* 0x000ea20000000800 */
[----:B0-----:R-:W-:-:S05]  /*00f0*/  IMAD.WIDE.U32 R4, R11, 0x4, R4 ;  /* 0x000000040b047825 */ /* 0x001fca00078e0004 */
[----:B------:R-:W3:Y:S04]  /*0100*/  LDG.E R7, desc[UR8][R4.64+0x4] ;  /* 0x0000040804077981 */ /* 0x000ee8000c1e1900 */
[----:B------:R0:W4:Y:S01]  /*0110*/  LDG.E R6, desc[UR8][R4.64] ;  /* 0x0000000804067981 */ /* 0x000122000c1e1900 */
[CC--:B------:R-:W-:Y:S01]  /*0120*/  LOP3.LUT R8, R11.reuse, R10.reuse, RZ, 0xc0, !PT ;  /* 0x0000000a0b087212 */ /* 0x0c0fe200078ec0ff */
[----:B-1----:R-:W-:Y:S01]  /*0130*/  UPRMT UR4, UR4, 0x8880, URZ ;  /* 0x0000888004047896 */ /* 0x002fe200080000ff */
[C---:B------:R-:W-:Y:S01]  /*0140*/  LOP3.LUT R10, R11.reuse, R10, RZ, 0xfc, !PT ;  /* 0x0000000a0b0a7212 */ /* 0x040fe200078efcff */
[----:B------:R-:W-:Y:S02]  /*0150*/  ACQBULK ;  /* 0x000000000000782e */ /* 0x000fe40000000000 */
[----:B------:R-:W-:Y:S01]  /*0160*/  IMAD.IADD R9, R11, 0x1, -R8 ;  /* 0x000000010b097824 */ /* 0x000fe200078e0a08 */
[----:B------:R-:W-:Y:S01]  /*0170*/  ISETP.NE.AND P1, PT, R10, -0x1, PT ;  /* 0xffffffff0a00780c */ /* 0x000fe20003f25270 */
[----:B------:R-:W-:Y:S01]  /*0180*/  IMAD.SHL.U32 R8, R8, 0x400, RZ ;  /* 0x0000040008087824 */ /* 0x000fe200078e00ff */
[----:B------:R-:W-:Y:S01]  /*0190*/  UISETP.NE.AND UP0, UPT, UR4, URZ, UPT ;  /* 0x000000ff0400728c */ /* 0x000fe2000bf05270 */
[----:B------:R-:W-:Y:S01]  /*01a0*/  IMAD.SHL.U32 R9, R9, 0x400, RZ ;  /* 0x0000040009097824 */ /* 0x000fe200078e00ff */
[----:B0-----:R-:W-:Y:S01]  /*01b0*/  LOP3.LUT R5, R0, 0xfffffc00, RZ, 0xc0, !PT ;  /* 0xfffffc0000057812 */ /* 0x001fe200078ec0ff */
[----:B--2---:R-:W-:-:S02]  /*01c0*/  IMAD.IADD R0, R13, 0x1, -R8 ;  /* 0x000000010d007824 */ /* 0x004fc400078e0a08 */
[C---:B------:R-:W-:Y:S01]  /*01d0*/  VIADD R10, R9.reuse, 0x3ff ;  /* 0x000003ff090a7836 */ /* 0x040fe20000000000 */
[----:B------:R-:W-:Y:S02]  /*01e0*/  ISETP.NE.AND P0, PT, R9, -0x400, PT ;  /* 0xfffffc000900780c */ /* 0x000fe40003f05270 */
[----:B------:R-:W-:-:S05]  /*01f0*/  VIMNMX.U32 R4, PT, PT, R5, R0, !PT ;  /* 0x0000000005047248 */ /* 0x000fca0007fe0000 */
[----:B------:R-:W-:-:S06]  /*0200*/  IMAD.IADD R4, R4, 0x1, -R5 ;  /* 0x0000000104047824 */ /* 0x000fcc00078e0a05 */
[----:B------:R-:W-:Y:S02]  /*0210*/  @P0 VIADD R10, R9, 0x400 ;  /* 0x00000400090a0836 */ /* 0x000fe40000000000 */
[----:B---3--:R-:W-:-:S04]  /*0220*/  IMAD.IADD R7, R7, 0x1, -R8 ;  /* 0x0000000107077824 */ /* 0x008fc800078e0a08 */
[----:B------:R-:W-:Y:S01]  /*0230*/  IMAD.IADD R10, R10, 0x1, -R7 ;  /* 0x000000010a0a7824 */ /* 0x000fe200078e0a07 */
[----:B------:R-:W-:Y:S01]  /*0240*/  @!P1 VIMNMX.U32 R7, PT, PT, R5, R0, PT ;  /* 0x0000000005079248 */ /* 0x000fe20003fe0000 */
[----:B----4-:R-:W-:-:S03]  /*0250*/  IMAD.IADD R6, R6, 0x1, -R8 ;  /* 0x0000000106067824 */ /* 0x010fc600078e0a08 */
[----:B------:R-:W-:Y:S01]  /*0260*/  SEL R21, R5, R10, !P1 ;  /* 0x0000000a05157207 */ /* 0x000fe20004800000 */
[----:B------:R-:W-:Y:S01]  /*0270*/  IMAD.IADD R20, R7, 0x1, -R6 ;  /* 0x0000000107147824 */ /* 0x000fe200078e0a06 */
[----:B------:R-:W-:Y:S02]  /*0280*/  VIADDMNMX.U32 R0, R9, -R6, R4, PT ;  /* 0x8000000609007246 */ /* 0x000fe40003800004 */
[----:B------:R-:W-:Y:S01]  /*0290*/  VIMNMX.U32 R21, PT, PT, R4, R21, PT ;  /* 0x0000001504157248 */ /* 0x000fe20003fe0000 */
[----:B------:R-:W-:Y:S06]  /*02a0*/  BRA.U !UP0, `(.L_x_126) ;  /* 0x0000000108707547 */ /* 0x000fec000b800000 */
[----:B------:R-:W0:Y:S01]  /*02b0*/  LDCU.64 UR4, c[0x0][0x388] ;  /* 0x00007100ff0477ac */ /* 0x000e220008000a00 */
[C---:B------:R-:W-:Y:S01]  /*02c0*/  IMAD.IADD R4, R3.reuse, 0x1, -R20 ;  /* 0x0000000103047824 */ /* 0x040fe200078e0a14 */
[----:B------:R-:W-:Y:S01]  /*02d0*/  IADD3 R11, P0, P1, R0, R8, R5 ;  /* 0x00000008000b7210 */ /* 0x000fe2000791e005 */
[C---:B------:R-:W-:Y:S01]  /*02e0*/  VIADD R5, R3.reuse, 0x100 ;  /* 0x0000010003057836 */ /* 0x040fe20000000000 */
[C---:B------:R-:W-:Y:S01]  /*02f0*/  IADD3 R8, P3, P4, R3.reuse, R6, R8 ;  /* 0x0000000603087210 */ /* 0x040fe20007c7e008 */
[C---:B------:R-:W-:Y:S01]  /*0300*/  VIADD R7, R3.reuse, 0x200 ;  /* 0x0000020003077836 */ /* 0x040fe20000000000 */
[----:B------:R-:W-:Y:S01]  /*0310*/  IADD3 R6, P5, PT, R4, R11, RZ ;  /* 0x0000000b04067210 */ /* 0x000fe20007fbe0ff */
[----:B------:R-:W-:Y:S01]  /*0320*/  VIADD R9, R3, 0x300 ;  /* 0x0000030003097836 */ /* 0x000fe20000000000 */
[----:B------:R-:W-:Y:S02]  /*0330*/  IADD3.X R11, PT, PT, RZ, RZ, RZ, P0, P1 ;  /* 0x000000ffff0b7210 */ /* 0x000fe400007e24ff */
[----:B------:R-:W-:-:S02]  /*0340*/  ISETP.GE.AND P2, PT, R5, R20, PT ;  /* 0x000000140500720c */ /* 0x000fc40003f46270 */
[----:B------:R-:W-:Y:S02]  /*0350*/  LEA.HI.X.SX32 R5, R4, R11, 0x1, P5 ;  /* 0x0000000b04057211 */ /* 0x000fe400028f0eff */
[-C--:B------:R-:W-:Y:S02]  /*0360*/  ISETP.GE.AND P1, PT, R7, R20.reuse, PT ;  /* 0x000000140700720c */ /* 0x080fe40003f26270 */
[-C--:B------:R-:W-:Y:S02]  /*0370*/  ISETP.GE.AND P0, PT, R9, R20.reuse, PT ;  /* 0x000000140900720c */ /* 0x080fe40003f06270 */
[----:B------:R-:W-:Y:S02]  /*0380*/  ISETP.GE.AND P5, PT, R3, R20, PT ;  /* 0x000000140300720c */ /* 0x000fe40003fa6270 */
[----:B------:R-:W-:Y:S02]  /*0390*/  IADD3.X R7, PT, PT, RZ, RZ, RZ, P3, P4 ;  /* 0x000000ffff077210 */ /* 0x000fe40001fe84ff */
[----:B0-----:R-:W-:-:S02]  /*03a0*/  LEA R22, P3, R8, UR4, 0x4 ;  /* 0x0000000408167c11 */ /* 0x001fc4000f8620ff */
[----:B------:R-:W-:Y:S02]  /*03b0*/  LEA R24, P4, R6, UR4, 0x4 ;  /* 0x0000000406187c11 */ /* 0x000fe4000f8820ff */
[----:B------:R-:W-:Y:S02]  /*03c0*/  LEA.HI.X R23, R8, UR5, R7, 0x4, P3 ;  /* 0x0000000508177c11 */ /* 0x000fe400098f2407 */
        /* <DEDUP_REMOVED lines=10> */
.L_x_126:
[----:B------:R-:W0:Y:S01]  /*0470*/  LDCU.64 UR4, c[0x0][0x3a0] ;  /* 0x00007400ff0477ac */ /* 0x000e220008000a00 */
[C---:B------:R-:W-:Y:S01]  /*0480*/  IMAD.IADD R7, R3.reuse, 0x1, -R20 ;  /* 0x0000000103077824 */ /* 0x040fe200078e0a14 */
[----:B------:R-:W-:Y:S01]  /*0490*/  IADD3 R5, P2, P3, R0, R8, R5 ;  /* 0x0000000800057210 */ /* 0x000fe20007b5e005 */
[C---:B------:R-:W-:Y:S01]  /*04a0*/  VIADD R9, R3.reuse, 0x100 ;  /* 0x0000010003097836 */ /* 0x040fe20000000000 */
[C---:B------:R-:W-:Y:S01]  /*04b0*/  IADD3 R6, P0, P1, R3.reuse, R6, R8 ;  /* 0x0000000603067210 */ /* 0x040fe2000791e008 */
[----:B------:R-:W-:Y:S01]  /*04c0*/  VIADD R11, R3, 0x200 ;  /* 0x00000200030b7836 */ /* 0x000fe20000000000 */
        /* <DEDUP_REMOVED lines=21> */
.L_x_127:
[----:B------:R-:W2:Y:S01]  /*0620*/  S2UR UR5, SR_CgaCtaId ;  /* 0x00000000000579c3 */ /* 0x000ea20000008800 */
[----:B------:R-:W-:Y:S01]  /*0630*/  UMOV UR4, 0x400 ;  /* 0x0000040000047882 */ /* 0x000fe20000000000 */
[----:B01----:R-:W-:Y:S01]  /*0640*/  IMAD.IADD R22, R21, 0x1, -R0 ;  /* 0x0000000115167824 */ /* 0x003fe200078e0a00 */
[----:B--2---:R-:W-:-:S06]  /*0650*/  ULEA UR4, UR5, UR4, 0x18 ;  /* 0x0000000405047291 */ /* 0x004fcc000f8ec0ff */
[----:B------:R-:W-:-:S05]  /*0660*/  LEA R23, R3, UR4, 0x4 ;  /* 0x0000000403177c11 */ /* 0x000fca000f8e20ff */
[----:B-----5:R-:W-:Y:S04]  /*0670*/  STS.128 [R23], R4 ;  /* 0x0000000417007388 */ /* 0x020fe80000000c00 */
[----:B------:R-:W-:Y:S04]  /*0680*/  STS.128 [R23+0x1000], R8 ;  /* 0x0010000817007388 */ /* 0x000fe80000000c00 */
[----:B------:R0:W-:Y:S04]  /*0690*/  STS.128 [R23+0x2000], R12 ;  /* 0x0020000c17007388 */ /* 0x0001e80000000c00 */
[----:B------:R1:W-:Y:S01]  /*06a0*/  STS.128 [R23+0x3000], R16 ;  /* 0x0030001017007388 */ /* 0x0003e20000000c00 */
[----:B------:R-:W-:Y:S01]  /*06b0*/  BAR.SYNC.DEFER_BLOCKING 0x0 ;  /* 0x0000000000007b1d */ /* 0x000fe20000010000 */
[----:B0-----:R-:W-:-:S07]  /*06c0*/  IMAD.IADD R15, R20, 0x1, R22 ;  /* 0x00000001140f7824 */ /* 0x001fce00078e0216 */
[----:B------:R-:W-:Y:S01]  /*06d0*/  PREEXIT ;  /* 0x000000000000782d */ /* 0x000fe20000000000 */
[----:B------:R-:W-:Y:S01]  /*06e0*/  IMAD.SHL.U32 R0, R3, 0x4, RZ ;  /* 0x0000000403007824 */ /* 0x000fe200078e00ff */
[----:B------:R-:W-:Y:S04]  /*06f0*/  BSSY.RECONVERGENT B0, `(.L_x_128) ;  /* 0x0000021000007945 */ /* 0x000fe80003800200 */
[----:B-1----:R-:W-:-:S04]  /*0700*/  VIMNMX R17, PT, PT, R15, R0, PT ;  /* 0x000000000f117248 */ /* 0x002fc80003fe0100 */
[C---:B------:R-:W-:Y:S01]  /*0710*/  ISETP.GE.AND P0, PT, R17.reuse, R22, PT ;  /* 0x000000161100720c */ /* 0x040fe20003f06270 */
[----:B------:R-:W-:Y:S01]  /*0720*/  IMAD.IADD R13, R17, 0x1, -R22 ;  /* 0x00000001110d7824 */ /* 0x000fe200078e0a16 */
[----:B------:R-:W-:-:S04]  /*0730*/  VIMNMX R4, PT, PT, R20, R17, PT ;  /* 0x0000001114047248 */ /* 0x000fc80003fe0100 */
[----:B------:R-:W-:-:S04]  /*0740*/  SEL R13, R13, RZ, P0 ;  /* 0x000000ff0d0d7207 */ /* 0x000fc80000000000 */
[----:B------:R-:W-:-:S13]  /*0750*/  ISETP.GE.AND P0, PT, R13, R4, PT ;  /* 0x000000040d00720c */ /* 0x000fda0003f06270 */
[----:B------:R-:W-:Y:S05]  /*0760*/  @P0 BRA `(.L_x_129) ;  /* 0x0000000000640947 */ /* 0x000fea0003800000 */
[----:B------:R-:W-:Y:S02]  /*0770*/  IMAD.MOV.U32 R12, RZ, RZ, R4 ;  /* 0x000000ffff0c7224 */ /* 0x000fe400078e0004 */
[----:B------:R-:W-:-:S07]  /*0780*/  IMAD.IADD R19, R20, 0x1, R17 ;  /* 0x0000000114137824 */ /* 0x000fce00078e0211 */
.L_x_130:
[----:B------:R-:W-:Y:S01]  /*0790*/  IMAD.IADD R4, R12, 0x1, -R13 ;  /* 0x000000010c047824 */ /* 0x000fe200078e0a0d */
[----:B------:R-:W-:-:S04]  /*07a0*/  PLOP3.LUT P2, PT, PT, PT, PT, 0x8, 0x80 ;  /* 0x000000000080781c */ /* 0x000fc80003f4e170 */
[----:B------:R-:W-:-:S04]  /*07b0*/  LEA.HI R4, R4, R4, RZ, 0x1 ;  /* 0x0000000404047211 */ /* 0x000fc800078f08ff */
[----:B------:R-:W-:-:S04]  /*07c0*/  LEA.HI.SX32 R21, R4, R13, 0x1f ;  /* 0x0000000d04157211 */ /* 0x000fc800078ffaff */
[----:B------:R-:W-:Y:S02]  /*07d0*/  LOP3.LUT R4, RZ, R21, RZ, 0x33, !PT ;  /* 0x00000015ff047212 */ /* 0x000fe400078e33ff */
[----:B------:R-:W-:-:S03]  /*07e0*/  LEA R6, R21, UR4, 0x4 ;  /* 0x0000000415067c11 */ /* 0x000fc6000f8e20ff */
[----:B------:R-:W-:-:S05]  /*07f0*/  IMAD.IADD R4, R19, 0x1, R4 ;  /* 0x0000000113047824 */ /* 0x000fca00078e0204 */
[----:B------:R-:W-:Y:S02]  /*0800*/  LEA R8, R4, UR4, 0x4 ;  /* 0x0000000404087c11 */ /* 0x000fe4000f8e20ff */
        /* <DEDUP_REMOVED lines=15> */
.L_x_129:
[----:B------:R-:W-:Y:S05]  /*0900*/  BSYNC.RECONVERGENT B0 ;  /* 0x0000000000007941 */ /* 0x000fea0003800200 */
.L_x_128:
[----:B------:R-:W-:Y:S01]  /*0910*/  IADD3 R14, PT, PT, R20, R17, -R13 ;  /* 0x00000011140e7210 */ /* 0x000fe20007ffe80d */
[----:B------:R-:W-:Y:S01]  /*0920*/  BSSY.RECONVERGENT B0, `(.L_x_131) ;  /* 0x0000013000007945 */ /* 0x000fe20003800200 */
[----:B------:R-:W-:Y:S02]  /*0930*/  LEA R25, R13, UR4, 0x4 ;  /* 0x000000040d197c11 */ /* 0x000fe4000f8e20ff */
[C---:B------:R-:W-:Y:S02]  /*0940*/  LEA R24, R14.reuse, UR4, 0x4 ;  /* 0x000000040e187c11 */ /* 0x040fe4000f8e20ff */
[----:B------:R-:W-:Y:S01]  /*0950*/  ISETP.GE.AND P1, PT, R14, R15, PT ;  /* 0x0000000f0e00720c */ /* 0x000fe20003f26270 */
[----:B------:R0:W1:Y:S01]  /*0960*/  LDS.128 R8, [R25] ;  /* 0x0000000019087984 */ /* 0x0000620000000c00 */
[----:B------:R-:W-:-:S03]  /*0970*/  PLOP3.LUT P0, PT, PT, PT, PT, 0x8, 0x80 ;  /* 0x000000000080781c */ /* 0x000fc60003f0e170 */
[----:B------:R0:W2:Y:S08]  /*0980*/  LDS.128 R4, [R24] ;  /* 0x0000000018047984 */ /* 0x0000b00000000c00 */
        /* <DEDUP_REMOVED lines=12> */
.L_x_132:
[----:B------:R-:W-:Y:S05]  /*0a50*/  BSYNC.RECONVERGENT B0 ;  /* 0x0000000000007941 */ /* 0x000fea0003800200 */
.L_x_131:
        /* <DEDUP_REMOVED lines=27> */
.L_x_134:
[----:B------:R-:W-:Y:S05]  /*0c10*/  BSYNC.RECONVERGENT B0 ;  /* 0x0000000000007941 */ /* 0x000fea0003800200 */
.L_x_133:
[----:B------:R-:W-:Y:S01]  /*0c20*/  @!P0 IMAD.MOV R22, RZ, RZ, R12 ;  /* 0x000000ffff168224 */ /* 0x000fe200078e020c */
[----:B------:R-:W-:Y:S01]  /*0c30*/  BSSY.RECONVERGENT B0, `(.L_x_135) ;  /* 0x0000019000007945 */ /* 0x000fe20003800200 */
[----:B------:R-:W-:Y:S01]  /*0c40*/  @P0 IMAD.MOV R21, RZ, RZ, R23 ;  /* 0x000000ffff150224 */ /* 0x000fe200078e0217 */
[----:B-12---:R-:W-:Y:S02]  /*0c50*/  SEL R14, R6, R10, P0 ;  /* 0x0000000a060e7207 */ /* 0x006fe40000000000 */
[C---:B------:R-:W-:Y:S01]  /*0c60*/  ISETP.GE.AND P1, PT, R22.reuse, R15, PT ;  /* 0x0000000f1600720c */ /* 0x040fe20003f26270 */
[C---:B------:R-:W-:Y:S01]  /*0c70*/  VIADD R27, R21.reuse, 0x1 ;  /* 0x00000001151b7836 */ /* 0x040fe20000000000 */
[----:B------:R-:W-:Y:S02]  /*0c80*/  @!P0 LEA R23, R21, UR4, 0x4 ;  /* 0x0000000415178c11 */ /* 0x000fe4000f8e20ff */
[----:B0-----:R-:W-:Y:S02]  /*0c90*/  @P0 LEA R24, R22, UR4, 0x4 ;  /* 0x0000000416180c11 */ /* 0x001fe4000f8e20ff */
        /* <DEDUP_REMOVED lines=18> */
.L_x_136:
[----:B------:R-:W-:Y:S05]  /*0dc0*/  BSYNC.RECONVERGENT B0 ;  /* 0x0000000000007941 */ /* 0x000fea0003800200 */
.L_x_135:
[----:B------:R-:W-:Y:S01]  /*0dd0*/  VIADD R26, R22, 0x1 ;  /* 0x00000001161a7836 */ /* 0x000fe20000000000 */
[----:B------:R-:W-:Y:S01]  /*0de0*/  BSSY.RECONVERGENT B0, `(.L_x_137) ;  /* 0x0000019000007945 */ /* 0x000fe20003800200 */
[----:B------:R-:W-:Y:S01]  /*0df0*/  @!P0 IMAD.MOV R26, RZ, RZ, R22 ;  /* 0x000000ffff1a8224 */ /* 0x000fe200078e0216 */
[----:B012---:R-:W-:Y:S01]  /*0e00*/  SEL R23, R6, R10, P0 ;  /* 0x0000000a06177207 */ /* 0x007fe20000000000 */
[----:B------:R-:W-:Y:S01]  /*0e10*/  @P0 IMAD.MOV R27, RZ, RZ, R21 ;  /* 0x000000ffff1b0224 */ /* 0x000fe200078e0215 */
[----:B------:R-:W-:Y:S02]  /*0e20*/  SEL R24, R7, R11, P0 ;  /* 0x0000000b07187207 */ /* 0x000fe40000000000 */
[C---:B------:R-:W-:Y:S02]  /*0e30*/  ISETP.GE.AND P1, PT, R26.reuse, R15, PT ;  /* 0x0000000f1a00720c */ /* 0x040fe40003f26270 */
[----:B------:R-:W-:Y:S02]  /*0e40*/  @!P0 LEA R28, R27, UR4, 0x4 ;  /* 0x000000041b1c8c11 */ /* 0x000fe4000f8e20ff */
[----:B------:R-:W-:-:S02]  /*0e50*/  @P0 LEA R29, R26, UR4, 0x4 ;  /* 0x000000041a1d0c11 */ /* 0x000fc4000f8e20ff */
[----:B------:R-:W-:Y:S02]  /*0e60*/  SEL R22, R4, R8, P0 ;  /* 0x0000000804167207 */ /* 0x000fe40000000000 */
        /* <DEDUP_REMOVED lines=16> */
.L_x_138:
[----:B------:R-:W-:Y:S05]  /*0f70*/  BSYNC.RECONVERGENT B0 ;  /* 0x0000000000007941 */ /* 0x000fea0003800200 */
.L_x_137:
        /* <DEDUP_REMOVED lines=9> */
[----:B------:R-:W-:Y:S01]  /*1010*/  IMAD.MOV.U32 R9, RZ, RZ, R21 ;  /* 0x000000ffff097224 */ /* 0x000fe200078e0015 */
[----:B---3--:R-:W-:-:S04]  /*1020*/  UPRMT UR5, UR5, 0x8880, URZ ;  /* 0x0000888005057896 */ /* 0x008fc800080000ff */
[----:B------:R-:W-:Y:S01]  /*1030*/  UISETP.NE.AND UP0, UPT, UR5, URZ, UPT ;  /* 0x000000ff0500728c */ /* 0x000fe2000bf05270 */
[----:B------:R-:W-:Y:S08]  /*1040*/  BAR.SYNC.DEFER_BLOCKING 0x0 ;  /* 0x0000000000007b1d */ /* 0x000ff00000010000 */
[----:B------:R-:W-:Y:S05]  /*1050*/  BRA.U !UP0, `(.L_x_139) ;  /* 0x0000000108647547 */ /* 0x000fea000b800000 */
[----:B0-----:R-:W0:Y:S01]  /*1060*/  S2R R28, SR_LANEID ;  /* 0x00000000001c7919 */ /* 0x001e220000000000 */
[----:B------:R-:W-:Y:S01]  /*1070*/  LOP3.LUT R0, R0, 0xf80, RZ, 0xc0, !PT ;  /* 0x00000f8000007812 */ /* 0x000fe200078ec0ff */
[----:B------:R-:W1:Y:S03]  /*1080*/  LDCU.64 UR6, c[0x0][0x3a0] ;  /* 0x00007400ff0677ac */ /* 0x000e660008000a00 */
[----:B------:R-:W-:-:S04]  /*1090*/  LOP3.LUT R3, R0, 0x1f, R3, 0xf8, !PT ;  /* 0x0000001f00037812 */ /* 0x000fc800078ef803 */
[----:B------:R-:W-:Y:S01]  /*10a0*/  IADD3 R3, P0, PT, R2, R3, RZ ;  /* 0x0000000302037210 */ /* 0x000fe20007f1e0ff */
[----:B0-----:R-:W-:-:S04]  /*10b0*/  IMAD R20, R28, 0x4, R0 ;  /* 0x000000041c147824 */ /* 0x001fc800078e0200 */
[----:B------:R-:W-:Y:S01]  /*10c0*/  IMAD.X R0, RZ, RZ, RZ, P0 ;  /* 0x000000ffff007224 */ /* 0x000fe200000e06ff */
[C---:B-1----:R-:W-:Y:S02]  /*10d0*/  LEA R2, P0, R3.reuse, UR6, 0x4 ;  /* 0x0000000603027c11 */ /* 0x042fe4000f8020ff */
[----:B------:R-:W-:Y:S02]  /*10e0*/  LEA R29, R20, UR4, 0x4 ;  /* 0x00000004141d7c11 */ /* 0x000fe4000f8e20ff */
[----:B------:R-:W-:-:S03]  /*10f0*/  LEA.HI.X R3, R3, UR7, R0, 0x4, P0 ;  /* 0x0000000703037c11 */ /* 0x000fc600080f2400 */
[----:B------:R-:W-:Y:S01]  /*1100*/  IMAD R28, R28, -0x30, R29 ;  /* 0xffffffd01c1c7824 */ /* 0x000fe200078e021d */
[----:B------:R-:W-:Y:S04]  /*1110*/  STS.128 [R29], R16 ;  /* 0x000000101d007388 */ /* 0x000fe80000000c00 */
[----:B------:R-:W-:Y:S04]  /*1120*/  STS.128 [R29+0x10], R12 ;  /* 0x0000100c1d007388 */ /* 0x000fe80000000c00 */
[----:B------:R-:W-:Y:S04]  /*1130*/  STS.128 [R29+0x20], R8 ;  /* 0x000020081d007388 */ /* 0x000fe80000000c00 */
[----:B------:R-:W-:Y:S01]  /*1140*/  STS.128 [R29+0x30], R4 ;  /* 0x000030041d007388 */ /* 0x000fe20000000c00 */
[----:B------:R-:W-:-:S03]  /*1150*/  NOP ;  /* 0x0000000000007918 */ /* 0x000fc60000000000 */
        /* <DEDUP_REMOVED lines=9> */
.L_x_139:
[----:B------:R-:W1:Y:S01]  /*11f0*/  S2R R21, SR_LANEID ;  /* 0x0000000000157919 */ /* 0x000e620000000000 */
[----:B------:R-:W-:Y:S01]  /*1200*/  LOP3.LUT R0, R0, 0xf80, RZ, 0xc0, !PT ;  /* 0x00000f8000007812 */ /* 0x000fe200078ec0ff */
[----:B------:R-:W2:Y:S01]  /*1210*/  LDCU.64 UR6, c[0x0][0x388] ;  /* 0x00007100ff0677ac */ /* 0x000ea20008000a00 */
[----:B------:R-:W-:-:S05]  /*1220*/  LOP3.LUT R3, R3, 0x1f, RZ, 0xc0, !PT ;  /* 0x0000001f03037812 */ /* 0x000fca00078ec0ff */
[----:B------:R-:W-:-:S05]  /*1230*/  IMAD.IADD R3, R2, 0x1, R3 ;  /* 0x0000000102037824 */ /* 0x000fca00078e0203 */
[----:B------:R-:W-:Y:S01]  /*1240*/  IADD3 R3, P0, PT, R0, R3, RZ ;  /* 0x0000000300037210 */ /* 0x000fe20007f1e0ff */
[----:B-1----:R-:W-:-:S04]  /*1250*/  IMAD R20, R21, 0x4, R0 ;  /* 0x0000000415147824 */ /* 0x002fc800078e0200 */
[----:B------:R-:W-:Y:S01]  /*1260*/  IMAD.X R0, RZ, RZ, RZ, P0 ;  /* 0x000000ffff007224 */ /* 0x000fe200000e06ff */
[C---:B--2---:R-:W-:Y:S02]  /*1270*/  LEA R2, P0, R3.reuse, UR6, 0x4 ;  /* 0x0000000603027c11 */ /* 0x044fe4000f8020ff */
[----:B0-----:R-:W-:Y:S02]  /*1280*/  LEA R29, R20, UR4, 0x4 ;  /* 0x00000004141d7c11 */ /* 0x001fe4000f8e20ff */
        /* <DEDUP_REMOVED lines=16> */
.L_x_125:
        /* <DEDUP_REMOVED lines=10> */
[----:B------:R-:W-:Y:S01]  /*1430*/  BSSY.RECONVERGENT B0, `(.L_x_140) ;  /* 0x000006d000007945 */ /* 0x000fe20003800200 */
[----:B------:R-:W-:Y:S01]  /*1440*/  ACQBULK ;  /* 0x000000000000782e */ /* 0x000fe20000000000 */
        /* <DEDUP_REMOVED lines=8> */
[----:B------:R-:W-:-:S13]  /*14d0*/  ISETP.NE.AND P0, PT, R10, -0x400, PT ;  /* 0xfffffc000a00780c */ /* 0x000fda0003f05270 */
[----:B------:R-:W-:Y:S02]  /*14e0*/  @P0 VIADD R7, R10, 0x400 ;  /* 0x000004000a070836 */ /* 0x000fe40000000000 */
[----:B---3--:R-:W-:Y:S01]  /*14f0*/  IMAD.IADD R20, R9, 0x1, -R4 ;  /* 0x0000000109147824 */ /* 0x008fe200078e0a04 */
[----:B------:R-:W-:-:S03]  /*1500*/  VIMNMX.U32 R9, PT, PT, R6, R13, !PT ;  /* 0x0000000d06097248 */ /* 0x000fc60007fe0000 */
[----:B------:R-:W-:Y:S01]  /*1510*/  IMAD.IADD R7, R7, 0x1, -R20 ;  /* 0x0000000107077824 */ /* 0x000fe200078e0a14 */
[C---:B------:R-:W-:Y:S01]  /*1520*/  @!P1 VIMNMX.U32 R20, PT, PT, R6.reuse, R13, PT ;  /* 0x0000000d06149248 */ /* 0x040fe20003fe0000 */
[----:B----4-:R-:W-:Y:S02]  /*1530*/  IMAD.IADD R5, R5, 0x1, -R4 ;  /* 0x0000000105057824 */ /* 0x010fe400078e0a04 */
[----:B------:R-:W-:Y:S01]  /*1540*/  IMAD.IADD R9, R9, 0x1, -R6 ;  /* 0x0000000109097824 */ /* 0x000fe200078e0a06 */
[----:B------:R-:W-:Y:S01]  /*1550*/  SEL R0, R6, R7, !P1 ;  /* 0x0000000706007207 */ /* 0x000fe20004800000 */
[----:B------:R-:W-:-:S03]  /*1560*/  IMAD.IADD R20, R20, 0x1, -R5 ;  /* 0x0000000114147824 */ /* 0x000fc600078e0a05 */
[----:B------:R-:W-:Y:S02]  /*1570*/  VIADDMNMX.U32 R7, R10, -R5, R9, PT ;  /* 0x800000050a077246 */ /* 0x000fe40003800009 */
[----:B------:R-:W-:-:S05]  /*1580*/  VIMNMX.U32 R0, PT, PT, R9, R0, PT ;  /* 0x0000000009007248 */ /* 0x000fca0003fe0000 */
[----:B------:R-:W-:Y:S01]  /*1590*/  IMAD.IADD R25, R0, 0x1, -R7 ;  /* 0x0000000100197824 */ /* 0x000fe200078e0a07 */
[----:B------:R-:W-:Y:S06]  /*15a0*/  BRA.U !UP0, `(.L_x_141) ;  /* 0x0000000108ac7547 */ /* 0x000fec000b800000 */
[----:B------:R-:W-:Y:S01]  /*15b0*/  IMAD.IADD R0, R3, 0x1, -R20 ;  /* 0x0000000103007824 */ /* 0x000fe200078e0a14 */
[----:B------:R-:W-:Y:S01]  /*15c0*/  IADD3 R7, P0, P1, R7, R4, R6 ;  /* 0x0000000407077210 */ /* 0x000fe2000791e006 */
[----:B------:R-:W0:Y:S01]  /*15d0*/  LDCU.64 UR4, c[0x0][0x388] ;  /* 0x00007100ff0477ac */ /* 0x000e220008000a00 */
[----:B------:R-:W-:Y:S02]  /*15e0*/  BSSY.RECONVERGENT B1, `(.L_x_142) ;  /* 0x0000010000017945 */ /* 0x000fe40003800200 */
[C---:B------:R-:W-:Y:S02]  /*15f0*/  IADD3 R6, P2, PT, R0.reuse, R7, RZ ;  /* 0x0000000700067210 */ /* 0x040fe40007f5e0ff */
[----:B------:R-:W-:Y:S02]  /*1600*/  IADD3.X R7, PT, PT, RZ, RZ, RZ, P0, P1 ;  /* 0x000000ffff077210 */ /* 0x000fe400007e24ff */
[----:B------:R-:W-:Y:S02]  /*1610*/  IADD3 R4, P0, P1, R3, R5, R4 ;  /* 0x0000000503047210 */ /* 0x000fe4000791e004 */
[----:B------:R-:W-:Y:S01]  /*1620*/  LEA.HI.X.SX32 R5, R0, R7, 0x1, P2 ;  /* 0x0000000700057211 */ /* 0x000fe200010f0eff */
[----:B------:R-:W-:Y:S01]  /*1630*/  IMAD.IADD R0, R20, 0x1, R25 ;  /* 0x0000000114007824 */ /* 0x000fe200078e0219 */
[----:B------:R-:W-:-:S04]  /*1640*/  IADD3.X R7, PT, PT, RZ, RZ, RZ, P0, P1 ;  /* 0x000000ffff077210 */ /* 0x000fc800007e24ff */
[----:B------:R-:W-:Y:S02]  /*1650*/  ISETP.GE.AND P0, PT, R3, R0, PT ;  /* 0x000000000300720c */ /* 0x000fe40003f06270 */
[----:B0-----:R-:W-:Y:S02]  /*1660*/  LEA R22, P1, R4, UR4, 0x4 ;  /* 0x0000000404167c11 */ /* 0x001fe4000f8220ff */
[----:B------:R-:W-:Y:S02]  /*1670*/  LEA R26, P2, R6, UR4, 0x4 ;  /* 0x00000004061a7c11 */ /* 0x000fe4000f8420ff */
[----:B------:R-:W-:Y:S02]  /*1680*/  LEA.HI.X R23, R4, UR5, R7, 0x4, P1 ;  /* 0x0000000504177c11 */ /* 0x000fe400088f2407 */
[----:B------:R-:W-:-:S05]  /*1690*/  LEA.HI.X R27, R6, UR5, R5, 0x4, P2 ;  /* 0x00000005061b7c11 */ /* 0x000fca00090f2405 */
[----:B------:R-:W-:Y:S05]  /*16a0*/  @P0 BRA `(.L_x_143) ;  /* 0x00000000000c0947 */ /* 0x000fea0003800000 */
[----:B------:R-:W-:-:S13]  /*16b0*/  ISETP.GE.AND P0, PT, R3, R20, PT ;  /* 0x000000140300720c */ /* 0x000fda0003f06270 */
[----:B------:R0:W5:Y:S04]  /*16c0*/  @!P0 LDG.E.128 R4, desc[UR8][R22.64] ;  /* 0x0000000816048981 */ /* 0x000168000c1e1d00 */
[----:B------:R0:W5:Y:S02]  /*16d0*/  @P0 LDG.E.128 R4, desc[UR8][R26.64] ;  /* 0x000000081a040981 */ /* 0x000164000c1e1d00 */
.L_x_143:
[----:B------:R-:W-:Y:S05]  /*16e0*/  BSYNC.RECONVERGENT B1 ;  /* 0x0000000000017941 */ /* 0x000fea0003800200 */
.L_x_142:
[----:B------:R-:W-:Y:S01]  /*16f0*/  VIADD R9, R3, 0x100 ;  /* 0x0000010003097836 */ /* 0x000fe20000000000 */
[----:B------:R-:W-:Y:S04]  /*1700*/  BSSY.RECONVERGENT B1, `(.L_x_144) ;  /* 0x0000006000017945 */ /* 0x000fe80003800200 */
[----:B------:R-:W-:-:S13]  /*1710*/  ISETP.GE.AND P0, PT, R9, R0, PT ;  /* 0x000000000900720c */ /* 0x000fda0003f06270 */
[----:B------:R-:W-:Y:S05]  /*1720*/  @P0 BRA `(.L_x_145) ;  /* 0x00000000000c0947 */ /* 0x000fea0003800000 */
[----:B------:R-:W-:-:S13]  /*1730*/  ISETP.GE.AND P0, PT, R9, R20, PT ;  /* 0x000000140900720c */ /* 0x000fda0003f06270 */
[----:B------:R1:W5:Y:S04]  /*1740*/  @P0 LDG.E.128 R8, desc[UR8][R26.64+0x1000] ;  /* 0x001000081a080981 */ /* 0x000368000c1e1d00 */
[----:B------:R1:W5:Y:S02]  /*1750*/  @!P0 LDG.E.128 R8, desc[UR8][R22.64+0x1000] ;  /* 0x0010000816088981 */ /* 0x000364000c1e1d00 */
.L_x_145:
[----:B------:R-:W-:Y:S05]  /*1760*/  BSYNC.RECONVERGENT B1 ;  /* 0x0000000000017941 */ /* 0x000fea0003800200 */
.L_x_144:
[----:B------:R-:W-:Y:S01]  /*1770*/  VIADD R13, R3, 0x200 ;  /* 0x00000200030d7836 */ /* 0x000fe20000000000 */
[----:B------:R-:W-:Y:S04]  /*1780*/  BSSY.RECONVERGENT B1, `(.L_x_146) ;  /* 0x0000006000017945 */ /* 0x000fe80003800200 */
[----:B------:R-:W-:-:S13]  /*1790*/  ISETP.GE.AND P0, PT, R13, R0, PT ;  /* 0x000000000d00720c */ /* 0x000fda0003f06270 */
[----:B------:R-:W-:Y:S05]  /*17a0*/  @P0 BRA `(.L_x_147) ;  /* 0x00000000000c0947 */ /* 0x000fea0003800000 */
[----:B------:R-:W-:-:S13]  /*17b0*/  ISETP.GE.AND P0, PT, R13, R20, PT ;  /* 0x000000140d00720c */ /* 0x000fda0003f06270 */
[----:B------:R2:W5:Y:S04]  /*17c0*/  @P0 LDG.E.128 R12, desc[UR8][R26.64+0x2000] ;  /* 0x002000081a0c0981 */ /* 0x000568000c1e1d00 */
[----:B------:R2:W5:Y:S02]  /*17d0*/  @!P0 LDG.E.128 R12, desc[UR8][R22.64+0x2000] ;  /* 0x00200008160c8981 */ /* 0x000564000c1e1d00 */
.L_x_147:
[----:B------:R-:W-:Y:S05]  /*17e0*/  BSYNC.RECONVERGENT B1 ;  /* 0x0000000000017941 */ /* 0x000fea0003800200 */
.L_x_146:
[----:B------:R-:W-:-:S05]  /*17f0*/  VIADD R17, R3, 0x300 ;  /* 0x0000030003117836 */ /* 0x000fca0000000000 */
[----:B------:R-:W-:-:S13]  /*1800*/  ISETP.GE.AND P0, PT, R17, R0, PT ;  /* 0x000000001100720c */ /* 0x000fda0003f06270 */
[----:B------:R-:W-:Y:S05]  /*1810*/  @P0 BRA `(.L_x_148) ;  /* 0x0000000000b80947 */ /* 0x000fea0003800000 */
[----:B------:R-:W-:-:S13]  /*1820*/  ISETP.GE.AND P0, PT, R17, R20, PT ;  /* 0x000000141100720c */ /* 0x000fda0003f06270 */
[----:B------:R4:W5:Y:S04]  /*1830*/  @P0 LDG.E.128 R16, desc[UR8][R26.64+0x3000] ;  /* 0x003000081a100981 */ /* 0x000968000c1e1d00 */
[----:B------:R4:W5:Y:S01]  /*1840*/  @!P0 LDG.E.128 R16, desc[UR8][R22.64+0x3000] ;  /* 0x0030000816108981 */ /* 0x000962000c1e1d00 */
[----:B------:R-:W-:Y:S05]  /*1850*/  BRA `(.L_x_148) ;  /* 0x0000000000a87947 */ /* 0x000fea0003800000 */
.L_x_141:
[----:B------:R-:W-:Y:S01]  /*1860*/  IADD3 R6, P0, P1, R7, R4, R6 ;  /* 0x0000000407067210 */ /* 0x000fe2000791e006 */
[----:B------:R-:W-:Y:S01]  /*1870*/  IMAD.IADD R7, R3, 0x1, -R20 ;  /* 0x0000000103077824 */ /* 0x000fe200078e0a14 */
[----:B------:R-:W0:Y:S01]  /*1880*/  LDCU.64 UR4, c[0x0][0x3a0] ;  /* 0x00007400ff0477ac */ /* 0x000e220008000a00 */
[----:B------:R-:W-:Y:S01]  /*1890*/  BSSY.RECONVERGENT B1, `(.L_x_149) ;  /* 0x0000010000017945 */ /* 0x000fe20003800200 */
[----:B------:R-:W-:Y:S02]  /*18a0*/  IADD3.X R0, PT, PT, RZ, RZ, RZ, P0, P1 ;  /* 0x000000ffff007210 */ /* 0x000fe400007e24ff */
[----:B------:R-:W-:Y:S02]  /*18b0*/  IADD3 R6, P2, PT, R7, R6, RZ ;  /* 0x0000000607067210 */ /* 0x000fe40007f5e0ff */
        /* <DEDUP_REMOVED lines=13> */
.L_x_150:
[----:B------:R-:W-:Y:S05]  /*1990*/  BSYNC.RECONVERGENT B1 ;  /* 0x0000000000017941 */ /* 0x000fea0003800200 */
.L_x_149:
[----:B------:R-:W-:Y:S01]  /*19a0*/  VIADD R9, R3, 0x100 ;  /* 0x0000010003097836 */ /* 0x000fe20000000000 */
[----:B------:R-:W-:Y:S04]  /*19b0*/  BSSY.RECONVERGENT B1, `(.L_x_151) ;  /* 0x0000006000017945 */ /* 0x000fe80003800200 */
[----:B------:R-:W-:-:S13]  /*19c0*/  ISETP.GE.AND P0, PT, R9, R0, PT ;  /* 0x000000000900720c */ /* 0x000fda0003f06270 */
[----:B------:R-:W-:Y:S05]  /*19d0*/  @P0 BRA `(.L_x_152) ;  /* 0x00000000000c0947 */ /* 0x000fea0003800000 */
[----:B------:R-:W-:-:S13]  /*19e0*/  ISETP.GE.AND P0, PT, R9, R20, PT ;  /* 0x000000140900720c */ /* 0x000fda0003f06270 */
[----:B------:R1:W5:Y:S04]  /*19f0*/  @P0 LDG.E.128 R8, desc[UR8][R26.64+0x1000] ;  /* 0x001000081a080981 */ /* 0x000368000c1e1d00 */
[----:B------:R1:W5:Y:S02]  /*1a00*/  @!P0 LDG.E.128 R8, desc[UR8][R22.64+0x1000] ;  /* 0x0010000816088981 */ /* 0x000364000c1e1d00 */
.L_x_152:
[----:B------:R-:W-:Y:S05]  /*1a10*/  BSYNC.RECONVERGENT B1 ;  /* 0x0000000000017941 */ /* 0x000fea0003800200 */
.L_x_151:
[----:B------:R-:W-:Y:S01]  /*1a20*/  VIADD R13, R3, 0x200 ;  /* 0x00000200030d7836 */ /* 0x000fe20000000000 */
[----:B------:R-:W-:Y:S04]  /*1a30*/  BSSY.RECONVERGENT B1, `(.L_x_153) ;  /* 0x0000006000017945 */ /* 0x000fe80003800200 */
[----:B------:R-:W-:-:S13]  /*1a40*/  ISETP.GE.AND P0, PT, R13, R0, PT ;  /* 0x000000000d00720c */ /* 0x000fda0003f06270 */
[----:B------:R-:W-:Y:S05]  /*1a50*/  @P0 BRA `(.L_x_154) ;  /* 0x00000000000c0947 */ /* 0x000fea0003800000 */
[----:B------:R-:W-:-:S13]  /*1a60*/  ISETP.GE.AND P0, PT, R13, R20, PT ;  /* 0x000000140d00720c */ /* 0x000fda0003f06270 */
[----:B------:R2:W5:Y:S04]  /*1a70*/  @P0 LDG.E.128 R12, desc[UR8][R26.64+0x2000] ;  /* 0x002000081a0c0981 */ /* 0x000568000c1e1d00 */
[----:B------:R2:W5:Y:S02]  /*1a80*/  @!P0 LDG.E.128 R12, desc[UR8][R22.64+0x2000] ;  /* 0x00200008160c8981 */ /* 0x000564000c1e1d00 */
.L_x_154:
[----:B------:R-:W-:Y:S05]  /*1a90*/  BSYNC.RECONVERGENT B1 ;  /* 0x0000000000017941 */ /* 0x000fea0003800200 */
.L_x_153:
[----:B------:R-:W-:-:S05]  /*1aa0*/  VIADD R17, R3, 0x300 ;  /* 0x0000030003117836 */ /* 0x000fca0000000000 */
[----:B------:R-:W-:-:S13]  /*1ab0*/  ISETP.GE.AND P0, PT, R17, R0, PT ;  /* 0x000000001100720c */ /* 0x000fda0003f06270 */
[----:B------:R-:W-:Y:S05]  /*1ac0*/  @P0 BRA `(.L_x_148) ;  /* 0x00000000000c0947 */ /* 0x000fea0003800000 */
[----:B------:R-:W-:-:S13]  /*1ad0*/  ISETP.GE.AND P0, PT, R17, R20, PT ;  /* 0x000000141100720c */ /* 0x000fda0003f06270 */
[----:B------:R3:W5:Y:S04]  /*1ae0*/  @P0 LDG.E.128 R16, desc[UR8][R26.64+0x3000] ;  /* 0x003000081a100981 */ /* 0x000768000c1e1d00 */
[----:B------:R3:W5:Y:S02]  /*1af0*/  @!P0 LDG.E.128 R16, desc[UR8][R22.64+0x3000] ;  /* 0x0030000816108981 */ /* 0x000764000c1e1d00 */
.L_x_148:
[----:B------:R-:W-:Y:S05]  /*1b00*/  BSYNC.RECONVERGENT B0 ;  /* 0x0000000000007941 */ /* 0x000fea0003800200 */
.L_x_140:
[----:B------:R-:W0:Y:S01]  /*1b10*/  S2UR UR5, SR_CgaCtaId ;  /* 0x00000000000579c3 */ /* 0x000e220000008800 */
[----:B------:R-:W-:Y:S02]  /*1b20*/  UMOV UR4, 0x400 ;  /* 0x0000040000047882 */ /* 0x000fe40000000000 */
[----:B0-----:R-:W-:-:S06]  /*1b30*/  ULEA UR4, UR5, UR4, 0x18 ;  /* 0x0000000405047291 */ /* 0x001fcc000f8ec0ff */
[----:B------:R-:W-:-:S05]  /*1b40*/  LEA R21, R3, UR4, 0x4 ;  /* 0x0000000403157c11 */ /* 0x000fca000f8e20ff */
[----:B-----5:R-:W-:Y:S04]  /*1b50*/  STS.128 [R21], R4 ;  /* 0x0000000415007388 */ /* 0x020fe80000000c00 */
[----:B------:R-:W-:Y:S04]  /*1b60*/  STS.128 [R21+0x1000], R8 ;  /* 0x0010000815007388 */ /* 0x000fe80000000c00 */
[----:B------:R-:W-:Y:S04]  /*1b70*/  STS.128 [R21+0x2000], R12 ;  /* 0x0020000c15007388 */ /* 0x000fe80000000c00 */
[----:B------:R0:W-:Y:S01]  /*1b80*/  STS.128 [R21+0x3000], R16 ;  /* 0x0030001015007388 */ /* 0x0001e20000000c00 */
[----:B------:R-:W-:Y:S01]  /*1b90*/  BAR.SYNC.DEFER_BLOCKING 0x0 ;  /* 0x0000000000007b1d */ /* 0x000fe20000010000 */
[----:B0-----:R-:W-:-:S07]  /*1ba0*/  IMAD.SHL.U32 R21, R3, 0x4, RZ ;  /* 0x0000000403157824 */ /* 0x001fce00078e00ff */
[----:B------:R-:W-:Y:S01]  /*1bb0*/  PREEXIT ;  /* 0x000000000000782d */ /* 0x000fe20000000000 */
[----:B------:R-:W-:Y:S01]  /*1bc0*/  BSSY.RECONVERGENT B0, `(.L_x_155) ;  /* 0x0000021000007945 */ /* 0x000fe20003800200 */
[----:B------:R-:W-:-:S04]  /*1bd0*/  VIMNMX R12, PT, PT, R21, R0, PT ;  /* 0x00000000150c7248 */ /* 0x000fc80003fe0100 */
        /* <DEDUP_REMOVED lines=8> */
.L_x_157:
        /* <DEDUP_REMOVED lines=9> */
[----:B------:R-:W5:Y:S01]  /*1cf0*/  LDS.128 R8, [R8] ;  /* 0x0000000008087984 */ /* 0x000f620000000c00 */
[----:B0-----:R-:W-:Y:S02]  /*1d00*/  LOP3.LUT R5, R4, 0xffff, RZ, 0xc0, !PT ;  /* 0x0000ffff04057812 */ /* 0x001fe400078ec0ff */
[----:B-----5:R-:W-:-:S04]  /*1d10*/  LOP3.LUT R16, R8, 0xffff, RZ, 0xc0, !PT ;  /* 0x0000ffff08107812 */ /* 0x020fc800078ec0ff */
        /* <DEDUP_REMOVED lines=11> */
.L_x_156:
[----:B------:R-:W-:Y:S05]  /*1dd0*/  BSYNC.RECONVERGENT B0 ;  /* 0x0000000000007941 */ /* 0x000fea0003800200 */
.L_x_155:
[----:B------:R-:W-:Y:S01]  /*1de0*/  IADD3 R19, PT, PT, R20, R12, -R13 ;  /* 0x0000000c14137210 */ /* 0x000fe20007ffe80d */
[----:B------:R-:W-:Y:S01]  /*1df0*/  BSSY.RECONVERGENT B0, `(.L_x_158) ;  /* 0x0000013000007945 */ /* 0x000fe20003800200 */
[----:B------:R-:W-:Y:S02]  /*1e00*/  LEA R16, R13, UR4, 0x4 ;  /* 0x000000040d107c11 */ /* 0x000fe4000f8e20ff */
[C---:B------:R-:W-:Y:S02]  /*1e10*/  LEA R14, R19.reuse, UR4, 0x4 ;  /* 0x00000004130e7c11 */ /* 0x040fe4000f8e20ff */
[----:B------:R-:W-:Y:S01]  /*1e20*/  ISETP.GE.AND P1, PT, R19, R0, PT ;  /* 0x000000001300720c */ /* 0x000fe20003f26270 */
[----:B------:R0:W0:Y:S01]  /*1e30*/  LDS.128 R4, [R16] ;  /* 0x0000000010047984 */ /* 0x0000220000000c00 */
[----:B------:R-:W-:-:S03]  /*1e40*/  PLOP3.LUT P0, PT, PT, PT, PT, 0x8, 0x80 ;  /* 0x000000000080781c */ /* 0x000fc60003f0e170 */
[----:B------:R0:W0:Y:S08]  /*1e50*/  LDS.128 R8, [R14] ;  /* 0x000000000e087984 */ /* 0x0000300000000c00 */
[----:B------:R-:W-:Y:S05]  /*1e60*/  @P1 BRA `(.L_x_159) ;  /* 0x00000000002c1947 */ /* 0x000fea0003800000 */
[----:B0-----:R-:W-:Y:S02]  /*1e70*/  LOP3.LUT R15, R8, 0xffff, RZ, 0xc0, !PT ;  /* 0x0000ffff080f7812 */ /* 0x001fe400078ec0ff */
[----:B------:R-:W-:-:S04]  /*1e80*/  LOP3.LUT R12, R4, 0xffff, RZ, 0xc0, !PT ;  /* 0x0000ffff040c7812 */ /* 0x000fc800078ec0ff */
        /* <DEDUP_REMOVED lines=9> */
.L_x_159:
[----:B------:R-:W-:Y:S05]  /*1f20*/  BSYNC.RECONVERGENT B0 ;  /* 0x0000000000007941 */ /* 0x000fea0003800200 */
.L_x_158:
[----:B------:R-:W-:Y:S01]  /*1f30*/  VIADD R17, R19, 0x1 ;  /* 0x0000000113117836 */ /* 0x000fe20000000000 */
[----:B------:R-:W-:Y:S01]  /*1f40*/  BSSY.RECONVERGENT B0, `(.L_x_160) ;  /* 0x000001a000007945 */ /* 0x000fe20003800200 */
[----:B------:R-:W-:Y:S01]  /*1f50*/  @!P0 IMAD.MOV R17, RZ, RZ, R19 ;  /* 0x000000ffff118224 */ /* 0x000fe200078e0213 */
[----:B0-----:R-:W-:Y:S01]  /*1f60*/  SEL R28, R10, R6, P0 ;  /* 0x000000060a1c7207 */ /* 0x001fe20000000000 */
[----:B------:R-:W-:Y:S01]  /*1f70*/  VIADD R19, R13, 0x1 ;  /* 0x000000010d137836 */ /* 0x000fe20000000000 */
[----:B------:R-:W-:Y:S01]  /*1f80*/  SEL R29, R11, R7, P0 ;  /* 0x000000070b1d7207 */ /* 0x000fe20000000000 */
[----:B------:R-:W-:Y:S01]  /*1f90*/  @P0 IMAD.MOV R19, RZ, RZ, R13 ;  /* 0x000000ffff130224 */ /* 0x000fe200078e020d */
[C---:B------:R-:W-:Y:S01]  /*1fa0*/  ISETP.GE.AND P1, PT, R17.reuse, R0, PT ;  /* 0x000000001100720c */ /* 0x040fe20003f26270 */
[----:B------:R-:W-:Y:S01]  /*1fb0*/  VIADD R13, R17, 0x1 ;  /* 0x00000001110d7836 */ /* 0x000fe20000000000 */
[----:B-1234-:R-:W-:Y:S01]  /*1fc0*/  SEL R26, R8, R4, P0 ;  /* 0x00000004081a7207 */ /* 0x01efe20000000000 */
        /* <DEDUP_REMOVED lines=17> */
.L_x_161:
[----:B------:R-:W-:Y:S05]  /*20e0*/  BSYNC.RECONVERGENT B0 ;  /* 0x0000000000007941 */ /* 0x000fea0003800200 */
.L_x_160:
[----:B------:R-:W-:Y:S01]  /*20f0*/  @!P0 IMAD.MOV R13, RZ, RZ, R17 ;  /* 0x000000ffff0d8224 */ /* 0x000fe200078e0211 */
[----:B------:R-:W-:Y:S01]  /*2100*/  BSSY.RECONVERGENT B0, `(.L_x_162) ;  /* 0x0000019000007945 */ /* 0x000fe20003800200 */
[----:B------:R-:W-:Y:S01]  /*2110*/  @P0 IMAD.MOV R15, RZ, RZ, R19 ;  /* 0x000000ffff0f0224 */ /* 0x000fe200078e0213 */
[----:B-12---:R-:W-:Y:S02]  /*2120*/  SEL R24, R10, R6, P0 ;  /* 0x000000060a187207 */ /* 0x006fe40000000000 */
[----:B------:R-:W-:Y:S01]  /*2130*/  ISETP.GE.AND P1, PT, R13, R0, PT ;  /* 0x000000000d00720c */ /* 0x000fe20003f26270 */
        /* <DEDUP_REMOVED lines=21> */
.L_x_163:
[----:B------:R-:W-:Y:S05]  /*2290*/  BSYNC.RECONVERGENT B0 ;  /* 0x0000000000007941 */ /* 0x000fea0003800200 */
.L_x_162:
[----:B------:R-:W-:Y:S01]  /*22a0*/  VIADD R23, R13, 0x1 ;  /* 0x000000010d177836 */ /* 0x000fe20000000000 */
[----:B------:R-:W-:Y:S01]  /*22b0*/  BSSY.RECONVERGENT B0, `(.L_x_164) ;  /* 0x0000019000007945 */ /* 0x000fe20003800200 */
[----:B------:R-:W-:Y:S01]  /*22c0*/  @!P0 IMAD.MOV R23, RZ, RZ, R13 ;  /* 0x000000ffff178224 */ /* 0x000fe200078e020d */
[----:B012---:R-:W-:Y:S01]  /*22d0*/  SEL R14, R10, R6, P0 ;  /* 0x000000060a0e7207 */ /* 0x007fe20000000000 */
[----:B------:R-:W-:Y:S01]  /*22e0*/  @P0 IMAD.MOV R19, RZ, RZ, R15 ;  /* 0x000000ffff130224 */ /* 0x000fe200078e020f */
[----:B------:R-:W-:Y:S02]  /*22f0*/  SEL R15, R11, R7, P0 ;  /* 0x000000070b0f7207 */ /* 0x000fe40000000000 */
[----:B------:R-:W-:Y:S02]  /*2300*/  ISETP.GE.AND P1, PT, R23, R0, PT ;  /* 0x000000001700720c */ /* 0x000fe40003f26270 */
        /* <DEDUP_REMOVED lines=9> */
[----:B01----:R-:W-:-:S04]  /*23a0*/  LOP3.LUT R16, R4, 0xffff, RZ, 0xc0, !PT ;  /* 0x0000ffff04107812 */ /* 0x003fc800078ec0ff */
        /* <DEDUP_REMOVED lines=9> */
.L_x_165:
[----:B------:R-:W-:Y:S05]  /*2440*/  BSYNC.RECONVERGENT B0 ;  /* 0x0000000000007941 */ /* 0x000fea0003800200 */
.L_x_164:
[----:B------:R-:W3:Y:S01]  /*2450*/  LDCU.U8 UR5, c[0x0][0x380] ;  /* 0x00007000ff0577ac */ /* 0x000ee20008000000 */
[----:B-12---:R-:W-:Y:S01]  /*2460*/  SEL R23, R9, R5, P0 ;  /* 0x0000000509177207 */ /* 0x006fe20000000000 */
[----:B------:R-:W-:Y:S01]  /*2470*/  IMAD.MOV.U32 R5, RZ, RZ, R27 ;  /* 0x000000ffff057224 */ /* 0x000fe200078e001b */
[----:B0-----:R-:W-:Y:S01]  /*2480*/  SEL R16, R8, R4, P0 ;  /* 0x0000000408107207 */ /* 0x001fe20000000000 */
        /* <DEDUP_REMOVED lines=15> */
[----:B------:R-:W1:Y:S01]  /*2580*/  S2UR UR6, SR_CgaCtaId ;  /* 0x00000000000679c3 */ /* 0x000e620000008800 */
[----:B------:R-:W-:Y:S01]  /*2590*/  LOP3.LUT R28, R21, 0xf80, RZ, 0xc0, !PT ;  /* 0x00000f80151c7812 */ /* 0x000fe200078ec0ff */
[----:B------:R-:W-:Y:S01]  /*25a0*/  UMOV UR5, 0x400 ;  /* 0x0000040000057882 */ /* 0x000fe20000000000 */
[----:B------:R-:W-:Y:S01]  /*25b0*/  ISETP.NE.AND P0, PT, R3, RZ, PT ;  /* 0x000000ff0300720c */ /* 0x000fe20003f05270 */
[----:B-1----:R-:W-:Y:S01]  /*25c0*/  ULEA UR5, UR6, UR5, 0x18 ;  /* 0x0000000506057291 */ /* 0x002fe2000f8ec0ff */
[----:B------:R-:W1:Y:S01]  /*25d0*/  LDCU.64 UR6, c[0x0][0x3a0] ;  /* 0x00007400ff0677ac */ /* 0x000e620008000a00 */
[----:B0-----:R-:W-:-:S05]  /*25e0*/  IMAD R20, R23, 0x4, R28 ;  /* 0x0000000417147824 */ /* 0x001fca00078e021c */
[----:B------:R-:W-:-:S05]  /*25f0*/  LEA R29, R20, UR4, 0x4 ;  /* 0x00000004141d7c11 */ /* 0x000fca000f8e20ff */
        /* <DEDUP_REMOVED lines=8> */
[----:B--2---:R-:W-:-:S03]  /*2680*/  LOP3.LUT R13, R3, 0x1f, RZ, 0xc0, !PT ;  /* 0x0000001f030d7812 */ /* 0x004fc600078ec0ff */
[----:B------:R-:W-:Y:S02]  /*2690*/  LDS.128 R8, [R16+0x400] ;  /* 0x0004000010087984 */ /* 0x000fe40000000c00 */
[----:B------:R-:W-:Y:S02]  /*26a0*/  IMAD.IADD R13, R28, 0x1, R13 ;  /* 0x000000011c0d7824 */ /* 0x000fe400078e020d */
[----:B------:R-:W-:Y:S02]  /*26b0*/  LDS.128 R4, [R16+0x600] ;  /* 0x0006000010047984 */ /* 0x000fe40000000c00 */
[C---:B------:R-:W-:Y:S01]  /*26c0*/  VIADD R3, R13.reuse, 0x20 ;  /* 0x000000200d037836 */ /* 0x040fe20000000000 */
[----:B------:R-:W-:Y:S01]  /*26d0*/  IADD3 R14, P3, PT, R2, R13, RZ ;  /* 0x0000000d020e7210 */ /* 0x000fe20007f7e0ff */
[----:B------:R-:W-:Y:S01]  /*26e0*/  @!P0 STS [UR5+0x4000], R0 ;  /* 0x00400000ff008988 */ /* 0x000fe20008000805 */
[C---:B------:R-:W-:Y:S01]  /*26f0*/  VIADD R15, R13.reuse, 0x40 ;  /* 0x000000400d0f7836 */ /* 0x040fe20000000000 */
[----:B------:R-:W-:Y:S06]  /*2700*/  BAR.SYNC.DEFER_BLOCKING 0x0 ;  /* 0x0000000000007b1d */ /* 0x000fec0000010000 */
[----:B------:R-:W0:Y:S02]  /*2710*/  LDS R12, [UR5+0x4000] ;  /* 0x00400005ff0c7984 */ /* 0x000e240008000800 */
[CC--:B0-----:R-:W-:Y:S01]  /*2720*/  ISETP.GE.AND P0, PT, R13.reuse, R12.reuse, PT ;  /* 0x0000000c0d00720c */ /* 0x0c1fe20003f06270 */
[----:B------:R-:W-:Y:S01]  /*2730*/  VIADD R13, R13, 0x60 ;  /* 0x000000600d0d7836 */ /* 0x000fe20000000000 */
[----:B------:R-:W-:Y:S01]  /*2740*/  ISETP.GE.AND P1, PT, R3, R12, PT ;  /* 0x0000000c0300720c */ /* 0x000fe20003f26270 */
[----:B------:R-:W-:Y:S01]  /*2750*/  IMAD.X R3, RZ, RZ, RZ, P3 ;  /* 0x000000ffff037224 */ /* 0x000fe200018e06ff */
[----:B-1----:R-:W-:-:S02]  /*2760*/  LEA R2, P3, R14, UR6, 0x4 ;  /* 0x000000060e027c11 */ /* 0x002fc4000f8620ff */
        /* <DEDUP_REMOVED lines=9> */
.L_x_166:
[----:B------:R-:W0:Y:S01]  /*2800*/  S2R R23, SR_LANEID ;  /* 0x0000000000177919 */ /* 0x000e220000000000 */
[----:B------:R-:W1:Y:S01]  /*2810*/  S2UR UR6, SR_CgaCtaId ;  /* 0x00000000000679c3 */ /* 0x000e620000008800 */
[----:B------:R-:W-:Y:S01]  /*2820*/  LOP3.LUT R28, R21, 0xf80, RZ, 0xc0, !PT ;  /* 0x00000f80151c7812 */ /* 0x000fe200078ec0ff */
[----:B------:R-:W-:Y:S01]  /*2830*/  UMOV UR5, 0x400 ;  /* 0x0000040000057882 */ /* 0x000fe20000000000 */
[C---:B------:R-:W-:Y:S02]  /*2840*/  ISETP.NE.AND P0, PT, R3.reuse, RZ, PT ;  /* 0x000000ff0300720c */ /* 0x040fe40003f05270 */
[----:B------:R-:W-:Y:S01]  /*2850*/  LOP3.LUT R3, R3, 0x1f, RZ, 0xc0, !PT ;  /* 0x0000001f03037812 */ /* 0x000fe200078ec0ff */
        /* <DEDUP_REMOVED lines=10> */
[----:B------:R-:W-:Y:S01]  /*2900*/  LDS.128 R20, [R13] ;  /* 0x000000000d147984 */ /* 0x000fe20000000c00 */
[--C-:B------:R-:W-:Y:S02]  /*2910*/  IMAD.IADD R15, R28, 0x1, R3.reuse ;  /* 0x000000011c0f7824 */ /* 0x100fe400078e0203 */
[----:B------:R-:W-:Y:S01]  /*2920*/  IMAD.IADD R3, R2, 0x1, R3 ;  /* 0x0000000102037824 */ /* 0x000fe200078e0203 */
[----:B------:R-:W-:Y:S01]  /*2930*/  LDS.128 R24, [R13+0x200] ;  /* 0x000200000d187984 */ /* 0x000fe20000000c00 */
[C---:B--2---:R-:W-:Y:S02]  /*2940*/  VIADD R17, R15.reuse, 0x20 ;  /* 0x000000200f117836 */ /* 0x044fe40000000000 */
[----:B------:R-:W-:Y:S01]  /*2950*/  VIADD R19, R15, 0x40 ;  /* 0x000000400f137836 */ /* 0x000fe20000000000 */
[----:B------:R-:W-:Y:S01]  /*2960*/  LDS.128 R8, [R13+0x400] ;  /* 0x000400000d087984 */ /* 0x000fe20000000c00 */
[----:B------:R-:W-:-:S03]  /*2970*/  IADD3 R3, P3, PT, R28, R3, RZ ;  /* 0x000000031c037210 */ /* 0x000fc60007f7e0ff */
[----:B------:R-:W-:Y:S04]  /*2980*/  LDS.128 R4, [R13+0x600] ;  /* 0x000600000d047984 */ /* 0x000fe80000000c00 */
[----:B------:R0:W-:Y:S01]  /*2990*/  @!P0 STS [UR5+0x4000], R0 ;  /* 0x00400000ff008988 */ /* 0x0001e20008000805 */
[----:B------:R-:W-:Y:S01]  /*29a0*/  BAR.SYNC.DEFER_BLOCKING 0x0 ;  /* 0x0000000000007b1d */ /* 0x000fe20000010000 */
[----:B0-----:R-:W-:Y:S01]  /*29b0*/  IMAD.X R0, RZ, RZ, RZ, P3 ;  /* 0x000000ffff007224 */ /* 0x001fe200018e06ff */
[----:B-1----:R-:W-:-:S04]  /*29c0*/  LEA R2, P3, R3, UR6, 0x4 ;  /* 0x0000000603027c11 */ /* 0x002fc8000f8620ff */
[----:B------:R-:W-:Y:S01]  /*29d0*/  LEA.HI.X R3, R3, UR7, R0, 0x4, P3 ;  /* 0x0000000703037c11 */ /* 0x000fe200098f2400 */
[----:B------:R-:W0:Y:S02]  /*29e0*/  LDS R12, [UR5+0x4000] ;  /* 0x00400005ff0c7984 */ /* 0x000e240008000800 */
        /* <DEDUP_REMOVED lines=11> */
.L_x_167:
        /* <DEDUP_REMOVED lines=14> */
.L_x_254:


//--------------------- .text._ZN3cub18CUB_300001_SM_10006detail10merge_sort30DeviceMergeSortPartitionKernelIN6thrust24THRUST_300001_SM_1000_NS10device_ptrI6ulong2EEj11sort_ulong2S7_EEvbT_PT2_T0_SD_PSD_T1_SD_i --------------------------
	.section	.text._ZN3cub18CUB_300001_SM_10006detail10merge_sort30DeviceMergeSortPartitionKernelIN6thrust24THRUST_300001_SM_1000_NS10device_ptrI6ulong2EEj11sort_ulong2S7_EEvbT_PT2_T0_SD_PSD_T1_SD_i,"ax",@progbits
	.align	128
        .global         _ZN3cub18CUB_300001_SM_10006detail10merge_sort30DeviceMergeSortPartitionKernelIN6thrust24THRUST_300001_SM_1000_NS10device_ptrI6ulong2EEj11sort_ulong2S7_EEvbT_PT2_T0_SD_PSD_T1_SD_i
        .type           _ZN3cub18CUB_300001_SM_10006detail10merge_sort30DeviceMergeSortPartitionKernelIN6thrust24THRUST_300001_SM_1000_NS10device_ptrI6ulong2EEj11sort_ulong2S7_EEvbT_PT2_T0_SD_PSD_T1_SD_i,@function
        .size           _ZN3cub18CUB_300001_SM_10006detail10merge_sort30DeviceMergeSortPartitionKernelIN6thrust24THRUST_300001_SM_1000_NS10device_ptrI6ulong2EEj11sort_ulong2S7_EEvbT_PT2_T0_SD_PSD_T1_SD_i,(.L_x_255 - _ZN3cub18CUB_300001_SM_10006detail10merge_sort30DeviceMergeSortPartitionKernelIN6thrust24THRUST_300001_SM_1000_NS10device_ptrI6ulong2EEj11sort_ulong2S7_EEvbT_PT2_T0_SD_PSD_T1_SD_i)
        .other          _ZN3cub18CUB_300001_SM_10006detail10merge_sort30DeviceMergeSortPartitionKernelIN6thrust24THRUST_300001_SM_1000_NS10device_ptrI6ulong2EEj11sort_ulong2S7_EEvbT_PT2_T0_SD_PSD_T1_SD_i,@"STO_CUDA_ENTRY STV_DEFAULT"
_ZN3cub18CUB_300001_SM_10006detail10merge_sort30DeviceMergeSortPartitionKernelIN6thrust24THRUST_300001_SM_1000_NS10device_ptrI6ulong2EEj11sort_ulong2S7_EEvbT_PT2_T0_SD_PSD_T1_SD_i:
.text._ZN3cub18CUB_300001_SM_10006detail10merge_sort30DeviceMergeSortPartitionKernelIN6thrust24THRUST_300001_SM_1000_NS10device_ptrI6ulong2EEj11sort_ulong2S7_EEvbT_PT2_T0_SD_PSD_T1_SD_i:
[----:B------:R-:W-:Y:S01]  /*0000*/  LDC R1, c[0x0][0x37c] ;  /* 0x0000df00ff017b82 */ /* 0x000fe20000000800 */
[----:B------:R-:W0:Y:S01]  /*0010*/  S2R R0, SR_CTAID.X ;  /* 0x0000000000007919 */ /* 0x000e220000002500 */
[----:B------:R-:W0:Y:S01]  /*0020*/  LDCU UR4, c[0x0][0x360] ;  /* 0x00006c00ff0477ac */ /* 0x000e220008000800 */
[----:B------:R-:W0:Y:S01]  /*0030*/  S2R R3, SR_TID.X ;  /* 0x0000000000037919 */ /* 0x000e220000002100 */
[----:B------:R-:W1:Y:S01]  /*0040*/  LDCU UR6, c[0x0][0x39c] ;  /* 0x00007380ff0677ac */ /* 0x000e620008000800 */
[----:B0-----:R-:W-:-:S05]  /*0050*/  IMAD R0, R0, UR4, R3 ;  /* 0x0000000400007c24 */ /* 0x001fca000f8e0203 */
[----:B-1----:R-:W-:-:S13]  /*0060*/  ISETP.GE.U32.AND P0, PT, R0, UR6, PT ;  /* 0x0000000600007c0c */ /* 0x002fda000bf06070 */
[----:B------:R-:W-:Y:S05]  /*0070*/  @P0 EXIT ;  /* 0x000000000000094d */ /* 0x000fea0003800000 */
[----:B------:R-:W0:Y:S01]  /*0080*/  LDCU UR5, c[0x0][0x3ac] ;  /* 0x00007580ff0577ac */ /* 0x000e220008000800 */
[----:B------:R-:W-:Y:S01]  /*0090*/  VIADD R2, R0, 0x1 ;  /* 0x0000000100027836 */ /* 0x000fe20000000000 */
[----:B------:R-:W-:Y:S01]  /*00a0*/  ACQBULK ;  /* 0x000000000000782e */ /* 0x000fe20000000000 */
[----:B------:R-:W1:Y:S03]  /*00b0*/  LDCU UR7, c[0x0][0x3b0] ;  /* 0x00007600ff0777ac */ /* 0x000e660008000800 */
[----:B------:R-:W-:Y:S01]  /*00c0*/  ISETP.NE.AND P0, PT, R2, UR6, PT ;  /* 0x0000000602007c0c */ /* 0x000fe2000bf05270 */
[----:B------:R-:W2:Y:S01]  /*00d0*/  LDCU UR10, c[0x0][0x398] ;  /* 0x00007300ff0a77ac */ /* 0x000ea20008000800 */
[----:B------:R-:W3:Y:S01]  /*00e0*/  LDCU.64 UR8, c[0x0][0x358] ;  /* 0x00006b00ff0877ac */ /* 0x000ee20008000a00 */
[----:B0-----:R-:W-:-:S10]  /*00f0*/  UIADD3 UR4, UPT, UPT, -UR5, URZ, URZ ;  /* 0x000000ff05047290 */ /* 0x001fd4000fffe1ff */
[----:B------:R-:W0:Y:S01]  /*0100*/  @!P0 LDC.64 R4, c[0x0][0x3a0] ;  /* 0x0000e800ff048b82 */ /* 0x000e220000000a00 */
[----:B------:R-:W-:Y:S01]  /*0110*/  LOP3.LUT R2, R0, UR4, RZ, 0xc0, !PT ;  /* 0x0000000400027c12 */ /* 0x000fe2000f8ec0ff */
[----:B------:R-:W-:-:S04]  /*0120*/  USHF.R.U32.HI UR4, URZ, 0x1, UR5 ;  /* 0x00000001ff047899 */ /* 0x000fc80008011605 */
[----:B-1----:R-:W-:Y:S01]  /*0130*/  IMAD R3, R2, UR7, RZ ;  /* 0x0000000702037c24 */ /* 0x002fe2000f8e02ff */
[----:B------:R-:W-:-:S04]  /*0140*/  UIMAD UR4, UR4, UR7, URZ ;  /* 0x00000007040472a4 */ /* 0x000fc8000f8e02ff */
[----:B------:R-:W-:-:S04]  /*0150*/  LOP3.LUT R2, RZ, R3, RZ, 0x33, !PT ;  /* 0x00000003ff027212 */ /* 0x000fc800078e33ff */
[----:B------:R-:W-:-:S04]  /*0160*/  VIMNMX.U32 R2, PT, PT, R2, UR4, PT ;  /* 0x0000000402027c48 */ /* 0x000fc8000bfe0000 */
[----:B--2---:R-:W-:Y:S01]  /*0170*/  VIADDMNMX.U32 R2, R2, R3, UR10, PT ;  /* 0x0000000a02027e46 */ /* 0x004fe2000b800003 */
[----:B0-----:R-:W-:Y:S01]  /*0180*/  @!P0 IMAD.WIDE.U32 R4, R0, 0x4, R4 ;  /* 0x0000000400048825 */ /* 0x001fe200078e0004 */
[----:B------:R-:W-:Y:S02]  /*0190*/  VIMNMX.U32 R3, PT, PT, R3, UR10, PT ;  /* 0x0000000a03037c48 */ /* 0x000fe4000bfe0000 */
[----:B------:R-:W-:Y:S02]  /*01a0*/  LOP3.LUT R6, RZ, R2, RZ, 0x33, !PT ;  /* 0x00000002ff067212 */ /* 0x000fe400078e33ff */
[----:B---3--:R0:W-:Y:S02]  /*01b0*/  @!P0 STG.E desc[UR8][R4.64], R2 ;  /* 0x0000000204008986 */ /* 0x0081e4000c101908 */
[----:B------:R-:W-:-:S04]  /*01c0*/  VIMNMX.U32 R7, PT, PT, R6, UR4, PT ;  /* 0x0000000406077c48 */ /* 0x000fc8000bfe0000 */
[----:B------:R-:W-:Y:S01]  /*01d0*/  VIADDMNMX.U32 R7, R7, R2, UR10, PT ;  /* 0x0000000a07077e46 */ /* 0x000fe2000b800002 */
[----:B------:R-:W-:Y:S06]  /*01e0*/  @!P0 EXIT ;  /* 0x000000000000894d */ /* 0x000fec0003800000 */
[----:B------:R-:W1:Y:S01]  /*01f0*/  LDCU.U8 UR6, c[0x0][0x380] ;  /* 0x00007000ff0677ac */ /* 0x000e620008000000 */
[----:B------:R-:W-:Y:S01]  /*0200*/  BSSY.RECONVERGENT B0, `(.L_x_168) ;  /* 0x0000060000007945 */ /* 0x000fe20003800200 */
[----:B------:R-:W-:-:S06]  /*0210*/  UIADD3 UR4, UPT, UPT, UR5, -0x1, URZ ;  /* 0xffffffff05047890 */ /* 0x000fcc000fffe0ff */
[----:B0-----:R-:W-:-:S05]  /*0220*/  LOP3.LUT R4, R0, UR4, RZ, 0xc0, !PT ;  /* 0x0000000400047c12 */ /* 0x001fca000f8ec0ff */
[----:B------:R-:W-:Y:S01]  /*0230*/  IMAD R4, R4, UR7, RZ ;  /* 0x0000000704047c24 */ /* 0x000fe2000f8e02ff */
[----:B-1----:R-:W-:-:S04]  /*0240*/  UPRMT UR6, UR6, 0x8880, URZ ;  /* 0x0000888006067896 */ /* 0x002fc800080000ff */
[----:B------:R-:W-:-:S03]  /*0250*/  VIADDMNMX.U32 R4, R7, -R3, R4, PT ;  /* 0x8000000307047246 */ /* 0x000fc60003800004 */
[----:B------:R-:W-:Y:S02]  /*0260*/  UMOV UR4, UR6 ;  /* 0x0000000600047c82 */ /* 0x000fe40008000000 */
[----:B------:R-:W-:-:S09]  /*0270*/  UISETP.NE.AND UP0, UPT, UR4, URZ, UPT ;  /* 0x000000ff0400728c */ /* 0x000fd2000bf05270 */
[----:B------:R-:W-:Y:S05]  /*0280*/  BRA.U !UP0, `(.L_x_169) ;  /* 0x0000000108b47547 */ /* 0x000fea000b800000 */
[----:B------:R-:W-:Y:S01]  /*0290*/  IMAD.IADD R7, R7, 0x1, -R2 ;  /* 0x0000000107077824 */ /* 0x000fe200078e0a02 */
[----:B------:R-:W-:Y:S01]  /*02a0*/  VIADDMNMX.U32 R5, R2, -R3, R4, PT ;  /* 0x8000000302057246 */ /* 0x000fe20003800004 */
[----:B------:R-:W0:Y:S01]  /*02b0*/  LDCU.64 UR4, c[0x0][0x388] ;  /* 0x00007100ff0477ac */ /* 0x000e220008000a00 */
[----:B------:R-:W-:Y:S02]  /*02c0*/  BSSY.RECONVERGENT B1, `(.L_x_170) ;  /* 0x0000028000017945 */ /* 0x000fe40003800200 */
[----:B------:R-:W-:-:S05]  /*02d0*/  VIMNMX.U32 R6, PT, PT, R4, R7, !PT ;  /* 0x0000000704067248 */ /* 0x000fca0007fe0000 */
[----:B------:R-:W-:-:S05]  /*02e0*/  IMAD.IADD R6, R6, 0x1, -R7 ;  /* 0x0000000106067824 */ /* 0x000fca00078e0a07 */
[----:B------:R-:W-:-:S13]  /*02f0*/  ISETP.GE.U32.AND P0, PT, R6, R5, PT ;  /* 0x000000050600720c */ /* 0x000fda0003f06070 */
[----:B0-----:R-:W-:Y:S05]  /*0300*/  @P0 BRA `(.L_x_171) ;  /* 0x00000000008c0947 */ /* 0x001fea0003800000 */
.L_x_174:
[----:B------:R-:W-:-:S04]  /*0310*/  IMAD.MOV.U32 R12, RZ, RZ, R6 ;  /* 0x000000ffff0c7224 */ /* 0x000fc800078e0006 */
[----:B------:R-:W-:-:S05]  /*0320*/  IMAD.IADD R6, R5, 0x1, -R12 ;  /* 0x0000000105067824 */ /* 0x000fca00078e0a0c */
[----:B------:R-:W-:-:S04]  /*0330*/  LEA.HI R16, R6, R12, RZ, 0x1f ;  /* 0x0000000c06107211 */ /* 0x000fc800078ff8ff */
[-C--:B------:R-:W-:Y:S02]  /*0340*/  LOP3.LUT R7, RZ, R16.reuse, RZ, 0x33, !PT ;  /* 0x00000010ff077212 */ /* 0x080fe400078e33ff */
[----:B------:R-:W-:-:S03]  /*0350*/  IADD3 R11, P1, PT, R3, R16, RZ ;  /* 0x00000010030b7210 */ /* 0x000fc60007f3e0ff */
[----:B------:R-:W-:Y:S02]  /*0360*/  IMAD.IADD R7, R4, 0x1, R7 ;  /* 0x0000000104077824 */ /* 0x000fe400078e0207 */
[----:B------:R-:W-:Y:S01]  /*0370*/  IMAD.X R14, RZ, RZ, RZ, P1 ;  /* 0x000000ffff0e7224 */ /* 0x000fe200008e06ff */
[C---:B------:R-:W-:Y:S02]  /*0380*/  LEA R6, P1, R11.reuse, UR4, 0x4 ;  /* 0x000000040b067c11 */ /* 0x040fe4000f8220ff */
[----:B------:R-:W-:Y:S02]  /*0390*/  IADD3 R9, P0, PT, R2, R7, RZ ;  /* 0x0000000702097210 */ /* 0x000fe40007f1e0ff */
[----:B------:R-:W-:-:S03]  /*03a0*/  LEA.HI.X R7, R11, UR5, R14, 0x4, P1 ;  /* 0x000000050b077c11 */ /* 0x000fc600088f240e */
[----:B------:R-:W-:Y:S01]  /*03b0*/  IMAD.X R10, RZ, RZ, RZ, P0 ;  /* 0x000000ffff0a7224 */ /* 0x000fe200000e06ff */
[C---:B------:R-:W-:Y:S01]  /*03c0*/  LEA R8, P0, R9.reuse, UR4, 0x4 ;  /* 0x0000000409087c11 */ /* 0x040fe2000f8020ff */
[----:B------:R-:W2:Y:S03]  /*03d0*/  LDG.E R13, desc[UR8][R6.64] ;  /* 0x00000008060d7981 */ /* 0x000ea6000c1e1900 */
[----:B------:R-:W-:-:S05]  /*03e0*/  LEA.HI.X R9, R9, UR5, R10, 0x4, P0 ;  /* 0x0000000509097c11 */ /* 0x000fca00080f240a */
[----:B------:R-:W3:Y:S01]  /*03f0*/  LDG.E R14, desc[UR8][R8.64] ;  /* 0x00000008080e7981 */ /* 0x000ee2000c1e1900 */
[----:B------:R-:W-:Y:S01]  /*0400*/  BSSY.RECONVERGENT B2, `(.L_x_172) ;  /* 0x000000e000027945 */ /* 0x000fe20003800200 */
[----:B------:R-:W-:Y:S02]  /*0410*/  PLOP3.LUT P0, PT, PT, PT, PT, 0x8, 0x80 ;  /* 0x000000000080781c */ /* 0x000fe40003f0e170 */
        /* <DEDUP_REMOVED lines=12> */
.L_x_173:
[----:B------:R-:W-:Y:S05]  /*04e0*/  BSYNC.RECONVERGENT B2 ;  /* 0x0000000000027941 */ /* 0x000fea0003800200 */
.L_x_172:
[----:B------:R-:W-:Y:S01]  /*04f0*/  @P0 VIADD R12, R16, 0x1 ;  /* 0x00000001100c0836 */ /* 0x000fe20000000000 */
[----:B------:R-:W-:-:S03]  /*0500*/  SEL R5, R5, R16, P0 ;  /* 0x0000001005057207 */ /* 0x000fc60000000000 */
[----:B------:R-:W-:Y:S01]  /*0510*/  IMAD.MOV.U32 R6, RZ, RZ, R12 ;  /* 0x000000ffff067224 */ /* 0x000fe200078e000c */
[----:B------:R-:W-:-:S13]  /*0520*/  ISETP.GE.U32.AND P0, PT, R12, R5, PT ;  /* 0x000000050c00720c */ /* 0x000fda0003f06070 */
[----:B------:R-:W-:Y:S05]  /*0530*/  @!P0 BRA `(.L_x_174) ;  /* 0xfffffffc00748947 */ /* 0x000fea000383ffff */
.L_x_171:
[----:B------:R-:W-:Y:S05]  /*0540*/  BSYNC.RECONVERGENT B1 ;  /* 0x0000000000017941 */ /* 0x000fea0003800200 */
.L_x_170:
[----:B------:R-:W-:Y:S05]  /*0550*/  BRA `(.L_x_175) ;  /* 0x0000000000a87947 */ /* 0x000fea0003800000 */
.L_x_169:
[----:B------:R-:W-:Y:S01]  /*0560*/  IMAD.IADD R7, R7, 0x1, -R2 ;  /* 0x0000000107077824 */ /* 0x000fe200078e0a02 */
[----:B------:R-:W-:Y:S01]  /*0570*/  VIADDMNMX.U32 R5, R2, -R3, R4, PT ;  /* 0x8000000302057246 */ /* 0x000fe20003800004 */
[----:B------:R-:W0:Y:S03]  /*0580*/  LDCU.64 UR4, c[0x0][0x390] ;  /* 0x00007200ff0477ac */ /* 0x000e260008000a00 */
[----:B------:R-:W-:-:S05]  /*0590*/  VIMNMX.U32 R6, PT, PT, R4, R7, !PT ;  /* 0x0000000704067248 */ /* 0x000fca0007fe0000 */
[----:B------:R-:W-:-:S05]  /*05a0*/  IMAD.IADD R6, R6, 0x1, -R7 ;  /* 0x0000000106067824 */ /* 0x000fca00078e0a07 */
[----:B------:R-:W-:-:S13]  /*05b0*/  ISETP.GE.U32.AND P0, PT, R6, R5, PT ;  /* 0x000000050600720c */ /* 0x000fda0003f06070 */
[----:B0-----:R-:W-:Y:S05]  /*05c0*/  @P0 BRA `(.L_x_175) ;  /* 0x00000000008c0947 */ /* 0x001fea0003800000 */
.L_x_178:
        /* <DEDUP_REMOVED lines=29> */
.L_x_177:
[----:B------:R-:W-:Y:S05]  /*07a0*/  BSYNC.RECONVERGENT B1 ;  /* 0x0000000000017941 */ /* 0x000fea0003800200 */
.L_x_176:
[----:B------:R-:W-:Y:S01]  /*07b0*/  @P0 VIADD R12, R16, 0x1 ;  /* 0x00000001100c0836 */ /* 0x000fe20000000000 */
[----:B------:R-:W-:-:S03]  /*07c0*/  SEL R5, R5, R16, P0 ;  /* 0x0000001005057207 */ /* 0x000fc60000000000 */
[----:B------:R-:W-:Y:S01]  /*07d0*/  IMAD.MOV.U32 R6, RZ, RZ, R12 ;  /* 0x000000ffff067224 */ /* 0x000fe200078e000c */
[----:B------:R-:W-:-:S13]  /*07e0*/  ISETP.GE.U32.AND P0, PT, R12, R5, PT ;  /* 0x000000050c00720c */ /* 0x000fda0003f06070 */
[----:B------:R-:W-:Y:S05]  /*07f0*/  @!P0 BRA `(.L_x_178) ;  /* 0xfffffffc00748947 */ /* 0x000fea000383ffff */
.L_x_175:
[----:B------:R-:W-:Y:S05]  /*0800*/  BSYNC.RECONVERGENT B0 ;  /* 0x0000000000007941 */ /* 0x000fea0003800200 */
.L_x_168:
[----:B------:R-:W0:Y:S01]  /*0810*/  LDC.64 R4, c[0x0][0x3a0] ;  /* 0x0000e800ff047b82 */ /* 0x000e220000000a00 */
[----:B------:R-:W-:Y:S02]  /*0820*/  IMAD.IADD R3, R3, 0x1, R6 ;  /* 0x0000000103037824 */ /* 0x000fe400078e0206 */
[----:B0-----:R-:W-:-:S05]  /*0830*/  IMAD.WIDE.U32 R4, R0, 0x4, R4 ;  /* 0x0000000400047825 */ /* 0x001fca00078e0004 */
[----:B------:R-:W-:Y:S01]  /*0840*/  STG.E desc[UR8][R4.64], R3 ;  /* 0x0000000304007986 */ /* 0x000fe2000c101908 */
[----:B------:R-:W-:Y:S05]  /*0850*/  EXIT ;  /* 0x000000000000794d */ /* 0x000fea0003800000 */
.L_x_179:
        /* <DEDUP_REMOVED lines=10> */
.L_x_255:


//--------------------- .text._ZN3cub18CUB_300001_SM_10006detail10merge_sort30DeviceMergeSortBlockSortKernelINS2_10policy_hubIN6thrust24THRUST_300001_SM_1000_NS10device_ptrI6ulong2EEE9Policy600ES9_PNS0_8NullTypeES9_SD_j11sort_ulong2S8_SC_EEvbT0_T1_T2_T3_T4_PT6_PT7_T5_NS1_7vsmem_tE --------------------------
	.section	.text._ZN3cub18CUB_300001_SM_10006detail10merge_sort30DeviceMergeSortBlockSortKernelINS2_10policy_hubIN6thrust24THRUST_300001_SM_1000_NS10device_ptrI6ulong2EEE9Policy600ES9_PNS0_8NullTypeES9_SD_j11sort_ulong2S8_SC_EEvbT0_T1_T2_T3_T4_PT6_PT7_T5_NS1_7vsmem_tE,"ax",@progbits
	.align	128
        .global         _ZN3cub18CUB_300001_SM_10006detail10merge_sort30DeviceMergeSortBlockSortKernelINS2_10policy_hubIN6thrust24THRUST_300001_SM_1000_NS10device_ptrI6ulong2EEE9Policy600ES9_PNS0_8NullTypeES9_SD_j11sort_ulong2S8_SC_EEvbT0_T1_T2_T3_T4_PT6_PT7_T5_NS1_7vsmem_tE
        .type           _ZN3cub18CUB_300001_SM_10006detail10merge_sort30DeviceMergeSortBlockSortKernelINS2_10policy_hubIN6thrust24THRUST_300001_SM_1000_NS10device_ptrI6ulong2EEE9Policy600ES9_PNS0_8NullTypeES9_SD_j11sort_ulong2S8_SC_EEvbT0_T1_T2_T3_T4_PT6_PT7_T5_NS1_7vsmem_tE,@function
        .size           _ZN3cub18CUB_300001_SM_10006detail10merge_sort30DeviceMergeSortBlockSortKernelINS2_10policy_hubIN6thrust24THRUST_300001_SM_1000_NS10device_ptrI6ulong2EEE9Policy600ES9_PNS0_8NullTypeES9_SD_j11sort_ulong2S8_SC_EEvbT0_T1_T2_T3_T4_PT6_PT7_T5_NS1_7vsmem_tE,(.L_x_256 - _ZN3cub18CUB_300001_SM_10006detail10merge_sort30DeviceMergeSortBlockSortKernelINS2_10policy_hubIN6thrust24THRUST_300001_SM_1000_NS10device_ptrI6ulong2EEE9Policy600ES9_PNS0_8NullTypeES9_SD_j11sort_ulong2S8_SC_EEvbT0_T1_T2_T3_T4_PT6_PT7_T5_NS1_7vsmem_tE)
        .other          _ZN3cub18CUB_300001_SM_10006detail10merge_sort30DeviceMergeSortBlockSortKernelINS2_10policy_hubIN6thrust24THRUST_300001_SM_1000_NS10device_ptrI6ulong2EEE9Policy600ES9_PNS0_8NullTypeES9_SD_j11sort_ulong2S8_SC_EEvbT0_T1_T2_T3_T4_PT6_PT7_T5_NS1_7vsmem_tE,@"STO_CUDA_ENTRY STV_DEFAULT"
_ZN3cub18CUB_300001_SM_10006detail10merge_sort30DeviceMergeSortBlockSortKernelINS2_10policy_hubIN6thrust24THRUST_300001_SM_1000_NS10device_ptrI6ulong2EEE9Policy600ES9_PNS0_8NullTypeES9_SD_j11sort_ulong2S8_SC_EEvbT0_T1_T2_T3_T4_PT6_PT7_T5_NS1_7vsmem_tE:
.text._ZN3cub18CUB_300001_SM_10006detail10merge_sort30DeviceMergeSortBlockSortKernelINS2_10policy_hubIN6thrust24THRUST_300001_SM_1000_NS10device_ptrI6ulong2EEE9Policy600ES9_PNS0_8NullTypeES9_SD_j11sort_ulong2S8_SC_EEvbT0_T1_T2_T3_T4_PT6_PT7_T5_NS1_7vsmem_tE:
[----:B------:R-:W-:Y:S01]  /*0000*/  LDC R1, c[0x0][0x37c] ;  /* 0x0000df00ff017b82 */ /* 0x000fe20000000800 */
[----:B------:R-:W0:Y:S01]  /*0010*/  S2R R3, SR_CTAID.X ;  /* 0x0000000000037919 */ /* 0x000e220000002500 */
[----:B------:R-:W1:Y:S01]  /*0020*/  LDCU UR4, c[0x0][0x370] ;  /* 0x00006e00ff0477ac */ /* 0x000e620008000800 */
[----:B------:R-:W2:Y:S01]  /*0030*/  LDCU.64 UR6, c[0x0][0x358] ;  /* 0x00006b00ff0677ac */ /* 0x000ea20008000a00 */
[----:B-1----:R-:W-:-:S06]  /*0040*/  UIADD3 UR4, UPT, UPT, UR4, -0x1, URZ ;  /* 0xffffffff04047890 */ /* 0x002fcc000fffe0ff */
[C---:B0-----:R-:W-:Y:S01]  /*0050*/  ISETP.GE.U32.AND P0, PT, R3.reuse, UR4, PT ;  /* 0x0000000403007c0c */ /* 0x041fe2000bf06070 */
[----:B------:R-:W-:-:S12]  /*0060*/  IMAD.SHL.U32 R3, R3, 0x400, RZ ;  /* 0x0000040003037824 */ /* 0x000fd800078e00ff */
[----:B--2---:R-:W-:Y:S05]  /*0070*/  @P0 BRA `(.L_x_180) ;  /* 0x0000001800ac0947 */ /* 0x004fea0003800000 */
[----:B------:R-:W0:Y:S01]  /*0080*/  S2R R23, SR_TID.X ;  /* 0x0000000000177919 */ /* 0x000e220000002100 */
[----:B------:R-:W1:Y:S01]  /*0090*/  LDCU.64 UR4, c[0x0][0x388] ;  /* 0x00007100ff0477ac */ /* 0x000e620008000a00 */
[----:B------:R-:W-:Y:S01]  /*00a0*/  ACQBULK ;  /* 0x000000000000782e */ /* 0x000fe20000000000 */
[----:B0-----:R-:W-:-:S05]  /*00b0*/  IMAD.SHL.U32 R0, R23, 0x4, RZ ;  /* 0x0000000417007824 */ /* 0x001fca00078e00ff */
[----:B------:R-:W-:-:S04]  /*00c0*/  LOP3.LUT R0, R0, 0xf80, RZ, 0xc0, !PT ;  /* 0x00000f8000007812 */ /* 0x000fc800078ec0ff */
[----:B------:R-:W-:-:S04]  /*00d0*/  LOP3.LUT R2, R0, 0x1f, R23, 0xf8, !PT ;  /* 0x0000001f00027812 */ /* 0x000fc800078ef817 */
[----:B------:R-:W-:-:S05]  /*00e0*/  IADD3 R2, P0, PT, R3, R2, RZ ;  /* 0x0000000203027210 */ /* 0x000fca0007f1e0ff */
[----:B------:R-:W-:Y:S02]  /*00f0*/  IMAD.X R3, RZ, RZ, RZ, P0 ;  /* 0x000000ffff037224 */ /* 0x000fe400000e06ff */
        /* <DEDUP_REMOVED lines=42> */
.L_x_182:
        /* <DEDUP_REMOVED lines=8> */
.L_x_183:
[----:B------:R-:W-:Y:S05]  /*0420*/  BSYNC.RECONVERGENT B0 ;  /* 0x0000000000007941 */ /* 0x000fea0003800200 */
.L_x_181:
        /* <DEDUP_REMOVED lines=16> */
.L_x_185:
        /* <DEDUP_REMOVED lines=8> */
.L_x_186:
[----:B------:R-:W-:Y:S05]  /*05b0*/  BSYNC.RECONVERGENT B0 ;  /* 0x0000000000007941 */ /* 0x000fea0003800200 */
.L_x_184:
        /* <DEDUP_REMOVED lines=16> */
.L_x_188:
        /* <DEDUP_REMOVED lines=8> */
.L_x_189:
[----:B------:R-:W-:Y:S05]  /*0740*/  BSYNC.RECONVERGENT B0 ;  /* 0x0000000000007941 */ /* 0x000fea0003800200 */
.L_x_187:
        /* <DEDUP_REMOVED lines=16> */
.L_x_191:
        /* <DEDUP_REMOVED lines=8> */
.L_x_192:
[----:B------:R-:W-:Y:S05]  /*08d0*/  BSYNC.RECONVERGENT B0 ;  /* 0x0000000000007941 */ /* 0x000fea0003800200 */
.L_x_190:
        /* <DEDUP_REMOVED lines=16> */
.L_x_194:
        /* <DEDUP_REMOVED lines=8> */
.L_x_195:
[----:B------:R-:W-:Y:S05]  /*0a60*/  BSYNC.RECONVERGENT B0 ;  /* 0x0000000000007941 */ /* 0x000fea0003800200 */
.L_x_193:
        /* <DEDUP_REMOVED lines=16> */
.L_x_197:
        /* <DEDUP_REMOVED lines=8> */
.L_x_198:
[----:B------:R-:W-:Y:S05]  /*0bf0*/  BSYNC.RECONVERGENT B0 ;  /* 0x0000000000007941 */ /* 0x000fea0003800200 */
.L_x_196:
[----:B------:R-:W-:Y:S01]  /*0c00*/  LEA R27, R23, UR4, 0x6 ;  /* 0x00000004171b7c11 */ /* 0x000fe2000f8e30ff */
[----:B------:R-:W-:-:S07]  /*0c10*/  IMAD.MOV.U32 R25, RZ, RZ, 0x2 ;  /* 0x00000002ff197424 */ /* 0x000fce00078e00ff */
.L_x_210:
[--C-:B------:R-:W-:Y:S01]  /*0c20*/  IMAD.MOV R16, RZ, RZ, -R25.reuse ;  /* 0x000000ffff107224 */ /* 0x100fe200078e0a19 */
[----:B------:R-:W-:Y:S01]  /*0c30*/  BAR.SYNC.DEFER_BLOCKING 0x0 ;  /* 0x0000000000007b1d */ /* 0x000fe20000010000 */
[----:B------:R-:W-:Y:S02]  /*0c40*/  VIADD R18, R25, 0xffffffff ;  /* 0xffffffff19127836 */ /* 0x000fe40000000000 */
[----:B------:R-:W-:Y:S01]  /*0c50*/  IMAD.MOV.U32 R22, RZ, RZ, R25 ;  /* 0x000000ffff167224 */ /* 0x000fe200078e0019 */
[----:B------:R-:W-:Y:S01]  /*0c60*/  LOP3.LUT R16, R23, R16, RZ, 0xc0, !PT ;  /* 0x0000001017107212 */ /* 0x000fe200078ec0ff */
[----:B------:R-:W-:Y:S01]  /*0c70*/  IMAD.SHL.U32 R25, R25, 0x2, RZ ;  /* 0x0000000219197824 */ /* 0x000fe200078e00ff */
[----:B------:R-:W-:Y:S01]  /*0c80*/  LOP3.LUT R18, R18, R23, RZ, 0xc0, !PT ;  /* 0x0000001712127212 */ /* 0x000fe200078ec0ff */
[----:B------:R-:W-:Y:S02]  /*0c90*/  BSSY.RECONVERGENT B0, `(.L_x_199) ;  /* 0x0000037000007945 */ /* 0x000fe40003800200 */
[----:B------:R-:W-:-:S02]  /*0ca0*/  IMAD.SHL.U32 R16, R16, 0x4, RZ ;  /* 0x0000000410107824 */ /* 0x000fc400078e00ff */
[----:B------:R-:W-:-:S03]  /*0cb0*/  IMAD.SHL.U32 R17, R18, 0x4, RZ ;  /* 0x0000000412117824 */ /* 0x000fc600078e00ff */
[----:B------:R-:W-:Y:S02]  /*0cc0*/  VIMNMX.U32 R16, PT, PT, R16, 0x400, PT ;  /* 0x0000040010107848 */ /* 0x000fe40003fe0000 */
[----:B------:R-:W-:Y:S02]  /*0cd0*/  VIMNMX.U32 R17, PT, PT, R17, 0x400, PT ;  /* 0x0000040011117848 */ /* 0x000fe40003fe0000 */
[----:B------:R-:W-:-:S04]  /*0ce0*/  VIADDMNMX.U32 R20, R16, R25, 0x400, PT ;  /* 0x0000040010147446 */ /* 0x000fc80003800019 */
[----:B------:R-:W-:Y:S01]  /*0cf0*/  VIADDMNMX.U32 R21, R20, R25, 0x400, PT ;  /* 0x0000040014157446 */ /* 0x000fe20003800019 */
[----:B0-----:R0:W-:Y:S04]  /*0d00*/  STS.128 [R27], R8 ;  /* 0x000000081b007388 */ /* 0x0011e80000000c00 */
[----:B------:R-:W-:Y:S01]  /*0d10*/  IMAD.IADD R18, R21, 0x1, -R20 ;  /* 0x0000000115127824 */ /* 0x000fe200078e0a14 */
[----:B------:R-:W-:Y:S03]  /*0d20*/  STS.128 [R27+0x30], R12 ;  /* 0x0000300c1b007388 */ /* 0x000fe60000000c00 */
[C---:B------:R-:W-:Y:S01]  /*0d30*/  IMAD.IADD R19, R17.reuse, 0x1, -R18 ;  /* 0x0000000111137824 */ /* 0x040fe200078e0a12 */
[----:B------:R-:W-:-:S02]  /*0d40*/  ISETP.GE.AND P0, PT, R17, R18, PT ;  /* 0x000000121100720c */ /* 0x000fc40003f06270 */
[----:B------:R-:W-:Y:S02]  /*0d50*/  VIADDMNMX R18, R20, -R16, R17, PT ;  /* 0x8000001014127246 */ /* 0x000fe40003800111 */
[----:B------:R-:W-:Y:S01]  /*0d60*/  SEL R19, R19, RZ, P0 ;  /* 0x000000ff13137207 */ /* 0x000fe20000000000 */
[----:B0-----:R-:W-:-:S03]  /*0d70*/  IMAD.MOV.U32 R10, RZ, RZ, R29 ;  /* 0x000000ffff0a7224 */ /* 0x001fc600078e001d */
[----:B------:R-:W-:Y:S01]  /*0d80*/  ISETP.GE.AND P0, PT, R19, R18, PT ;  /* 0x000000121300720c */ /* 0x000fe20003f06270 */
        /* <DEDUP_REMOVED lines=11> */
[----:B------:R-:W1:Y:S01]  /*0e40*/  S2R R4, SR_CgaCtaId ;  /* 0x0000000000047919 */ /* 0x000e620000008800 */
[----:B------:R-:W-:Y:S01]  /*0e50*/  MOV R3, 0x400 ;  /* 0x0000040000037802 */ /* 0x000fe20000000f00 */
[----:B------:R-:W-:-:S03]  /*0e60*/  IMAD.IADD R2, R17, 0x1, R20 ;  /* 0x0000000111027824 */ /* 0x000fc600078e0214 */
[----:B-1----:R-:W-:-:S07]  /*0e70*/  LEA R24, R4, R3, 0x18 ;  /* 0x0000000304187211 */ /* 0x002fce00078ec0ff */
.L_x_201:
[----:B------:R-:W-:Y:S01]  /*0e80*/  IMAD.IADD R3, R18, 0x1, -R19 ;  /* 0x0000000112037824 */ /* 0x000fe200078e0a13 */
[----:B------:R-:W-:-:S04]  /*0e90*/  PLOP3.LUT P2, PT, PT, PT, PT, 0x8, 0x80 ;  /* 0x000000000080781c */ /* 0x000fc80003f4e170 */
[----:B------:R-:W-:-:S04]  /*0ea0*/  LEA.HI R4, R3, R3, RZ, 0x1 ;  /* 0x0000000303047211 */ /* 0x000fc800078f08ff */
[----:B------:R-:W-:-:S04]  /*0eb0*/  LEA.HI.SX32 R29, R4, R19, 0x1f ;  /* 0x00000013041d7211 */ /* 0x000fc800078ffaff */
[----:B------:R-:W-:Y:S01]  /*0ec0*/  LOP3.LUT R5, RZ, R29, RZ, 0x33, !PT ;  /* 0x0000001dff057212 */ /* 0x000fe200078e33ff */
[----:B------:R-:W-:-:S04]  /*0ed0*/  IMAD.IADD R3, R16, 0x1, R29 ;  /* 0x0000000110037824 */ /* 0x000fc800078e021d */
[----:B------:R-:W-:Y:S02]  /*0ee0*/  IMAD.IADD R5, R2, 0x1, R5 ;  /* 0x0000000102057824 */ /* 0x000fe400078e0205 */
[--C-:B0-----:R-:W-:Y:S02]  /*0ef0*/  IMAD R9, R3, 0x10, R24.reuse ;  /* 0x0000001003097824 */ /* 0x101fe400078e0218 */
        /* <DEDUP_REMOVED lines=16> */
.L_x_200:
[----:B------:R-:W-:Y:S05]  /*1000*/  BSYNC.RECONVERGENT B0 ;  /* 0x0000000000007941 */ /* 0x000fea0003800200 */
.L_x_199:
        /* <DEDUP_REMOVED lines=13> */
[----:B---3--:R-:W-:Y:S02]  /*10e0*/  LOP3.LUT R3, R16, 0xffff, RZ, 0xc0, !PT ;  /* 0x0000ffff10037812 */ /* 0x008fe400078ec0ff */
        /* <DEDUP_REMOVED lines=10> */
.L_x_203:
[----:B------:R-:W-:Y:S05]  /*1190*/  BSYNC.RECONVERGENT B0 ;  /* 0x0000000000007941 */ /* 0x000fea0003800200 */
.L_x_202:
        /* <DEDUP_REMOVED lines=27> */
.L_x_205:
[----:B------:R-:W-:Y:S05]  /*1350*/  BSYNC.RECONVERGENT B0 ;  /* 0x0000000000007941 */ /* 0x000fea0003800200 */
.L_x_204:
[----:B------:R-:W-:Y:S01]  /*1360*/  @!P0 IMAD.MOV R2, RZ, RZ, R4 ;  /* 0x000000ffff028224 */ /* 0x000fe200078e0204 */
[----:B------:R-:W-:Y:S01]  /*1370*/  BSSY.RECONVERGENT B0, `(.L_x_206) ;  /* 0x000001a000007945 */ /* 0x000fe20003800200 */
[----:B------:R-:W-:Y:S01]  /*1380*/  @P0 IMAD.MOV R3, RZ, RZ, R5 ;  /* 0x000000ffff030224 */ /* 0x000fe200078e0205 */
[----:B--23--:R-:W-:Y:S01]  /*1390*/  SEL R29, R18, R14, P0 ;  /* 0x0000000e121d7207 */ /* 0x00cfe20000000000 */
[C---:B01----:R-:W-:Y:S01]  /*13a0*/  VIADD R28, R2.reuse, 0x1 ;  /* 0x00000001021c7836 */ /* 0x043fe20000000000 */
        /* <DEDUP_REMOVED lines=22> */
.L_x_207:
[----:B------:R-:W-:Y:S05]  /*1510*/  BSYNC.RECONVERGENT B0 ;  /* 0x0000000000007941 */ /* 0x000fea0003800200 */
.L_x_206:
[----:B------:R-:W-:Y:S01]  /*1520*/  @!P0 IMAD.MOV R28, RZ, RZ, R2 ;  /* 0x000000ffff1c8224 */ /* 0x000fe200078e0202 */
[----:B------:R-:W-:Y:S01]  /*1530*/  BSSY.RECONVERGENT B0, `(.L_x_208) ;  /* 0x0000018000007945 */ /* 0x000fe20003800200 */
[----:B------:R-:W-:Y:S01]  /*1540*/  @P0 IMAD.MOV R33, RZ, RZ, R3 ;  /* 0x000000ffff210224 */ /* 0x000fe200078e0203 */
[----:B012---:R-:W-:Y:S02]  /*1550*/  SEL R4, R18, R14, P0 ;  /* 0x0000000e12047207 */ /* 0x007fe40000000000 */
[C---:B------:R-:W-:Y:S02]  /*1560*/  ISETP.GE.AND P1, PT, R28.reuse, R21, PT ;  /* 0x000000151c00720c */ /* 0x040fe40003f26270 */
        /* <DEDUP_REMOVED lines=20> */
.L_x_209:
[----:B------:R-:W-:Y:S05]  /*16b0*/  BSYNC.RECONVERGENT B0 ;  /* 0x0000000000007941 */ /* 0x000fea0003800200 */
.L_x_208:
[----:B------:R-:W-:Y:S02]  /*16c0*/  ISETP.GE.U32.AND P1, PT, R22, 0x81, PT ;  /* 0x000000811600780c */ /* 0x000fe40003f26070 */
        /* <DEDUP_REMOVED lines=12> */
[----:B------:R-:W1:Y:S01]  /*1790*/  S2R R6, SR_TID.X ;  /* 0x0000000000067919 */ /* 0x000e620000002100 */
[----:B------:R-:W-:Y:S01]  /*17a0*/  IMAD.MOV.U32 R16, RZ, RZ, R31 ;  /* 0x000000ffff107224 */ /* 0x000fe200078e001f */
[----:B------:R-:W2:Y:S01]  /*17b0*/  LDCU.64 UR4, c[0x0][0x398] ;  /* 0x00007300ff0477ac */ /* 0x000ea20008000a00 */
[----:B------:R-:W-:Y:S01]  /*17c0*/  IMAD.MOV.U32 R17, RZ, RZ, R26 ;  /* 0x000000ffff117224 */ /* 0x000fe200078e001a */
[----:B------:R-:W3:Y:S01]  /*17d0*/  S2R R7, SR_CTAID.X ;  /* 0x0000000000077919 */ /* 0x000ee20000002500 */
[----:B------:R-:W-:Y:S02]  /*17e0*/  IMAD.MOV.U32 R18, RZ, RZ, R29 ;  /* 0x000000ffff127224 */ /* 0x000fe400078e001d */
[----:B------:R-:W-:Y:S01]  /*17f0*/  IMAD.MOV.U32 R19, RZ, RZ, R24 ;  /* 0x000000ffff137224 */ /* 0x000fe200078e0018 */
[----:B------:R4:W-:Y:S04]  /*1800*/  STS.128 [R21], R8 ;  /* 0x0000000815007388 */ /* 0x0009e80000000c00 */
[----:B------:R-:W-:Y:S04]  /*1810*/  STS.128 [R21+0x10], R16 ;  /* 0x0000101015007388 */ /* 0x000fe80000000c00 */
[----:B------:R-:W-:Y:S01]  /*1820*/  STS.128 [R21+0x30], R12 ;  /* 0x0000300c15007388 */ /* 0x000fe20000000c00 */
[----:B----4-:R-:W-:-:S02]  /*1830*/  IMAD.MOV.U32 R8, RZ, RZ, R2 ;  /* 0x000000ffff087224 */ /* 0x010fc400078e0002 */
[----:B------:R-:W-:Y:S02]  /*1840*/  IMAD.MOV.U32 R9, RZ, RZ, R3 ;  /* 0x000000ffff097224 */ /* 0x000fe400078e0003 */
[----:B------:R-:W-:Y:S02]  /*1850*/  IMAD.MOV.U32 R10, RZ, RZ, R4 ;  /* 0x000000ffff0a7224 */ /* 0x000fe400078e0004 */
[----:B------:R-:W-:Y:S01]  /*1860*/  IMAD.MOV.U32 R11, RZ, RZ, R5 ;  /* 0x000000ffff0b7224 */ /* 0x000fe200078e0005 */
[C---:B-1----:R-:W-:Y:S01]  /*1870*/  LOP3.LUT R2, R6.reuse, 0x1f, RZ, 0xc0, !PT ;  /* 0x0000001f06027812 */ /* 0x042fe200078ec0ff */
[----:B------:R-:W-:-:S03]  /*1880*/  IMAD.SHL.U32 R6, R6, 0x4, RZ ;  /* 0x0000000406067824 */ /* 0x000fc600078e00ff */
[----:B------:R-:W-:Y:S01]  /*1890*/  STS.128 [R21+0x20], R8 ;  /* 0x0000200815007388 */ /* 0x000fe20000000c00 */
[----:B------:R-:W-:-:S03]  /*18a0*/  NOP ;  /* 0x0000000000007918 */ /* 0x000fc60000000000 */
[----:B0-----:R-:W0:Y:S01]  /*18b0*/  LDS.128 R28, [R0] ;  /* 0x00000000001c7984 */ /* 0x001e220000000c00 */
[----:B---3--:R-:W-:Y:S01]  /*18c0*/  IMAD R7, R7, 0x400, R2 ;  /* 0x0000040007077824 */ /* 0x008fe200078e0202 */
[----:B------:R-:W-:Y:S02]  /*18d0*/  LOP3.LUT R6, R6, 0xf80, RZ, 0xc0, !PT ;  /* 0x00000f8006067812 */ /* 0x000fe400078ec0ff */
[----:B------:R-:W1:Y:S02]  /*18e0*/  LDS.128 R24, [R0+0x200] ;  /* 0x0002000000187984 */ /* 0x000e640000000c00 */
[----:B------:R-:W-:Y:S02]  /*18f0*/  IADD3 R7, P0, PT, R6, R7, RZ ;  /* 0x0000000706077210 */ /* 0x000fe40007f1e0ff */
[----:B------:R-:W3:Y:S03]  /*1900*/  LDS.128 R12, [R0+0x400] ;  /* 0x00040000000c7984 */ /* 0x000ee60000000c00 */
[----:B------:R-:W-:Y:S01]  /*1910*/  IMAD.X R4, RZ, RZ, RZ, P0 ;  /* 0x000000ffff047224 */ /* 0x000fe200000e06ff */
[----:B------:R-:W4:Y:S01]  /*1920*/  LDS.128 R16, [R0+0x600] ;  /* 0x0006000000107984 */ /* 0x000f220000000c00 */
[----:B--2---:R-:W-:-:S04]  /*1930*/  LEA R2, P0, R7, UR4, 0x4 ;  /* 0x0000000407027c11 */ /* 0x004fc8000f8020ff */
[----:B------:R-:W-:-:S05]  /*1940*/  LEA.HI.X R3, R7, UR5, R4, 0x4, P0 ;  /* 0x0000000507037c11 */ /* 0x000fca00080f2404 */
[----:B0-----:R-:W-:Y:S04]  /*1950*/  STG.E.128 desc[UR6][R2.64], R28 ;  /* 0x0000001c02007986 */ /* 0x001fe8000c101d06 */
[----:B-1----:R-:W-:Y:S04]  /*1960*/  STG.E.128 desc[UR6][R2.64+0x200], R24 ;  /* 0x0002001802007986 */ /* 0x002fe8000c101d06 */
[----:B---3--:R-:W-:Y:S04]  /*1970*/  STG.E.128 desc[UR6][R2.64+0x400], R12 ;  /* 0x0004000c02007986 */ /* 0x008fe8000c101d06 */
[----:B----4-:R-:W-:Y:S01]  /*1980*/  STG.E.128 desc[UR6][R2.64+0x600], R16 ;  /* 0x0006001002007986 */ /* 0x010fe2000c101d06 */
[----:B------:R-:W-:Y:S05]  /*1990*/  EXIT ;  /* 0x000000000000794d */ /* 0x000fea0003800000 */
.L_x_211:
[----:B------:R1:W-:Y:S01]  /*19a0*/  STS.128 [R21], R8 ;  /* 0x0000000815007388 */ /* 0x0003e20000000c00 */
[----:B------:R-:W-:Y:S01]  /*19b0*/  IMAD.MOV.U32 R16, RZ, RZ, R31 ;  /* 0x000000ffff107224 */ /* 0x000fe200078e001f */
[----:B------:R-:W2:Y:S01]  /*19c0*/  LDCU.64 UR4, c[0x0][0x3b0] ;  /* 0x00007600ff0477ac */ /* 0x000ea20008000a00 */
[----:B------:R-:W-:Y:S01]  /*19d0*/  IMAD.MOV.U32 R17, RZ, RZ, R26 ;  /* 0x000000ffff117224 */ /* 0x000fe200078e001a */
[----:B------:R-:W-:Y:S01]  /*19e0*/  STS.128 [R21+0x30], R12 ;  /* 0x0000300c15007388 */ /* 0x000fe20000000c00 */
[----:B------:R-:W-:Y:S02]  /*19f0*/  IMAD.MOV.U32 R18, RZ, RZ, R29 ;  /* 0x000000ffff127224 */ /* 0x000fe400078e001d */
[----:B------:R-:W-:-:S05]  /*1a00*/  IMAD.MOV.U32 R19, RZ, RZ, R24 ;  /* 0x000000ffff137224 */ /* 0x000fca00078e0018 */
[----:B------:R-:W-:Y:S01]  /*1a10*/  STS.128 [R21+0x10], R16 ;  /* 0x0000101015007388 */ /* 0x000fe20000000c00 */
[----:B-1----:R-:W-:Y:S02]  /*1a20*/  IMAD.MOV.U32 R8, RZ, RZ, R2 ;  /* 0x000000ffff087224 */ /* 0x002fe400078e0002 */
[----:B------:R-:W-:Y:S02]  /*1a30*/  IMAD.MOV.U32 R9, RZ, RZ, R3 ;  /* 0x000000ffff097224 */ /* 0x000fe400078e0003 */
[----:B------:R-:W-:Y:S01]  /*1a40*/  IMAD.MOV.U32 R10, RZ, RZ, R4 ;  /* 0x000000ffff0a7224 */ /* 0x000fe200078e0004 */
[----:B--2---:R-:W-:Y:S01]  /*1a50*/  IADD3 R2, P0, PT, R7, UR4, RZ ;  /* 0x0000000407027c10 */ /* 0x004fe2000ff1e0ff */
[----:B------:R-:W-:-:S03]  /*1a60*/  IMAD.MOV.U32 R11, RZ, RZ, R5 ;  /* 0x000000ffff0b7224 */ /* 0x000fc600078e0005 */
[----:B------:R-:W-:Y:S02]  /*1a70*/  IADD3.X R3, PT, PT, R6, UR5, RZ, P0, !PT ;  /* 0x0000000506037c10 */ /* 0x000fe400087fe4ff */
[----:B------:R-:W-:Y:S01]  /*1a80*/  STS.128 [R21+0x20], R8 ;  /* 0x0000200815007388 */ /* 0x000fe20000000c00 */
[----:B------:R-:W-:-:S03]  /*1a90*/  NOP ;  /* 0x0000000000007918 */ /* 0x000fc60000000000 */
[----:B------:R-:W1:Y:S04]  /*1aa0*/  LDS.128 R12, [R0] ;  /* 0x00000000000c7984 */ /* 0x000e680000000c00 */
[----:B------:R-:W2:Y:S04]  /*1ab0*/  LDS.128 R24, [R0+0x200] ;  /* 0x0002000000187984 */ /* 0x000ea80000000c00 */
[----:B0-----:R-:W0:Y:S04]  /*1ac0*/  LDS.128 R28, [R0+0x400] ;  /* 0x00040000001c7984 */ /* 0x001e280000000c00 */
[----:B------:R-:W3:Y:S04]  /*1ad0*/  LDS.128 R32, [R0+0x600] ;  /* 0x0006000000207984 */ /* 0x000ee80000000c00 */
[----:B-1----:R-:W-:Y:S04]  /*1ae0*/  STG.E.128 desc[UR6][R2.64], R12 ;  /* 0x0000000c02007986 */ /* 0x002fe8000c101d06 */
[----:B--2---:R-:W-:Y:S04]  /*1af0*/  STG.E.128 desc[UR6][R2.64+0x200], R24 ;  /* 0x0002001802007986 */ /* 0x004fe8000c101d06 */
[----:B0-----:R-:W-:Y:S04]  /*1b00*/  STG.E.128 desc[UR6][R2.64+0x400], R28 ;  /* 0x0004001c02007986 */ /* 0x001fe8000c101d06 */
[----:B---3--:R-:W-:Y:S01]  /*1b10*/  STG.E.128 desc[UR6][R2.64+0x600], R32 ;  /* 0x0006002002007986 */ /* 0x008fe2000c101d06 */
[----:B------:R-:W-:Y:S05]  /*1b20*/  EXIT ;  /* 0x000000000000794d */ /* 0x000fea0003800000 */
.L_x_180:
        /* <DEDUP_REMOVED lines=36> */
[----:B------:R-:W5:Y:S01]  /*1d70*/  @!P2 LDG.E.128 R36, desc[UR6][R8.64+0x400] ;  /* 0x000400060824a981 */ /* 0x000f62000c1e1d00 */
[----:B------:R-:W1:Y:S01]  /*1d80*/  S2UR UR5, SR_CgaCtaId ;  /* 0x00000000000579c3 */ /* 0x000e620000008800 */
[----:B------:R-:W-:Y:S01]  /*1d90*/  UMOV UR4, 0x400 ;  /* 0x0000040000047882 */ /* 0x000fe20000000000 */
[----:B0-----:R-:W-:Y:S01]  /*1da0*/  IMAD.IADD R6, R6, 0x1, R5 ;  /* 0x0000000106067824 */ /* 0x001fe200078e0205 */
[----:B-1----:R-:W-:-:S06]  /*1db0*/  ULEA UR4, UR5, UR4, 0x18 ;  /* 0x0000000405047291 */ /* 0x002fcc000f8ec0ff */
[----:B------:R-:W-:-:S05]  /*1dc0*/  LEA R6, R6, UR4, 0x4 ;  /* 0x0000000406067c11 */ /* 0x000fca000f8e20ff */
[----:B------:R-:W-:Y:S01]  /*1dd0*/  IMAD R5, R5, 0x30, R6 ;  /* 0x0000003005057824 */ /* 0x000fe200078e0206 */
[----:B--2---:R0:W-:Y:S04]  /*1de0*/  STS.128 [R6], R24 ;  /* 0x0000001806007388 */ /* 0x0041e80000000c00 */
[----:B---3--:R-:W-:Y:S04]  /*1df0*/  STS.128 [R6+0x200], R32 ;  /* 0x0002002006007388 */ /* 0x008fe80000000c00 */
[----:B----4-:R-:W-:Y:S04]  /*1e00*/  STS.128 [R6+0x600], R28 ;  /* 0x0006001c06007388 */ /* 0x010fe80000000c00 */
[----:B-----5:R-:W-:Y:S01]  /*1e10*/  STS.128 [R6+0x400], R36 ;  /* 0x0004002406007388 */ /* 0x020fe20000000c00 */
[----:B------:R-:W-:-:S03]  /*1e20*/  NOP ;  /* 0x0000000000007918 */ /* 0x000fc60000000000 */
[----:B------:R-:W-:Y:S04]  /*1e30*/  LDS.128 R12, [R5+0x30] ;  /* 0x00003000050c7984 */ /* 0x000fe80000000c00 */
[----:B------:R-:W1:Y:S04]  /*1e40*/  LDS.128 R8, [R5] ;  /* 0x0000000005087984 */ /* 0x000e680000000c00 */
[----:B------:R-:W2:Y:S04]  /*1e50*/  LDS.128 R16, [R5+0x10] ;  /* 0x0000100005107984 */ /* 0x000ea80000000c00 */
[----:B------:R3:W4:Y:S01]  /*1e60*/  LDS.128 R20, [R5+0x20] ;  /* 0x0000200005147984 */ /* 0x0007220000000c00 */
[----:B------:R-:W-:Y:S01]  /*1e70*/  BAR.SYNC.DEFER_BLOCKING 0x0 ;  /* 0x0000000000007b1d */ /* 0x000fe20000010000 */
[----:B0-----:R-:W-:-:S07]  /*1e80*/  VIADD R24, R4, 0x1 ;  /* 0x0000000104187836 */ /* 0x001fce0000000000 */
[----:B------:R-:W-:Y:S01]  /*1e90*/  PREEXIT ;  /* 0x000000000000782d */ /* 0x000fe20000000000 */
[----:B------:R-:W-:Y:S01]  /*1ea0*/  BSSY.RECONVERGENT B0, `(.L_x_212) ;  /* 0x0000026000007945 */ /* 0x000fe20003800200 */
[----:B-1----:R-:W-:Y:S01]  /*1eb0*/  IMAD.MOV.U32 R26, RZ, RZ, R10 ;  /* 0x000000ffff1a7224 */ /* 0x002fe200078e000a */
[----:B------:R-:W-:Y:S01]  /*1ec0*/  ISETP.GE.U32.AND P0, PT, R24, R3, PT ;  /* 0x000000031800720c */ /* 0x000fe20003f06070 */
[----:B------:R-:W-:Y:S02]  /*1ed0*/  IMAD.MOV.U32 R27, RZ, RZ, R11 ;  /* 0x000000ffff1b7224 */ /* 0x000fe400078e000b */
[--C-:B------:R-:W-:Y:S02]  /*1ee0*/  IMAD.MOV.U32 R24, RZ, RZ, R8.reuse ;  /* 0x000000ffff187224 */ /* 0x100fe400078e0008 */
[----:B------:R-:W-:Y:S02]  /*1ef0*/  IMAD.MOV.U32 R25, RZ, RZ, R9 ;  /* 0x000000ffff197224 */ /* 0x000fe400078e0009 */
[----:B------:R-:W-:-:S02]  /*1f00*/  IMAD.MOV.U32 R33, RZ, RZ, R8 ;  /* 0x000000ffff217224 */ /* 0x000fc400078e0008 */
[----:B---3--:R-:W-:Y:S02]  /*1f10*/  IMAD.MOV.U32 R5, RZ, RZ, R9 ;  /* 0x000000ffff057224 */ /* 0x008fe400078e0009 */
[----:B------:R-:W-:Y:S02]  /*1f20*/  IMAD.MOV.U32 R35, RZ, RZ, R10 ;  /* 0x000000ffff237224 */ /* 0x000fe400078e000a */
[----:B------:R-:W-:Y:S01]  /*1f30*/  IMAD.MOV.U32 R32, RZ, RZ, R11 ;  /* 0x000000ffff207224 */ /* 0x000fe200078e000b */
[----:B--2-4-:R-:W-:Y:S06]  /*1f40*/  @P0 BRA `(.L_x_213) ;  /* 0x00000000006c0947 */ /* 0x014fec0003800000 */
        /* <DEDUP_REMOVED lines=19> */
.L_x_214:
        /* <DEDUP_REMOVED lines=8> */
.L_x_213:
[----:B------:R-:W-:Y:S05]  /*2100*/  BSYNC.RECONVERGENT B0 ;  /* 0x0000000000007941 */ /* 0x000fea0003800200 */
.L_x_212:
        /* <DEDUP_REMOVED lines=23> */
.L_x_217:
        /* <DEDUP_REMOVED lines=8> */
.L_x_216:
[----:B------:R-:W-:Y:S05]  /*2300*/  BSYNC.RECONVERGENT B0 ;  /* 0x0000000000007941 */ /* 0x000fea0003800200 */
.L_x_215:
        /* <DEDUP_REMOVED lines=25> */
.L_x_221:
        /* <DEDUP_REMOVED lines=8> */
.L_x_222:
[----:B------:R-:W-:Y:S05]  /*2520*/  BSYNC.RECONVERGENT B1 ;  /* 0x0000000000017941 */ /* 0x000fea0003800200 */
.L_x_220:
        /* <DEDUP_REMOVED lines=16> */
.L_x_224:
        /* <DEDUP_REMOVED lines=8> */
.L_x_225:
[----:B------:R-:W-:Y:S05]  /*26b0*/  BSYNC.RECONVERGENT B1 ;  /* 0x0000000000017941 */ /* 0x000fea0003800200 */
.L_x_223:
        /* <DEDUP_REMOVED lines=16> */
.L_x_227:
        /* <DEDUP_REMOVED lines=8> */
.L_x_228:
[----:B------:R-:W-:Y:S05]  /*2840*/  BSYNC.RECONVERGENT B1 ;  /* 0x0000000000017941 */ /* 0x000fea0003800200 */
.L_x_226:
        /* <DEDUP_REMOVED lines=16> */
.L_x_230:
        /* <DEDUP_REMOVED lines=8> */
.L_x_231:
[----:B------:R-:W-:Y:S05]  /*29d0*/  BSYNC.RECONVERGENT B1 ;  /* 0x0000000000017941 */ /* 0x000fea0003800200 */
.L_x_229:
        /* <DEDUP_REMOVED lines=16> */
.L_x_233:
        /* <DEDUP_REMOVED lines=8> */
.L_x_234:
[----:B------:R-:W-:Y:S05]  /*2b60*/  BSYNC.RECONVERGENT B1 ;  /* 0x0000000000017941 */ /* 0x000fea0003800200 */
.L_x_232:
        /* <DEDUP_REMOVED lines=15> */
.L_x_235:
        /* <DEDUP_REMOVED lines=8> */
.L_x_219:
[----:B------:R-:W-:Y:S05]  /*2ce0*/  BSYNC.RECONVERGENT B0 ;  /* 0x0000000000007941 */ /* 0x000fea0003800200 */
.L_x_218:
[----:B------:R-:W-:Y:S01]  /*2cf0*/  LEA R5, R7, UR4, 0x6 ;  /* 0x0000000407057c11 */ /* 0x000fe2000f8e30ff */
[----:B------:R-:W-:-:S07]  /*2d00*/  IMAD.MOV.U32 R20, RZ, RZ, 0x2 ;  /* 0x00000002ff147424 */ /* 0x000fce00078e00ff */
.L_x_247:
[----:B------:R-:W-:Y:S01]  /*2d10*/  IMAD.MOV R4, RZ, RZ, -R20 ;  /* 0x000000ffff047224 */ /* 0x000fe200078e0a14 */
[----:B------:R-:W-:Y:S04]  /*2d20*/  BAR.SYNC.DEFER_BLOCKING 0x0 ;  /* 0x0000000000007b1d */ /* 0x000fe80000010000 */
[----:B------:R-:W-:Y:S02]  /*2d30*/  LOP3.LUT R4, R7, R4, RZ, 0xc0, !PT ;  /* 0x0000000407047212 */ /* 0x000fe400078ec0ff */
[----:B------:R-:W-:Y:S03]  /*2d40*/  BSSY.RECONVERGENT B0, `(.L_x_236) ;  /* 0x000003b000007945 */ /* 0x000fe60003800200 */
[----:B------:R-:W-:-:S05]  /*2d50*/  IMAD.SHL.U32 R4, R4, 0x4, RZ ;  /* 0x0000000404047824 */ /* 0x000fca00078e00ff */
[----:B------:R-:W-:Y:S01]  /*2d60*/  VIMNMX R16, PT, PT, R3, R4, PT ;  /* 0x0000000403107248 */ /* 0x000fe20003fe0100 */
[----:B------:R-:W-:-:S04]  /*2d70*/  VIADD R4, R20, 0xffffffff ;  /* 0xffffffff14047836 */ /* 0x000fc80000000000 */
[----:B------:R-:W-:Y:S01]  /*2d80*/  IMAD R18, R20, 0x2, R16 ;  /* 0x0000000214127824 */ /* 0x000fe200078e0210 */
[----:B------:R-:W-:-:S04]  /*2d90*/  LOP3.LUT R4, R4, R7, RZ, 0xc0, !PT ;  /* 0x0000000704047212 */ /* 0x000fc800078ec0ff */
[C---:B------:R-:W-:Y:S01]  /*2da0*/  VIMNMX R21, PT, PT, R3.reuse, R18, PT ;  /* 0x0000001203157248 */ /* 0x040fe20003fe0100 */
[----:B------:R-:W-:Y:S01]  /*2db0*/  IMAD.SHL.U32 R18, R4, 0x4, RZ ;  /* 0x0000000404127824 */ /* 0x000fe200078e00ff */
[----:B0-----:R0:W-:Y:S03]  /*2dc0*/  STS.128 [R5], R8 ;  /* 0x0000000805007388 */ /* 0x0011e60000000c00 */
[----:B------:R-:W-:Y:S01]  /*2dd0*/  IMAD R22, R20, 0x2, R21 ;  /* 0x0000000214167824 */ /* 0x000fe200078e0215 */
[C---:B------:R-:W-:Y:S01]  /*2de0*/  VIMNMX R18, PT, PT, R3.reuse, R18, PT ;  /* 0x0000001203127248 */ /* 0x040fe20003fe0100 */
[----:B------:R-:W-:Y:S03]  /*2df0*/  STS.128 [R5+0x30], R12 ;  /* 0x0000300c05007388 */ /* 0x000fe60000000c00 */
[----:B------:R-:W-:-:S02]  /*2e00*/  VIMNMX R4, PT, PT, R3, R22, PT ;  /* 0x0000001603047248 */ /* 0x000fc40003fe0100 */
        /* <DEDUP_REMOVED lines=20> */
[----:B------:R-:W-:-:S03]  /*2f50*/  IMAD.IADD R19, R18, 0x1, R21 ;  /* 0x0000000112137824 */ /* 0x000fc600078e0215 */
[----:B0-----:R-:W-:-:S07]  /*2f60*/  LEA R25, R9, R8, 0x18 ;  /* 0x0000000809197211 */ /* 0x001fce00078ec0ff */
.L_x_238:
        /* <DEDUP_REMOVED lines=24> */
.L_x_237:
[----:B------:R-:W-:Y:S05]  /*30f0*/  BSYNC.RECONVERGENT B0 ;  /* 0x0000000000007941 */ /* 0x000fea0003800200 */
.L_x_236:
        /* <DEDUP_REMOVED lines=24> */
.L_x_240:
[----:B------:R-:W-:Y:S05]  /*3280*/  BSYNC.RECONVERGENT B0 ;  /* 0x0000000000007941 */ /* 0x000fea0003800200 */
.L_x_239:
        /* <DEDUP_REMOVED lines=27> */
.L_x_242:
[----:B------:R-:W-:Y:S05]  /*3440*/  BSYNC.RECONVERGENT B0 ;  /* 0x0000000000007941 */ /* 0x000fea0003800200 */
.L_x_241:
        /* <DEDUP_REMOVED lines=27> */
.L_x_244:
[----:B------:R-:W-:Y:S05]  /*3600*/  BSYNC.RECONVERGENT B0 ;  /* 0x0000000000007941 */ /* 0x000fea0003800200 */
.L_x_243:
        /* <DEDUP_REMOVED lines=25> */
.L_x_246:
[----:B------:R-:W-:Y:S05]  /*37a0*/  BSYNC.RECONVERGENT B0 ;  /* 0x0000000000007941 */ /* 0x000fea0003800200 */
.L_x_245:
[C---:B------:R-:W-:Y:S01]  /*37b0*/  ISETP.GE.U32.AND P1, PT, R20.reuse, 0x81, PT ;  /* 0x000000811400780c */ /* 0x040fe20003f26070 */
[----:B------:R-:W-:Y:S01]  /*37c0*/  IMAD.SHL.U32 R20, R20, 0x2, RZ ;  /* 0x0000000214147824 */ /* 0x000fe200078e00ff */
[----:B-12---:R-:W-:Y:S02]  /*37d0*/  SEL R14, R18, R14, P0 ;  /* 0x0000000e120e7207 */ /* 0x006fe40000000000 */
[----:B------:R-:W-:Y:S02]  /*37e0*/  SEL R15, R19, R15, P0 ;  /* 0x0000000f130f7207 */ /* 0x000fe40000000000 */
[----:B------:R-:W-:Y:S02]  /*37f0*/  SEL R12, R16, R12, P0 ;  /* 0x0000000c100c7207 */ /* 0x000fe40000000000 */
[----:B------:R-:W-:-:S05]  /*3800*/  SEL R13, R17, R13, P0 ;  /* 0x0000000d110d7207 */ /* 0x000fca0000000000 */
[----:B------:R-:W-:Y:S05]  /*3810*/  @!P1 BRA `(.L_x_247) ;  /* 0xfffffff4003c9947 */ /* 0x000fea000383ffff */
[----:B------:R-:W1:Y:S01]  /*3820*/  S2R R33, SR_TID.X ;  /* 0x0000000000217919 */ /* 0x000e620000002100 */
[----:B------:R-:W2:Y:S01]  /*3830*/  LDCU.U8 UR5, c[0x0][0x380] ;  /* 0x00007000ff0577ac */ /* 0x000ea20008000000 */
[----:B------:R-:W3:Y:S01]  /*3840*/  S2R R35, SR_LANEID ;  /* 0x0000000000237919 */ /* 0x000ee20000000000 */
[----:B--2---:R-:W-:-:S04]  /*3850*/  UPRMT UR5, UR5, 0x8880, URZ ;  /* 0x0000888005057896 */ /* 0x004fc800080000ff */
[----:B------:R-:W-:Y:S01]  /*3860*/  UISETP.NE.AND UP0, UPT, UR5, URZ, UPT ;  /* 0x000000ff0500728c */ /* 0x000fe2000bf05270 */
[----:B-1----:R-:W-:Y:S02]  /*3870*/  IMAD.SHL.U32 R32, R33, 0x4, RZ ;  /* 0x0000000421207824 */ /* 0x002fe400078e00ff */
[----:B---3--:R-:W-:-:S03]  /*3880*/  IMAD R35, R35, 0x30, R6 ;  /* 0x0000003023237824 */ /* 0x008fc600078e0206 */
[----:B------:R-:W-:-:S04]  /*3890*/  LOP3.LUT R32, R32, 0xf80, RZ, 0xc0, !PT ;  /* 0x00000f8020207812 */ /* 0x000fc800078ec0ff */
[----:B------:R-:W-:-:S05]  /*38a0*/  LOP3.LUT R4, R32, 0x1f, R33, 0xf8, !PT ;  /* 0x0000001f20047812 */ /* 0x000fca00078ef821 */
[----:B------:R-:W-:Y:S01]  /*38b0*/  VIADD R5, R4, 0x20 ;  /* 0x0000002004057836 */ /* 0x000fe20000000000 */
[----:B------:R-:W-:Y:S06]  /*38c0*/  BAR.SYNC.DEFER_BLOCKING 0x0 ;  /* 0x0000000000007b1d */ /* 0x000fec0000010000 */
[----:B------:R-:W-:Y:S05]  /*38d0*/  BRA.U !UP0, `(.L_x_248) ;  /* 0x00000001089c7547 */ /* 0x000fea000b800000 */
[----:B------:R1:W-:Y:S01]  /*38e0*/  STS.128 [R35+0x10], R24 ;  /* 0x0000101823007388 */ /* 0x0003e20000000c00 */
[----:B------:R-:W-:Y:S01]  /*38f0*/  ISETP.NE.AND P0, PT, R7, RZ, PT ;  /* 0x000000ff0700720c */ /* 0x000fe20003f05270 */
[----:B------:R-:W2:Y:S02]  /*3900*/  LDCU.64 UR8, c[0x0][0x398] ;  /* 0x00007300ff0877ac */ /* 0x000ea40008000a00 */
[----:B------:R-:W-:Y:S01]  /*3910*/  STS.128 [R35], R8 ;  /* 0x0000000823007388 */ /* 0x000fe20000000c00 */
[----:B-1----:R-:W-:Y:S02]  /*3920*/  IMAD.MOV.U32 R24, RZ, RZ, R31 ;  /* 0x000000ffff187224 */ /* 0x002fe400078e001f */
[----:B------:R-:W-:Y:S02]  /*3930*/  IMAD.MOV.U32 R25, RZ, RZ, R30 ;  /* 0x000000ffff197224 */ /* 0x000fe400078e001e */
[----:B------:R-:W-:Y:S02]  /*3940*/  IMAD.MOV.U32 R26, RZ, RZ, R28 ;  /* 0x000000ffff1a7224 */ /* 0x000fe400078e001c */
[----:B------:R-:W-:Y:S01]  /*3950*/  IMAD.MOV.U32 R27, RZ, RZ, R29 ;  /* 0x000000ffff1b7224 */ /* 0x000fe200078e001d */
[----:B------:R-:W1:Y:S04]  /*3960*/  S2R R28, SR_CTAID.X ;  /* 0x00000000001c7919 */ /* 0x000e680000002500 */
[----:B------:R3:W-:Y:S02]  /*3970*/  STS.128 [R35+0x20], R24 ;  /* 0x0000201823007388 */ /* 0x0007e40000000c00 */
[----:B---3--:R-:W-:-:S02]  /*3980*/  IMAD.MOV.U32 R24, RZ, RZ, R12 ;  /* 0x000000ffff187224 */ /* 0x008fc400078e000c */
[----:B------:R-:W-:Y:S02]  /*3990*/  IMAD.MOV.U32 R25, RZ, RZ, R13 ;  /* 0x000000ffff197224 */ /* 0x000fe400078e000d */
[----:B------:R-:W-:Y:S02]  /*39a0*/  IMAD.MOV.U32 R26, RZ, RZ, R14 ;  /* 0x000000ffff1a7224 */ /* 0x000fe400078e000e */
[----:B------:R-:W-:-:S05]  /*39b0*/  IMAD.MOV.U32 R27, RZ, RZ, R15 ;  /* 0x000000ffff1b7224 */ /* 0x000fca00078e000f */
[----:B------:R3:W-:Y:S01]  /*39c0*/  STS.128 [R35+0x30], R24 ;  /* 0x0000301823007388 */ /* 0x0007e20000000c00 */
[----:B------:R-:W-:-:S03]  /*39d0*/  NOP ;  /* 0x0000000000007918 */ /* 0x000fc60000000000 */
[----:B------:R-:W-:Y:S04]  /*39e0*/  LDS.128 R12, [R6] ;  /* 0x00000000060c7984 */ /* 0x000fe80000000c00 */
[----:B------:R-:W-:Y:S04]  /*39f0*/  LDS.128 R16, [R6+0x200] ;  /* 0x0002000006107984 */ /* 0x000fe80000000c00 */
[----:B0-----:R-:W-:Y:S01]  /*3a00*/  LDS.128 R20, [R6+0x400] ;  /* 0x0004000006147984 */ /* 0x001fe20000000c00 */
[----:B---3--:R-:W-:-:S03]  /*3a10*/  LOP3.LUT R25, R33, 0x1f, RZ, 0xc0, !PT ;  /* 0x0000001f21197812 */ /* 0x008fc600078ec0ff */
[----:B------:R-:W-:Y:S02]  /*3a20*/  LDS.128 R8, [R6+0x600] ;  /* 0x0006000006087984 */ /* 0x000fe40000000c00 */
[----:B-1----:R-:W-:Y:S02]  /*3a30*/  IMAD R25, R28, 0x400, R25 ;  /* 0x000004001c197824 */ /* 0x002fe400078e0219 */
[----:B------:R-:W-:Y:S01]  /*3a40*/  @!P0 STS [UR4+0x4000], R3 ;  /* 0x00400003ff008988 */ /* 0x000fe20008000804 */
[----:B------:R-:W-:Y:S02]  /*3a50*/  BAR.SYNC.DEFER_BLOCKING 0x0 ;  /* 0x0000000000007b1d */ /* 0x000fe40000010000 */
[----:B------:R-:W-:-:S04]  /*3a60*/  IADD3 R25, P3, PT, R32, R25, RZ ;  /* 0x0000001920197210 */ /* 0x000fc80007f7e0ff */
[----:B------:R-:W0:Y:S02]  /*3a70*/  LDS R7, [UR4+0x4000] ;  /* 0x00400004ff077984 */ /* 0x000e240008000800 */
[-C--:B0-----:R-:W-:Y:S01]  /*3a80*/  ISETP.GE.AND P0, PT, R4, R7.reuse, PT ;  /* 0x000000070400720c */ /* 0x081fe20003f06270 */
[----:B------:R-:W-:Y:S01]  /*3a90*/  IMAD.X R4, RZ, RZ, RZ, P3 ;  /* 0x000000ffff047224 */ /* 0x000fe200018e06ff */
[-C--:B------:R-:W-:Y:S02]  /*3aa0*/  ISETP.GE.AND P2, PT, R2, R7.reuse, PT ;  /* 0x000000070200720c */ /* 0x080fe40003f46270 */
[----:B--2---:R-:W-:Y:S02]  /*3ab0*/  LEA R2, P3, R25, UR8, 0x4 ;  /* 0x0000000819027c11 */ /* 0x004fe4000f8620ff */
        /* <DEDUP_REMOVED lines=9> */
.L_x_248:
[----:B------:R1:W-:Y:S01]  /*3b50*/  STS.128 [R35+0x10], R24 ;  /* 0x0000101823007388 */ /* 0x0003e20000000c00 */
[----:B------:R-:W-:Y:S01]  /*3b60*/  ISETP.NE.AND P0, PT, R7, RZ, PT ;  /* 0x000000ff0700720c */ /* 0x000fe20003f05270 */
[----:B------:R-:W2:Y:S02]  /*3b70*/  LDCU.64 UR8, c[0x0][0x3b0] ;  /* 0x00007600ff0877ac */ /* 0x000ea40008000a00 */
[----:B------:R-:W-:Y:S01]  /*3b80*/  STS.128 [R35], R8 ;  /* 0x0000000823007388 */ /* 0x000fe20000000c00 */
[----:B-1----:R-:W-:Y:S02]  /*3b90*/  IMAD.MOV.U32 R24, RZ, RZ, R31 ;  /* 0x000000ffff187224 */ /* 0x002fe400078e001f */
[----:B------:R-:W-:Y:S02]  /*3ba0*/  IMAD.MOV.U32 R25, RZ, RZ, R30 ;  /* 0x000000ffff197224 */ /* 0x000fe400078e001e */
[----:B------:R-:W-:Y:S02]  /*3bb0*/  IMAD.MOV.U32 R26, RZ, RZ, R28 ;  /* 0x000000ffff1a7224 */ /* 0x000fe400078e001c */
[----:B------:R-:W-:-:S02]  /*3bc0*/  IMAD.MOV.U32 R27, RZ, RZ, R29 ;  /* 0x000000ffff1b7224 */ /* 0x000fc400078e001d */
[----:B------:R-:W1:Y:S03]  /*3bd0*/  S2R R29, SR_CTAID.X ;  /* 0x00000000001d7919 */ /* 0x000e660000002500 */
[----:B------:R3:W-:Y:S02]  /*3be0*/  STS.128 [R35+0x20], R24 ;  /* 0x0000201823007388 */ /* 0x0007e40000000c00 */
[----:B---3--:R-:W-:Y:S02]  /*3bf0*/  IMAD.MOV.U32 R24, RZ, RZ, R12 ;  /* 0x000000ffff187224 */ /* 0x008fe400078e000c */
[----:B------:R-:W-:Y:S02]  /*3c00*/  IMAD.MOV.U32 R25, RZ, RZ, R13 ;  /* 0x000000ffff197224 */ /* 0x000fe400078e000d */
[----:B------:R-:W-:Y:S02]  /*3c10*/  IMAD.MOV.U32 R26, RZ, RZ, R14 ;  /* 0x000000ffff1a7224 */ /* 0x000fe400078e000e */
[----:B------:R-:W-:-:S05]  /*3c20*/  IMAD.MOV.U32 R27, RZ, RZ, R15 ;  /* 0x000000ffff1b7224 */ /* 0x000fca00078e000f */
[----:B------:R-:W-:Y:S01]  /*3c30*/  STS.128 [R35+0x30], R24 ;  /* 0x0000301823007388 */ /* 0x000fe20000000c00 */
[----:B------:R-:W-:-:S03]  /*3c40*/  NOP ;  /* 0x0000000000007918 */ /* 0x000fc60000000000 */
[----:B------:R-:W-:Y:S01]  /*3c50*/  LDS.128 R12, [R6] ;  /* 0x00000000060c7984 */ /* 0x000fe20000000c00 */
[----:B-1----:R-:W-:-:S03]  /*3c60*/  LEA R29, P3, R29, R4, 0xa ;  /* 0x000000041d1d7211 */ /* 0x002fc600078650ff */
[----:B------:R-:W-:Y:S04]  /*3c70*/  LDS.128 R16, [R6+0x200] ;  /* 0x0002000006107984 */ /* 0x000fe80000000c00 */
[----:B0-----:R-:W-:Y:S04]  /*3c80*/  LDS.128 R20, [R6+0x400] ;  /* 0x0004000006147984 */ /* 0x001fe80000000c00 */
[----:B------:R-:W-:Y:S04]  /*3c90*/  LDS.128 R8, [R6+0x600] ;  /* 0x0006000006087984 */ /* 0x000fe80000000c00 */
[----:B------:R-:W-:Y:S01]  /*3ca0*/  @!P0 STS [UR4+0x4000], R3 ;  /* 0x00400003ff008988 */ /* 0x000fe20008000804 */
[----:B------:R-:W-:Y:S06]  /*3cb0*/  BAR.SYNC.DEFER_BLOCKING 0x0 ;  /* 0x0000000000007b1d */ /* 0x000fec0000010000 */
[----:B------:R-:W0:Y:S02]  /*3cc0*/  LDS R7, [UR4+0x4000] ;  /* 0x00400004ff077984 */ /* 0x000e240008000800 */
[-C--:B0-----:R-:W-:Y:S01]  /*3cd0*/  ISETP.GE.AND P2, PT, R2, R7.reuse, PT ;  /* 0x000000070200720c */ /* 0x081fe20003f46270 */
[----:B------:R-:W-:Y:S01]  /*3ce0*/  IMAD.X R2, RZ, RZ, RZ, P3 ;  /* 0x000000ffff027224 */ /* 0x000fe200018e06ff */
[----:B------:R-:W-:-:S02]  /*3cf0*/  ISETP.GE.AND P1, PT, R4, R7, PT ;  /* 0x000000070400720c */ /* 0x000fc40003f26270 */
[----:B--2---:R-:W-:Y:S02]  /*3d00*/  LEA R4, P3, R29, UR8, 0x4 ;  /* 0x000000081d047c11 */ /* 0x004fe4000f8620ff */
[-C--:B------:R-:W-:Y:S02]  /*3d10*/  ISETP.GE.AND P0, PT, R5, R7.reuse, PT ;  /* 0x000000070500720c */ /* 0x080fe40003f06270 */
[----:B------:R-:W-:Y:S02]  /*3d20*/  LEA.HI.X R5, R29, UR9, R2, 0x4, P3 ;  /* 0x000000091d057c11 */ /* 0x000fe400098f2402 */
[----:B------:R-:W-:-:S03]  /*3d30*/  ISETP.GE.AND P3, PT, R0, R7, PT ;  /* 0x000000070000720c */ /* 0x000fc60003f66270 */
[----:B------:R0:W-:Y:S04]  /*3d40*/  @!P2 STG.E.128 desc[UR6][R4.64+0x400], R20 ;  /* 0x000400140400a986 */ /* 0x0001e8000c101d06 */
[----:B------:R0:W-:Y:S04]  /*3d50*/  @!P1 STG.E.128 desc[UR6][R4.64], R12 ;  /* 0x0000000c04009986 */ /* 0x0001e8000c101d06 */
[----:B------:R0:W-:Y:S02]  /*3d60*/  @!P0 STG.E.128 desc[UR6][R4.64+0x200], R16 ;  /* 0x0002001004008986 */ /* 0x0001e4000c101d06 */
[----:B------:R-:W-:Y:S05]  /*3d70*/  @P3 EXIT ;  /* 0x000000000000394d */ /* 0x000fea0003800000 */
[----:B------:R-:W-:Y:S01]  /*3d80*/  STG.E.128 desc[UR6][R4.64+0x600], R8 ;  /* 0x0006000804007986 */ /* 0x000fe2000c101d06 */
[----:B------:R-:W-:Y:S05]  /*3d90*/  EXIT ;  /* 0x000000000000794d */ /* 0x000fea0003800000 */
.L_x_249:
        /* <DEDUP_REMOVED lines=14> */
.L_x_256:


//--------------------- .text._ZN3cub18CUB_300001_SM_10006detail11EmptyKernelIvEEvv --------------------------
	.section	.text._ZN3cub18CUB_300001_SM_10006detail11EmptyKernelIvEEvv,"ax",@progbits
	.align	128
        .global         _ZN3cub18CUB_300001_SM_10006detail11EmptyKernelIvEEvv
        .type           _ZN3cub18CUB_300001_SM_10006detail11EmptyKernelIvEEvv,@function
        .size           _ZN3cub18CUB_300001_SM_10006detail11EmptyKernelIvEEvv,(.L_x_257 - _ZN3cub18CUB_300001_SM_10006detail11EmptyKernelIvEEvv)
        .other          _ZN3cub18CUB_300001_SM_10006detail11EmptyKernelIvEEvv,@"STO_CUDA_ENTRY STV_DEFAULT"
_ZN3cub18CUB_300001_SM_10006detail11EmptyKernelIvEEvv:
.text._ZN3cub18CUB_300001_SM_10006detail11EmptyKernelIvEEvv:
[----:B------:R-:W-:Y:S01]  /*0000*/  LDC R1, c[0x0][0x37c] ;  /* 0x0000df00ff017b82 */ /* 0x000fe20000000800 */
[----:B------:R-:W-:Y:S05]  /*0010*/  EXIT ;  /* 0x000000000000794d */ /* 0x000fea0003800000 */
.L_x_250:
        /* <DEDUP_REMOVED lines=14> */
.L_x_257:


//--------------------- .nv.shared._ZN3cub18CUB_300001_SM_10006detail10merge_sort26DeviceMergeSortMergeKernelINS2_10policy_hubIN6thrust24THRUST_300001_SM_1000_NS10device_ptrI6ulong2EEE9Policy600ES9_PNS0_8NullTypeES9_SD_m11sort_ulong2S8_SC_EEvbT2_T3_T4_PT6_PT7_T5_PSH_SH_NS1_7vsmem_tE --------------------------
	.section	.nv.shared._ZN3cub18CUB_300001_SM_10006detail10merge_sort26DeviceMergeSortMergeKernelINS2_10policy_hubIN6thrust24THRUST_300001_SM_1000_NS10device_ptrI6ulong2EEE9Policy600ES9_PNS0_8NullTypeES9_SD_m11sort_ulong2S8_SC_EEvbT2_T3_T4_PT6_PT7_T5_PSH_SH_NS1_7vsmem_tE,"aw",@nobits
	.sectionflags	@""
	.align	16
.nv.shared._ZN3cub18CUB_300001_SM_10006detail10merge_sort26DeviceMergeSortMergeKernelINS2_10policy_hubIN6thrust24THRUST_300001_SM_1000_NS10device_ptrI6ulong2EEE9Policy600ES9_PNS0_8NullTypeES9_SD_m11sort_ulong2S8_SC_EEvbT2_T3_T4_PT6_PT7_T5_PSH_SH_NS1_7vsmem_tE:
	.zero		17424


//--------------------- .nv.shared.reserved.0     --------------------------
	.section	.nv.shared.reserved.0,"aw",@nobits
	.weak		__nv_reservedSMEM_offset_0_alias
	.size		__nv_reservedSMEM_offset_0_alias, 0, 64
	.other		__nv_reservedSMEM_offset_0_alias,@"STO_CUDA_RESERVED_SHARED STV_DEFAULT"
__nv_reservedSMEM_offset_0_alias:
	.zero		0
	.zero		64


//--------------------- .nv.global                --------------------------
	.section	.nv.global,"aw",@nobits
.nv.global:
	.type		_ZN30_INTERNAL_3650d519_4_k_cu_main6thrust24THRUST_300001_SM_1000_NS12placeholders2_8E,@object
	.size		_ZN30_INTERNAL_3650d519_4_k_cu_main6thrust24THRUST_300001_SM_1000_NS12placeholders2_8E,(_ZN30_INTERNAL_3650d519_4_k_cu_main4cuda3std3__432_GLOBAL__N__3650d519_4_k_cu_main6ignoreE - _ZN30_INTERNAL_3650d519_4_k_cu_main6thrust24THRUST_300001_SM_1000_NS12placeholders2_8E)
_ZN30_INTERNAL_3650d519_4_k_cu_main6thrust24THRUST_300001_SM_1000_NS12placeholders2_8E:
	.zero		1
	.type		_ZN30_INTERNAL_3650d519_4_k_cu_main4cuda3std3__432_GLOBAL__N__3650d519_4_k_cu_main6ignoreE,@object
	.size		_ZN30_INTERNAL_3650d519_4_k_cu_main4cuda3std3__432_GLOBAL__N__3650d519_4_k_cu_main6ignoreE,(_ZN30_INTERNAL_3650d519_4_k_cu_main4cuda3std6ranges3__45__cpo4dataE - _ZN30_INTERNAL_3650d519_4_k_cu_main4cuda3std3__432_GLOBAL__N__3650d519_4_k_cu_main6ignoreE)
_ZN30_INTERNAL_3650d519_4_k_cu_main4cuda3std3__432_GLOBAL__N__3650d519_4_k_cu_main6ignoreE:
	.zero		1
	.type		_ZN30_INTERNAL_3650d519_4_k_cu_main4cuda3std6ranges3__45__cpo4dataE,@object
	.size		_ZN30_INTERNAL_3650d519_4_k_cu_main4cuda3std6ranges3__45__cpo4dataE,(_ZN30_INTERNAL_3650d519_4_k_cu_main6thrust24THRUST_300001_SM_1000_NS6system3cpp3parE - _ZN30_INTERNAL_3650d519_4_k_cu_main4cuda3std6ranges3__45__cpo4dataE)
_ZN30_INTERNAL_3650d519_4_k_cu_main4cuda3std6ranges3__45__cpo4dataE:
	.zero		1
	.type		_ZN30_INTERNAL_3650d519_4_k_cu_main6thrust24THRUST_300001_SM_1000_NS6system3cpp3parE,@object
	.size		_ZN30_INTERNAL_3650d519_4_k_cu_main6thrust24THRUST_300001_SM_1000_NS6system3cpp3parE,(_ZN30_INTERNAL_3650d519_4_k_cu_main4cuda3std3__45__cpo5beginE - _ZN30_INTERNAL_3650d519_4_k_cu_main6thrust24THRUST_300001_SM_1000_NS6system3cpp3parE)
_ZN30_INTERNAL_3650d519_4_k_cu_main6thrust24THRUST_300001_SM_1000_NS6system3cpp3parE:
	.zero		1
	.type		_ZN30_INTERNAL_3650d519_4_k_cu_main4cuda3std3__45__cpo5beginE,@object
	.size		_ZN30_INTERNAL_3650d519_4_k_cu_main4cuda3std3__45__cpo5beginE,(_ZN30_INTERNAL_3650d519_4_k_cu_main4cuda3std6ranges3__45__cpo5beginE - _ZN30_INTERNAL_3650d519_4_k_cu_main4cuda3std3__45__cpo5beginE)
_ZN30_INTERNAL_3650d519_4_k_cu_main4cuda3std3__45__cpo5beginE:
	.zero		1
	.type		_ZN30_INTERNAL_3650d519_4_k_cu_main4cuda3std6ranges3__45__cpo5beginE,@object
	.size		_ZN30_INTERNAL_3650d519_4_k_cu_main4cuda3std6ranges3__45__cpo5beginE,(_ZN30_INTERNAL_3650d519_4_k_cu_main6thrust24THRUST_300001_SM_1000_NS6deviceE - _ZN30_INTERNAL_3650d519_4_k_cu_main4cuda3std6ranges3__45__cpo5beginE)
_ZN30_INTERNAL_3650d519_4_k_cu_main4cuda3std6ranges3__45__cpo5beginE:
	.zero		1
	.type		_ZN30_INTERNAL_3650d519_4_k_cu_main6thrust24THRUST_300001_SM_1000_NS6deviceE,@object
	.size		_ZN30_INTERNAL_3650d519_4_k_cu_main6thrust24THRUST_300001_SM_1000_NS6deviceE,(_ZN30_INTERNAL_3650d519_4_k_cu_main4cuda3std3__47nulloptE - _ZN30_INTERNAL_3650d519_4_k_cu_main6thrust24THRUST_300001_SM_1000_NS6deviceE)
_ZN30_INTERNAL_3650d519_4_k_cu_main6thrust24THRUST_300001_SM_1000_NS6deviceE:
	.zero		1
	.type		_ZN30_INTERNAL_3650d519_4_k_cu_main4cuda3std3__47nulloptE,@object
	.size		_ZN30_INTERNAL_3650d519_4_k_cu_main4cuda3std3__47nulloptE,(_ZN30_INTERNAL_3650d519_4_k_cu_main4cuda3std6ranges3__45__cpo8distanceE - _ZN30_INTERNAL_3650d519_4_k_cu_main4cuda3std3__47nulloptE)
_ZN30_INTERNAL_3650d519_4_k_cu_main4cuda3std3__47nulloptE:
	.zero		1
	.type		_ZN30_INTERNAL_3650d519_4_k_cu_main4cuda3std6ranges3__45__cpo8distanceE,@object
	.size		_ZN30_INTERNAL_3650d519_4_k_cu_main4cuda3std6ranges3__45__cpo8distanceE,(_ZN30_INTERNAL_3650d519_4_k_cu_main6thrust24THRUST_300001_SM_1000_NS12placeholders2_4E - _ZN30_INTERNAL_3650d519_4_k_cu_main4cuda3std6ranges3__45__cpo8distanceE)
_ZN30_INTERNAL_3650d519_4_k_cu_main4cuda3std6ranges3__45__cpo8distanceE:
	.zero		1
	.type		_ZN30_INTERNAL_3650d519_4_k_cu_main6thrust24THRUST_300001_SM_1000_NS12placeholders2_4E,@object
	.size		_ZN30_INTERNAL_3650d519_4_k_cu_main6thrust24THRUST_300001_SM_1000_NS12placeholders2_4E,(_ZN30_INTERNAL_3650d519_4_k_cu_main4cuda3std3__45__cpo6rbeginE - _ZN30_INTERNAL_3650d519_4_k_cu_main6thrust24THRUST_300001_SM_1000_NS12placeholders2_4E)
_ZN30_INTERNAL_3650d519_4_k_cu_main6thrust24THRUST_300001_SM_1000_NS12placeholders2_4E:
	.zero		1
	.type		_ZN30_INTERNAL_3650d519_4_k_cu_main4cuda3std3__45__cpo6rbeginE,@object
	.size		_ZN30_INTERNAL_3650d519_4_k_cu_main4cuda3std3__45__cpo6rbeginE,(_ZN30_INTERNAL_3650d519_4_k_cu_main4cuda3std6ranges3__45__cpo7advanceE - _ZN30_INTERNAL_3650d519_4_k_cu_main4cuda3std3__45__cpo6rbeginE)
_ZN30_INTERNAL_3650d519_4_k_cu_main4cuda3std3__45__cpo6rbeginE:
	.zero		1
	.type		_ZN30_INTERNAL_3650d519_4_k_cu_main4cuda3std6ranges3__45__cpo7advanceE,@object
	.size		_ZN30_INTERNAL_3650d519_4_k_cu_main4cuda3std6ranges3__45__cpo7advanceE,(_ZN30_INTERNAL_3650d519_4_k_cu_main6thrust24THRUST_300001_SM_1000_NS12placeholders3_10E - _ZN30_INTERNAL_3650d519_4_k_cu_main4cuda3std6ranges3__45__cpo7advanceE)
_ZN30_INTERNAL_3650d519_4_k_cu_main4cuda3std6ranges3__45__cpo7advanceE:
	.zero		1
	.type		_ZN30_INTERNAL_3650d519_4_k_cu_main6thrust24THRUST_300001_SM_1000_NS12placeholders3_10E,@object
	.size		_ZN30_INTERNAL_3650d519_4_k_cu_main6thrust24THRUST_300001_SM_1000_NS12placeholders3_10E,(_ZN30_INTERNAL_3650d519_4_k_cu_main4cuda3std3__48in_placeE - _ZN30_INTERNAL_3650d519_4_k_cu_main6thrust24THRUST_300001_SM_1000_NS12placeholders3_10E)
_ZN30_INTERNAL_3650d519_4_k_cu_main6thrust24THRUST_300001_SM_1000_NS12placeholders3_10E:
	.zero		1
	.type		_ZN30_INTERNAL_3650d519_4_k_cu_main4cuda3std3__48in_placeE,@object
	.size		_ZN30_INTERNAL_3650d519_4_k_cu_main4cuda3std3__48in_placeE,(_ZN30_INTERNAL_3650d519_4_k_cu_main4cuda3std6ranges3__45__cpo4sizeE - _ZN30_INTERNAL_3650d519_4_k_cu_main4cuda3std3__48in_placeE)
_ZN30_INTERNAL_3650d519_4_k_cu_main4cuda3std3__48in_placeE:
	.zero		1
	.type		_ZN30_INTERNAL_3650d519_4_k_cu_main4cuda3std6ranges3__45__cpo4sizeE,@object
	.size		_ZN30_INTERNAL_3650d519_4_k_cu_main4cuda3std6ranges3__45__cpo4sizeE,(_ZN30_INTERNAL_3650d519_4_k_cu_main6thrust24THRUST_300001_SM_1000_NS12placeholders2_2E - _ZN30_INTERNAL_3650d519_4_k_cu_main4cuda3std6ranges3__45__cpo4sizeE)
_ZN30_INTERNAL_3650d519_4_k_cu_main4cuda3std6ranges3__45__cpo4sizeE:
	.zero		1
	.type		_ZN30_INTERNAL_3650d519_4_k_cu_main6thrust24THRUST_300001_SM_1000_NS12placeholders2_2E,@object
	.size		_ZN30_INTERNAL_3650d519_4_k_cu_main6thrust24THRUST_300001_SM_1000_NS12placeholders2_2E,(_ZN30_INTERNAL_3650d519_4_k_cu_main4cuda3std3__45__cpo6cbeginE - _ZN30_INTERNAL_3650d519_4_k_cu_main6thrust24THRUST_300001_SM_1000_NS12placeholders2_2E)
_ZN30_INTERNAL_3650d519_4_k_cu_main6thrust24THRUST_300001_SM_1000_NS12placeholders2_2E:
	.zero		1
	.type		_ZN30_INTERNAL_3650d519_4_k_cu_main4cuda3std3__45__cpo6cbeginE,@object
	.size		_ZN30_INTERNAL_3650d519_4_k_cu_main4cuda3std3__45__cpo6cbeginE,(_ZN30_INTERNAL_3650d519_4_k_cu_main4cuda3std6ranges3__45__cpo6cbeginE - _ZN30_INTERNAL_3650d519_4_k_cu_main4cuda3std3__45__cpo6cbeginE)
_ZN30_INTERNAL_3650d519_4_k_cu_main4cuda3std3__45__cpo6cbeginE:
	.zero		1
	.type		_ZN30_INTERNAL_3650d519_4_k_cu_main4cuda3std6ranges3__45__cpo6cbeginE,@object
	.size		_ZN30_INTERNAL_3650d519_4_k_cu_main4cuda3std6ranges3__45__cpo6cbeginE,(_ZN30_INTERNAL_3650d519_4_k_cu_main6thrust24THRUST_300001_SM_1000_NS12placeholders2_6E - _ZN30_INTERNAL_3650d519_4_k_cu_main4cuda3std6ranges3__45__cpo6cbeginE)
_ZN30_INTERNAL_3650d519_4_k_cu_main4cuda3std6ranges3__45__cpo6cbeginE:
	.zero		1
	.type		_ZN30_INTERNAL_3650d519_4_k_cu_main6thrust24THRUST_300001_SM_1000_NS12placeholders2_6E,@object
	.size		_ZN30_INTERNAL_3650d519_4_k_cu_main6thrust24THRUST_300001_SM_1000_NS12placeholders2_6E,(_ZN30_INTERNAL_3650d519_4_k_cu_main4cuda3std3__45__cpo7crbeginE - _ZN30_INTERNAL_3650d519_4_k_cu_main6thrust24THRUST_300001_SM_1000_NS12placeholders2_6E)
_ZN30_INTERNAL_3650d519_4_k_cu_main6thrust24THRUST_300001_SM_1000_NS12placeholders2_6E:
	.zero		1
	.type		_ZN30_INTERNAL_3650d519_4_k_cu_main4cuda3std3__45__cpo7crbeginE,@object
	.size		_ZN30_INTERNAL_3650d519_4_k_cu_main4cuda3std3__45__cpo7crbeginE,(_ZN30_INTERNAL_3650d519_4_k_cu_main4cuda3std6ranges3__45__cpo4nextE - _ZN30_INTERNAL_3650d519_4_k_cu_main4cuda3std3__45__cpo7crbeginE)
_ZN30_INTERNAL_3650d519_4_k_cu_main4cuda3std3__45__cpo7crbeginE:
	.zero		1
	.type		_ZN30_INTERNAL_3650d519_4_k_cu_main4cuda3std6ranges3__45__cpo4nextE,@object
	.size		_ZN30_INTERNAL_3650d519_4_k_cu_main4cuda3std6ranges3__45__cpo4nextE,(_ZN30_INTERNAL_3650d519_4_k_cu_main4cuda3std6ranges3__45__cpo4swapE - _ZN30_INTERNAL_3650d519_4_k_cu_main4cuda3std6ranges3__45__cpo4nextE)
_ZN30_INTERNAL_3650d519_4_k_cu_main4cuda3std6ranges3__45__cpo4nextE:
	.zero		1
	.type		_ZN30_INTERNAL_3650d519_4_k_cu_main4cuda3std6ranges3__45__cpo4swapE,@object
	.size		_ZN30_INTERNAL_3650d519_4_k_cu_main4cuda3std6ranges3__45__cpo4swapE,(_ZN30_INTERNAL_3650d519_4_k_cu_main6thrust24THRUST_300001_SM_1000_NS8cuda_cub10par_nosyncE - _ZN30_INTERNAL_3650d519_4_k_cu_main4cuda3std6ranges3__45__cpo4swapE)
_ZN30_INTERNAL_3650d519_4_k_cu_main4cuda3std6ranges3__45__cpo4swapE:
	.zero		1
	.type		_ZN30_INTERNAL_3650d519_4_k_cu_main6thrust24THRUST_300001_SM_1000_NS8cuda_cub10par_nosyncE,@object
	.size		_ZN30_INTERNAL_3650d519_4_k_cu_main6thrust24THRUST_300001_SM_1000_NS8cuda_cub10par_nosyncE,(_ZN30_INTERNAL_3650d519_4_k_cu_main6thrust24THRUST_300001_SM_1000_NS3seqE - _ZN30_INTERNAL_3650d519_4_k_cu_main6thrust24THRUST_300001_SM_1000_NS8cuda_cub10par_nosyncE)
_ZN30_INTERNAL_3650d519_4_k_cu_main6thrust24THRUST_300001_SM_1000_NS8cuda_cub10par_nosyncE:
	.zero		1
	.type		_ZN30_INTERNAL_3650d519_4_k_cu_main6thrust24THRUST_300001_SM_1000_NS3seqE,@object
	.size		_ZN30_INTERNAL_3650d519_4_k_cu_main6thrust24THRUST_300001_SM_1000_NS3seqE,(_ZN30_INTERNAL_3650d519_4_k_cu_main4cuda3std3__420unreachable_sentinelE - _ZN30_INTERNAL_3650d519_4_k_cu_main6thrust24THRUST_300001_SM_1000_NS3seqE)
_ZN30_INTERNAL_3650d519_4_k_cu_main6thrust24THRUST_300001_SM_1000_NS3seqE:
	.zero		1
	.type		_ZN30_INTERNAL_3650d519_4_k_cu_main4cuda3std3__420unreachable_sentinelE,@object
	.size		_ZN30_INTERNAL_3650d519_4_k_cu_main4cuda3std3__420unreachable_sentinelE,(_ZN30_INTERNAL_3650d519_4_k_cu_main4cuda3std6ranges3__45__cpo5ssizeE - _ZN30_INTERNAL_3650d519_4_k_cu_main4cuda3std3__420unreachable_sentinelE)
_ZN30_INTERNAL_3650d519_4_k_cu_main4cuda3std3__420unreachable_sentinelE:
	.zero		1
	.type		_ZN30_INTERNAL_3650d519_4_k_cu_main4cuda3std6ranges3__45__cpo5ssizeE,@object
	.size		_ZN30_INTERNAL_3650d519_4_k_cu_main4cuda3std6ranges3__45__cpo5ssizeE,(_ZN30_INTERNAL_3650d519_4_k_cu_main6thrust24THRUST_300001_SM_1000_NS12placeholders2_3E - _ZN30_INTERNAL_3650d519_4_k_cu_main4cuda3std6ranges3__45__cpo5ssizeE)
_ZN30_INTERNAL_3650d519_4_k_cu_main4cuda3std6ranges3__45__cpo5ssizeE:
	.zero		1
	.type		_ZN30_INTERNAL_3650d519_4_k_cu_main6thrust24THRUST_300001_SM_1000_NS12placeholders2_3E,@object
	.size		_ZN30_INTERNAL_3650d519_4_k_cu_main6thrust24THRUST_300001_SM_1000_NS12placeholders2_3E,(_ZN30_INTERNAL_3650d519_4_k_cu_main4cuda3std3__45__cpo4cendE - _ZN30_INTERNAL_3650d519_4_k_cu_main6thrust24THRUST_300001_SM_1000_NS12placeholders2_3E)
_ZN30_INTERNAL_3650d519_4_k_cu_main6thrust24THRUST_300001_SM_1000_NS12placeholders2_3E:
	.zero		1
	.type		_ZN30_INTERNAL_3650d519_4_k_cu_main4cuda3std3__45__cpo4cendE,@object
	.size		_ZN30_INTERNAL_3650d519_4_k_cu_main4cuda3std3__45__cpo4cendE,(_ZN30_INTERNAL_3650d519_4_k_cu_main4cuda3std6ranges3__45__cpo4cendE - _ZN30_INTERNAL_3650d519_4_k_cu_main4cuda3std3__45__cpo4cendE)
_ZN30_INTERNAL_3650d519_4_k_cu_main4cuda3std3__45__cpo4cendE:
	.zero		1
	.type		_ZN30_INTERNAL_3650d519_4_k_cu_main4cuda3std6ranges3__45__cpo4cendE,@object
	.size		_ZN30_INTERNAL_3650d519_4_k_cu_main4cuda3std6ranges3__45__cpo4cendE,(_ZN30_INTERNAL_3650d519_4_k_cu_main6thrust24THRUST_300001_SM_1000_NS12placeholders2_7E - _ZN30_INTERNAL_3650d519_4_k_cu_main4cuda3std6ranges3__45__cpo4cendE)
_ZN30_INTERNAL_3650d519_4_k_cu_main4cuda3std6ranges3__45__cpo4cendE:
	.zero		1
	.type		_ZN30_INTERNAL_3650d519_4_k_cu_main6thrust24THRUST_300001_SM_1000_NS12placeholders2_7E,@object
	.size		_ZN30_INTERNAL_3650d519_4_k_cu_main6thrust24THRUST_300001_SM_1000_NS12placeholders2_7E,(_ZN30_INTERNAL_3650d519_4_k_cu_main4cuda3std3__45__cpo5crendE - _ZN30_INTERNAL_3650d519_4_k_cu_main6thrust24THRUST_300001_SM_1000_NS12placeholders2_7E)
_ZN30_INTERNAL_3650d519_4_k_cu_main6thrust24THRUST_300001_SM_1000_NS12placeholders2_7E:
	.zero		1
	.type		_ZN30_INTERNAL_3650d519_4_k_cu_main4cuda3std3__45__cpo5crendE,@object
	.size		_ZN30_INTERNAL_3650d519_4_k_cu_main4cuda3std3__45__cpo5crendE,(_ZN30_INTERNAL_3650d519_4_k_cu_main4cuda3std6ranges3__45__cpo4prevE - _ZN30_INTERNAL_3650d519_4_k_cu_main4cuda3std3__45__cpo5crendE)
_ZN30_INTERNAL_3650d519_4_k_cu_main4cuda3std3__45__cpo5crendE:
	.zero		1
	.type		_ZN30_INTERNAL_3650d519_4_k_cu_main4cuda3std6ranges3__45__cpo4prevE,@object
	.size		_ZN30_INTERNAL_3650d519_4_k_cu_main4cuda3std6ranges3__45__cpo4prevE,(_ZN30_INTERNAL_3650d519_4_k_cu_main4cuda3std6ranges3__45__cpo9iter_moveE - _ZN30_INTERNAL_3650d519_4_k_cu_main4cuda3std6ranges3__45__cpo4prevE)
_ZN30_INTERNAL_3650d519_4_k_cu_main4cuda3std6ranges3__45__cpo4prevE:
	.zero		1
	.type		_ZN30_INTERNAL_3650d519_4_k_cu_main4cuda3std6ranges3__45__cpo9iter_moveE,@object
	.size		_ZN30_INTERNAL_3650d519_4_k_cu_main4cuda3std6ranges3__45__cpo9iter_moveE,(_ZN30_INTERNAL_3650d519_4_k_cu_main6thrust24THRUST_300001_SM_1000_NS6system6detail10sequential3seqE - _ZN30_INTERNAL_3650d519_4_k_cu_main4cuda3std6ranges3__45__cpo9iter_moveE)
_ZN30_INTERNAL_3650d519_4_k_cu_main4cuda3std6ranges3__45__cpo9iter_moveE:
	.zero		1
	.type		_ZN30_INTERNAL_3650d519_4_k_cu_main6thrust24THRUST_300001_SM_1000_NS6system6detail10sequential3seqE,@object
	.size		_ZN30_INTERNAL_3650d519_4_k_cu_main6thrust24THRUST_300001_SM_1000_NS6system6detail10sequential3seqE,(_ZN30_INTERNAL_3650d519_4_k_cu_main6thrust24THRUST_300001_SM_1000_NS12placeholders2_9E - _ZN30_INTERNAL_3650d519_4_k_cu_main6thrust24THRUST_300001_SM_1000_NS6system6detail10sequential3seqE)
_ZN30_INTERNAL_3650d519_4_k_cu_main6thrust24THRUST_300001_SM_1000_NS6system6detail10sequential3seqE:
	.zero		1
	.type		_ZN30_INTERNAL_3650d519_4_k_cu_main6thrust24THRUST_300001_SM_1000_NS12placeholders2_9E,@object
	.size		_ZN30_INTERNAL_3650d519_4_k_cu_main6thrust24THRUST_300001_SM_1000_NS12placeholders2_9E,(_ZN30_INTERNAL_3650d519_4_k_cu_main4cuda3std3__419piecewise_constructE - _ZN30_INTERNAL_3650d519_4_k_cu_main6thrust24THRUST_300001_SM_1000_NS12placeholders2_9E)
_ZN30_INTERNAL_3650d519_4_k_cu_main6thrust24THRUST_300001_SM_1000_NS12placeholders2_9E:
	.zero		1
	.type		_ZN30_INTERNAL_3650d519_4_k_cu_main4cuda3std3__419piecewise_constructE,@object
	.size		_ZN30_INTERNAL_3650d519_4_k_cu_main4cuda3std3__419piecewise_constructE,(_ZN30_INTERNAL_3650d519_4_k_cu_main4cuda3std6ranges3__45__cpo5cdataE - _ZN30_INTERNAL_3650d519_4_k_cu_main4cuda3std3__419piecewise_constructE)
_ZN30_INTERNAL_3650d519_4_k_cu_main4cuda3std3__419piecewise_constructE:
	.zero		1
	.type		_ZN30_INTERNAL_3650d519_4_k_cu_main4cuda3std6ranges3__45__cpo5cdataE,@object
	.size		_ZN30_INTERNAL_3650d519_4_k_cu_main4cuda3std6ranges3__45__cpo5cdataE,(_ZN30_INTERNAL_3650d519_4_k_cu_main6thrust24THRUST_300001_SM_1000_NS12placeholders2_1E - _ZN30_INTERNAL_3650d519_4_k_cu_main4cuda3std6ranges3__45__cpo5cdataE)
_ZN30_INTERNAL_3650d519_4_k_cu_main4cuda3std6ranges3__45__cpo5cdataE:
	.zero		1
	.type		_ZN30_INTERNAL_3650d519_4_k_cu_main6thrust24THRUST_300001_SM_1000_NS12placeholders2_1E,@object
	.size		_ZN30_INTERNAL_3650d519_4_k_cu_main6thrust24THRUST_300001_SM_1000_NS12placeholders2_1E,(_ZN30_INTERNAL_3650d519_4_k_cu_main4cuda3std3__45__cpo3endE - _ZN30_INTERNAL_3650d519_4_k_cu_main6thrust24THRUST_300001_SM_1000_NS12placeholders2_1E)
_ZN30_INTERNAL_3650d519_4_k_cu_main6thrust24THRUST_300001_SM_1000_NS12placeholders2_1E:
	.zero		1
	.type		_ZN30_INTERNAL_3650d519_4_k_cu_main4cuda3std3__45__cpo3endE,@object
	.size		_ZN30_INTERNAL_3650d519_4_k_cu_main4cuda3std3__45__cpo3endE,(_ZN30_INTERNAL_3650d519_4_k_cu_main4cuda3std6ranges3__45__cpo3endE - _ZN30_INTERNAL_3650d519_4_k_cu_main4cuda3std3__45__cpo3endE)
_ZN30_INTERNAL_3650d519_4_k_cu_main4cuda3std3__45__cpo3endE:
	.zero		1
	.type		_ZN30_INTERNAL_3650d519_4_k_cu_main4cuda3std6ranges3__45__cpo3endE,@object
	.size		_ZN30_INTERNAL_3650d519_4_k_cu_main4cuda3std6ranges3__45__cpo3endE,(_ZN30_INTERNAL_3650d519_4_k_cu_main6thrust24THRUST_300001_SM_1000_NS12placeholders2_5E - _ZN30_INTERNAL_3650d519_4_k_cu_main4cuda3std6ranges3__45__cpo3endE)
_ZN30_INTERNAL_3650d519_4_k_cu_main4cuda3std6ranges3__45__cpo3endE:
	.zero		1
	.type		_ZN30_INTERNAL_3650d519_4_k_cu_main6thrust24THRUST_300001_SM_1000_NS12placeholders2_5E,@object
	.size		_ZN30_INTERNAL_3650d519_4_k_cu_main6thrust24THRUST_300001_SM_1000_NS12placeholders2_5E,(_ZN30_INTERNAL_3650d519_4_k_cu_main4cuda3std3__45__cpo4rendE - _ZN30_INTERNAL_3650d519_4_k_cu_main6thrust24THRUST_300001_SM_1000_NS12placeholders2_5E)
_ZN30_INTERNAL_3650d519_4_k_cu_main6thrust24THRUST_300001_SM_1000_NS12placeholders2_5E:
	.zero		1
	.type		_ZN30_INTERNAL_3650d519_4_k_cu_main4cuda3std3__45__cpo4rendE,@object
	.size		_ZN30_INTERNAL_3650d519_4_k_cu_main4cuda3std3__45__cpo4rendE,(_ZN30_INTERNAL_3650d519_4_k_cu_main4cuda3std6ranges3__45__cpo9iter_swapE - _ZN30_INTERNAL_3650d519_4_k_cu_main4cuda3std3__45__cpo4rendE)
_ZN30_INTERNAL_3650d519_4_k_cu_main4cuda3std3__45__cpo4rendE:
	.zero		1
	.type		_ZN30_INTERNAL_3650d519_4_k_cu_main4cuda3std6ranges3__45__cpo9iter_swapE,@object
	.size		_ZN30_INTERNAL_3650d519_4_k_cu_main4cuda3std6ranges3__45__cpo9iter_swapE,(_ZN30_INTERNAL_3650d519_4_k_cu_main4cuda3std3__48unexpectE - _ZN30_INTERNAL_3650d519_4_k_cu_main4cuda3std6ranges3__45__cpo9iter_swapE)
_ZN30_INTERNAL_3650d519_4_k_cu_main4cuda3std6ranges3__45__cpo9iter_swapE:
	.zero		1
	.type		_ZN30_INTERNAL_3650d519_4_k_cu_main4cuda3std3__48unexpectE,@object
	.size		_ZN30_INTERNAL_3650d519_4_k_cu_main4cuda3std3__48unexpectE,(_ZN30_INTERNAL_3650d519_4_k_cu_main6thrust24THRUST_300001_SM_1000_NS8cuda_cub3parE - _ZN30_INTERNAL_3650d519_4_k_cu_main4cuda3std3__48unexpectE)
_ZN30_INTERNAL_3650d519_4_k_cu_main4cuda3std3__48unexpectE:
	.zero		1
	.type		_ZN30_INTERNAL_3650d519_4_k_cu_main6thrust24THRUST_300001_SM_1000_NS8cuda_cub3parE,@object
	.size		_ZN30_INTERNAL_3650d519_4_k_cu_main6thrust24THRUST_300001_SM_1000_NS8cuda_cub3parE,(.L_29 - _ZN30_INTERNAL_3650d519_4_k_cu_main6thrust24THRUST_300001_SM_1000_NS8cuda_cub3parE)
_ZN30_INTERNAL_3650d519_4_k_cu_main6thrust24THRUST_300001_SM_1000_NS8cuda_cub3parE:
	.zero		1
.L_29:


//--------------------- .nv.shared._ZN3cub18CUB_300001_SM_10006detail10merge_sort30DeviceMergeSortBlockSortKernelINS2_10policy_hubIN6thrust24THRUST_300001_SM_1000_NS10device_ptrI6ulong2EEE9Policy600ES9_PNS0_8NullTypeES9_SD_m11sort_ulong2S8_SC_EEvbT0_T1_T2_T3_T4_PT6_PT7_T5_NS1_7vsmem_tE --------------------------
	.section	.nv.shared._ZN3cub18CUB_300001_SM_10006detail10merge_sort30DeviceMergeSortBlockSortKernelINS2_10policy_hubIN6thrust24THRUST_300001_SM_1000_NS10device_ptrI6ulong2EEE9Policy600ES9_PNS0_8NullTypeES9_SD_m11sort_ulong2S8_SC_EEvbT0_T1_T2_T3_T4_PT6_PT7_T5_NS1_7vsmem_tE,"aw",@nobits
	.sectionflags	@""
	.align	16
.nv.shared._ZN3cub18CUB_300001_SM_10006detail10merge_sort30DeviceMergeSortBlockSortKernelINS2_10policy_hubIN6thrust24THRUST_300001_SM_1000_NS10device_ptrI6ulong2EEE9Policy600ES9_PNS0_8NullTypeES9_SD_m11sort_ulong2S8_SC_EEvbT0_T1_T2_T3_T4_PT6_PT7_T5_NS1_7vsmem_tE:
	.zero		17424


//--------------------- .nv.shared._ZN3cub18CUB_300001_SM_10006detail10merge_sort26DeviceMergeSortMergeKernelINS2_10policy_hubIN6thrust24THRUST_300001_SM_1000_NS10device_ptrI6ulong2EEE9Policy600ES9_PNS0_8NullTypeES9_SD_j11sort_ulong2S8_SC_EEvbT2_T3_T4_PT6_PT7_T5_PSH_SH_NS1_7vsmem_tE --------------------------
	.section	.nv.shared._ZN3cub18CUB_300001_SM_10006detail10merge_sort26DeviceMergeSortMergeKernelINS2_10policy_hubIN6thrust24THRUST_300001_SM_1000_NS10device_ptrI6ulong2EEE9Policy600ES9_PNS0_8NullTypeES9_SD_j11sort_ulong2S8_SC_EEvbT2_T3_T4_PT6_PT7_T5_PSH_SH_NS1_7vsmem_tE,"aw",@nobits
	.sectionflags	@""
	.align	16
.nv.shared._ZN3cub18CUB_300001_SM_10006detail10merge_sort26DeviceMergeSortMergeKernelINS2_10policy_hubIN6thrust24THRUST_300001_SM_1000_NS10device_ptrI6ulong2EEE9Policy600ES9_PNS0_8NullTypeES9_SD_j11sort_ulong2S8_SC_EEvbT2_T3_T4_PT6_PT7_T5_PSH_SH_NS1_7vsmem_tE:
	.zero		17424


//--------------------- .nv.shared._ZN3cub18CUB_300001_SM_10006detail10merge_sort30DeviceMergeSortBlockSortKernelINS2_10policy_hubIN6thrust24THRUST_300001_SM_1000_NS10device_ptrI6ulong2EEE9Policy600ES9_PNS0_8NullTypeES9_SD_j11sort_ulong2S8_SC_EEvbT0_T1_T2_T3_T4_PT6_PT7_T5_NS1_7vsmem_tE --------------------------
	.section	.nv.shared._ZN3cub18CUB_300001_SM_10006detail10merge_sort30DeviceMergeSortBlockSortKernelINS2_10policy_hubIN6thrust24THRUST_300001_SM_1000_NS10device_ptrI6ulong2EEE9Policy600ES9_PNS0_8NullTypeES9_SD_j11sort_ulong2S8_SC_EEvbT0_T1_T2_T3_T4_PT6_PT7_T5_NS1_7vsmem_tE,"aw",@nobits
	.sectionflags	@""
	.align	16
.nv.shared._ZN3cub18CUB_300001_SM_10006detail10merge_sort30DeviceMergeSortBlockSortKernelINS2_10policy_hubIN6thrust24THRUST_300001_SM_1000_NS10device_ptrI6ulong2EEE9Policy600ES9_PNS0_8NullTypeES9_SD_j11sort_ulong2S8_SC_EEvbT0_T1_T2_T3_T4_PT6_PT7_T5_NS1_7vsmem_tE:
	.zero		17424


//--------------------- .nv.constant0._ZN3cub18CUB_300001_SM_10006detail10merge_sort26DeviceMergeSortMergeKernelINS2_10policy_hubIN6thrust24THRUST_300001_SM_1000_NS10device_ptrI6ulong2EEE9Policy600ES9_PNS0_8NullTypeES9_SD_m11sort_ulong2S8_SC_EEvbT2_T3_T4_PT6_PT7_T5_PSH_SH_NS1_7vsmem_tE --------------------------
	.section	.nv.constant0._ZN3cub18CUB_300001_SM_10006detail10merge_sort26DeviceMergeSortMergeKernelINS2_10policy_hubIN6thrust24THRUST_300001_SM_1000_NS10device_ptrI6ulong2EEE9Policy600ES9_PNS0_8NullTypeES9_SD_m11sort_ulong2S8_SC_EEvbT2_T3_T4_PT6_PT7_T5_PSH_SH_NS1_7vsmem_tE,"a",@progbits
	.sectionflags	@""
	.align	4
.nv.constant0._ZN3cub18CUB_300001_SM_10006detail10merge_sort26DeviceMergeSortMergeKernelINS2_10policy_hubIN6thrust24THRUST_300001_SM_1000_NS10device_ptrI6ulong2EEE9Policy600ES9_PNS0_8NullTypeES9_SD_m11sort_ulong2S8_SC_EEvbT2_T3_T4_PT6_PT7_T5_PSH_SH_NS1_7vsmem_tE:
	.zero		976


//--------------------- .nv.constant0._ZN3cub18CUB_300001_SM_10006detail10merge_sort30DeviceMergeSortPartitionKernelIN6thrust24THRUST_300001_SM_1000_NS10device_ptrI6ulong2EEm11sort_ulong2S7_EEvbT_PT2_T0_SD_PSD_T1_SD_i --------------------------
	.section	.nv.constant0._ZN3cub18CUB_300001_SM_10006detail10merge_sort30DeviceMergeSortPartitionKernelIN6thrust24THRUST_300001_SM_1000_NS10device_ptrI6ulong2EEm11sort_ulong2S7_EEvbT_PT2_T0_SD_PSD_T1_SD_i,"a",@progbits
	.sectionflags	@""
	.align	4
.nv.constant0._ZN3cub18CUB_300001_SM_10006detail10merge_sort30DeviceMergeSortPartitionKernelIN6thrust24THRUST_300001_SM_1000_NS10device_ptrI6ulong2EEm11sort_ulong2S7_EEvbT_PT2_T0_SD_PSD_T1_SD_i:
	.zero		964


//--------------------- .nv.constant0._ZN3cub18CUB_300001_SM_10006detail10merge_sort30DeviceMergeSortBlockSortKernelINS2_10policy_hubIN6thrust24THRUST_300001_SM_1000_NS10device_ptrI6ulong2EEE9Policy600ES9_PNS0_8NullTypeES9_SD_m11sort_ulong2S8_SC_EEvbT0_T1_T2_T3_T4_PT6_PT7_T5_NS1_7vsmem_tE --------------------------
	.section	.nv.constant0._ZN3cub18CUB_300001_SM_10006detail10merge_sort30DeviceMergeSortBlockSortKernelINS2_10policy_hubIN6thrust24THRUST_300001_SM_1000_NS10device_ptrI6ulong2EEE9Policy600ES9_PNS0_8NullTypeES9_SD_m11sort_ulong2S8_SC_EEvbT0_T1_T2_T3_T4_PT6_PT7_T5_NS1_7vsmem_tE,"a",@progbits
	.sectionflags	@""
	.align	4
.nv.constant0._ZN3cub18CUB_300001_SM_10006detail10merge_sort30DeviceMergeSortBlockSortKernelINS2_10policy_hubIN6thrust24THRUST_300001_SM_1000_NS10device_ptrI6ulong2EEE9Policy600ES9_PNS0_8NullTypeES9_SD_m11sort_ulong2S8_SC_EEvbT0_T1_T2_T3_T4_PT6_PT7_T5_NS1_7vsmem_tE:
	.zero		976


//--------------------- .nv.constant0._ZN3cub18CUB_300001_SM_10006detail10merge_sort26DeviceMergeSortMergeKernelINS2_10policy_hubIN6thrust24THRUST_300001_SM_1000_NS10device_ptrI6ulong2EEE9Policy600ES9_PNS0_8NullTypeES9_SD_j11sort_ulong2S8_SC_EEvbT2_T3_T4_PT6_PT7_T5_PSH_SH_NS1_7vsmem_tE --------------------------
	.section	.nv.constant0._ZN3cub18CUB_300001_SM_10006detail10merge_sort26DeviceMergeSortMergeKernelINS2_10policy_hubIN6thrust24THRUST_300001_SM_1000_NS10device_ptrI6ulong2EEE9Policy600ES9_PNS0_8NullTypeES9_SD_j11sort_ulong2S8_SC_EEvbT2_T3_T4_PT6_PT7_T5_PSH_SH_NS1_7vsmem_tE,"a",@progbits
	.sectionflags	@""
	.align	4
.nv.constant0._ZN3cub18CUB_300001_SM_10006detail10merge_sort26DeviceMergeSortMergeKernelINS2_10policy_hubIN6thrust24THRUST_300001_SM_1000_NS10device_ptrI6ulong2EEE9Policy600ES9_PNS0_8NullTypeES9_SD_j11sort_ulong2S8_SC_EEvbT2_T3_T4_PT6_PT7_T5_PSH_SH_NS1_7vsmem_tE:
	.zero		976


//--------------------- .nv.constant0._ZN3cub18CUB_300001_SM_10006detail10merge_sort30DeviceMergeSortPartitionKernelIN6thrust24THRUST_300001_SM_1000_NS10device_ptrI6ulong2EEj11sort_ulong2S7_EEvbT_PT2_T0_SD_PSD_T1_SD_i --------------------------
	.section	.nv.constant0._ZN3cub18CUB_300001_SM_10006detail10merge_sort30DeviceMergeSortPartitionKernelIN6thrust24THRUST_300001_SM_1000_NS10device_ptrI6ulong2EEj11sort_ulong2S7_EEvbT_PT2_T0_SD_PSD_T1_SD_i,"a",@progbits
	.sectionflags	@""
	.align	4
.nv.constant0._ZN3cub18CUB_300001_SM_10006detail10merge_sort30DeviceMergeSortPartitionKernelIN6thrust24THRUST_300001_SM_1000_NS10device_ptrI6ulong2EEj11sort_ulong2S7_EEvbT_PT2_T0_SD_PSD_T1_SD_i:
	.zero		948


//--------------------- .nv.constant0._ZN3cub18CUB_300001_SM_10006detail10merge_sort30DeviceMergeSortBlockSortKernelINS2_10policy_hubIN6thrust24THRUST_300001_SM_1000_NS10device_ptrI6ulong2EEE9Policy600ES9_PNS0_8NullTypeES9_SD_j11sort_ulong2S8_SC_EEvbT0_T1_T2_T3_T4_PT6_PT7_T5_NS1_7vsmem_tE --------------------------
	.section	.nv.constant0._ZN3cub18CUB_300001_SM_10006detail10merge_sort30DeviceMergeSortBlockSortKernelINS2_10policy_hubIN6thrust24THRUST_300001_SM_1000_NS10device_ptrI6ulong2EEE9Policy600ES9_PNS0_8NullTypeES9_SD_j11sort_ulong2S8_SC_EEvbT0_T1_T2_T3_T4_PT6_PT7_T5_NS1_7vsmem_tE,"a",@progbits
	.sectionflags	@""
	.align	4
.nv.constant0._ZN3cub18CUB_300001_SM_10006detail10merge_sort30DeviceMergeSortBlockSortKernelINS2_10policy_hubIN6thrust24THRUST_300001_SM_1000_NS10device_ptrI6ulong2EEE9Policy600ES9_PNS0_8NullTypeES9_SD_j11sort_ulong2S8_SC_EEvbT0_T1_T2_T3_T4_PT6_PT7_T5_NS1_7vsmem_tE:
	.zero		976


//--------------------- .nv.constant0._ZN3cub18CUB_300001_SM_10006detail11EmptyKernelIvEEvv --------------------------
	.section	.nv.constant0._ZN3cub18CUB_300001_SM_10006detail11EmptyKernelIvEEvv,"a",@progbits
	.sectionflags	@""
	.align	4
.nv.constant0._ZN3cub18CUB_300001_SM_10006detail11EmptyKernelIvEEvv:
	.zero		896


//--------------------- SYMBOLS --------------------------

	.type		.nv.reservedSmem.offset0,@object
	.size		.nv.reservedSmem.offset0,0x4
	.type		.nv.reservedSmem.cap,@object
	.size		.nv.reservedSmem.cap,0x4
